def matmul_kernel(
    a_ptr,
    b_ptr,
    c_ptr,
    M,
    N,
    K,
    stride_am,
    stride_ak,
    stride_bk,
    stride_bn,
    stride_cm,
    stride_cn,
    BLOCK_M: tl.constexpr,
    BLOCK_N: tl.constexpr,
    BLOCK_K: tl.constexpr,
    GROUP_M: tl.constexpr,
):
    pid = tl.program_id(axis=0)
    num_pid_m = tl.cdiv(M, BLOCK_M)
    num_pid_n = tl.cdiv(N, BLOCK_N)
    num_pid_in_group = GROUP_M * num_pid_n
    group_id = pid // num_pid_in_group
    first_pid_m = group_id * GROUP_M
    group_size_m = min(num_pid_m - first_pid_m, GROUP_M)
    pid_m = first_pid_m + ((pid % num_pid_in_group) % group_size_m)
    pid_n = (pid % num_pid_in_group) // group_size_m

    offs_am = (pid_m * BLOCK_M + tl.arange(0, BLOCK_M)) % M
    offs_bn = (pid_n * BLOCK_N + tl.arange(0, BLOCK_N)) % N
    offs_k = tl.arange(0, BLOCK_K)
    a_ptrs = a_ptr + offs_am[:, None] * stride_am + offs_k[None, :] * stride_ak
    b_ptrs = b_ptr + offs_k[:, None] * stride_bk + offs_bn[None, :] * stride_bn

    acc = tl.zeros((BLOCK_M, BLOCK_N), dtype=tl.float32)
    for kk in range(0, tl.cdiv(K, BLOCK_K)):
        a = tl.load(a_ptrs, mask=offs_k[None, :] < K - kk * BLOCK_K, other=0.0)
        b = tl.load(b_ptrs, mask=offs_k[:, None] < K - kk * BLOCK_K, other=0.0)
        acc = tl.dot(a, b, acc)
        a_ptrs += BLOCK_K * stride_ak
        b_ptrs += BLOCK_K * stride_bk

    c = acc.to(c_ptr.dtype.element_ty)
    offs_cm = pid_m * BLOCK_M + tl.arange(0, BLOCK_M)
    offs_cn = pid_n * BLOCK_N + tl.arange(0, BLOCK_N)
    c_ptrs = c_ptr + offs_cm[:, None] * stride_cm + offs_cn[None, :] * stride_cn
    mask = (offs_cm[:, None] < M) & (offs_cn[None, :] < N)
    tl.store(c_ptrs, c, mask=mask)

# config = {"BLOCK_K": 128, "BLOCK_M": 32, "BLOCK_N": 64, "GROUP_M": 8, "arch": "sm_90", "dtype": "bf16", "num_ctas": 1, "num_stages": 2, "num_warps": 2}
# arch = sm_90


// ===== COMPILED SASS (sm_90a) =====

	.target	sm_90a

	.elftype	@"ET_EXEC"


//--------------------- .note.nv.tkinfo           --------------------------
	.section	.note.nv.tkinfo,"",@"SHT_NOTE"
	.sectionflags	@"SHF_NOTE_NV_TKINFO"
	.tkinfo
        /*0018*/ 	.word	0x00000002
        /*0030*/ 	.string	""
        /*0030*/ 	.string	"ptxas"
        /*0030*/ 	.string	"Cuda compilation tools, release 13.0, V13.0.88"
        /*0030*/ 	.string	"Build cuda_13.0.r13.0/compiler.36424714_0"
        /*0030*/ 	.string	"-v  -suppress-debug-info  -lineinfo  -arch sm_90a "



//--------------------- .note.nv.cuinfo           --------------------------
	.section	.note.nv.cuinfo,"",@"SHT_NOTE"
	.sectionflags	@"SHF_NOTE_NV_CUINFO"
        /*0018*/ 	.short	0x0002
        /*001a*/ 	.short	0x005a
        /*001c*/ 	.short	0x0082
	.zero		2


//--------------------- .nv.info                  --------------------------
	.section	.nv.info,"",@"SHT_CUDA_INFO"
	.align	4


	//----- nvinfo : EIATTR_REGCOUNT
	.align		4
        /*0000*/ 	.byte	0x04, 0x2f
        /*0002*/ 	.short	(.L_1 - .L_0)
	.align		4
.L_0:
        /*0004*/ 	.word	index@(matmul_kernel)
        /*0008*/ 	.word	0x00000020


	//----- nvinfo : EIATTR_FRAME_SIZE
	.align		4
.L_1:
        /*000c*/ 	.byte	0x04, 0x11
        /*000e*/ 	.short	(.L_3 - .L_2)
	.align		4
.L_2:
        /*0010*/ 	.word	index@(matmul_kernel)
        /*0014*/ 	.word	0x00001010


	//----- nvinfo : EIATTR_MIN_STACK_SIZE
	.align		4
.L_3:
        /*0018*/ 	.byte	0x04, 0x12
        /*001a*/ 	.short	(.L_5 - .L_4)
	.align		4
.L_4:
        /*001c*/ 	.word	index@(matmul_kernel)
        /*0020*/ 	.word	0x00001010
.L_5:


//--------------------- .nv.compat                --------------------------
	.section	.nv.compat,"",@"SHT_CUDA_COMPAT_INFO"
	.align	4
        /*0000*/ 	.byte	0x02, 0x09, 0x01, 0x00, 0x02, 0x02, 0x01, 0x00, 0x02, 0x05, 0x05, 0x00, 0x03, 0x07, 0x01, 0x01
        /*0010*/ 	.byte	0x02, 0x03, 0x00, 0x00, 0x02, 0x06, 0x01, 0x00, 0x04, 0x0b, 0x08, 0x00, 0x00, 0x00, 0x00, 0x00
        /*0020*/ 	.byte	0x00, 0x00, 0x00, 0x00


//--------------------- .nv.info.matmul_kernel    --------------------------
	.section	.nv.info.matmul_kernel,"",@"SHT_CUDA_INFO"
	.sectionflags	@""
	.align	4


	//----- nvinfo : EIATTR_CUDA_API_VERSION
	.align		4
        /*0000*/ 	.byte	0x04, 0x37
        /*0002*/ 	.short	(.L_7 - .L_6)
.L_6:
        /*0004*/ 	.word	0x00000082


	//----- nvinfo : EIATTR_KPARAM_INFO
	.align		4
.L_7:
        /*0008*/ 	.byte	0x04, 0x17
        /*000a*/ 	.short	(.L_9 - .L_8)
.L_8:
        /*000c*/ 	.word	0x00000000
        /*0010*/ 	.short	0x000d
        /*0012*/ 	.short	0x0048
        /*0014*/ 	.byte	0x00, 0xf4, 0x21, 0x00


	//----- nvinfo : EIATTR_KPARAM_INFO
	.align		4
.L_9:
        /*0018*/ 	.byte	0x04, 0x17
        /*001a*/ 	.short	(.L_11 - .L_10)
.L_10:
        /*001c*/ 	.word	0x00000000
        /*0020*/ 	.short	0x000c
        /*0022*/ 	.short	0x0040
        /*0024*/ 	.byte	0x00, 0xf4, 0x21, 0x00


	//----- nvinfo : EIATTR_KPARAM_INFO
	.align		4
.L_11:
        /*0028*/ 	.byte	0x04, 0x17
        /*002a*/ 	.short	(.L_13 - .L_12)
.L_12:
        /*002c*/ 	.word	0x00000000
        /*0030*/ 	.short	0x000b
        /*0032*/ 	.short	0x0038
        /*0034*/ 	.byte	0x00, 0xf0, 0x11, 0x00


	//----- nvinfo : EIATTR_KPARAM_INFO
	.align		4
.L_13:
        /*0038*/ 	.byte	0x04, 0x17
        /*003a*/ 	.short	(.L_15 - .L_14)
.L_14:
        /*003c*/ 	.word	0x00000000
        /*0040*/ 	.short	0x000a
        /*0042*/ 	.short	0x0034
        /*0044*/ 	.byte	0x00, 0xf0, 0x11, 0x00


	//----- nvinfo : EIATTR_KPARAM_INFO
	.align		4
.L_15:
        /*0048*/ 	.byte	0x04, 0x17
        /*004a*/ 	.short	(.L_17 - .L_16)
.L_16:
        /*004c*/ 	.word	0x00000000
        /*0050*/ 	.short	0x0009
        /*0052*/ 	.short	0x0030
        /*0054*/ 	.byte	0x00, 0xf0, 0x11, 0x00


	//----- nvinfo : EIATTR_KPARAM_INFO
	.align		4
.L_17:
        /*0058*/ 	.byte	0x04, 0x17
        /*005a*/ 	.short	(.L_19 - .L_18)
.L_18:
        /*005c*/ 	.word	0x00000000
        /*0060*/ 	.short	0x0008
        /*0062*/ 	.short	0x002c
        /*0064*/ 	.byte	0x00, 0xf0, 0x11, 0x00


	//----- nvinfo : EIATTR_KPARAM_INFO
	.align		4
.L_19:
        /*0068*/ 	.byte	0x04, 0x17
        /*006a*/ 	.short	(.L_21 - .L_20)
.L_20:
        /*006c*/ 	.word	0x00000000
        /*0070*/ 	.short	0x0007
        /*0072*/ 	.short	0x0028
        /*0074*/ 	.byte	0x00, 0xf0, 0x11, 0x00


	//----- nvinfo : EIATTR_KPARAM_INFO
	.align		4
.L_21:
        /*0078*/ 	.byte	0x04, 0x17
        /*007a*/ 	.short	(.L_23 - .L_22)
.L_22:
        /*007c*/ 	.word	0x00000000
        /*0080*/ 	.short	0x0006
        /*0082*/ 	.short	0x0024
        /*0084*/ 	.byte	0x00, 0xf0, 0x11, 0x00


	//----- nvinfo : EIATTR_KPARAM_INFO
	.align		4
.L_23:
        /*0088*/ 	.byte	0x04, 0x17
        /*008a*/ 	.short	(.L_25 - .L_24)
.L_24:
        /*008c*/ 	.word	0x00000000
        /*0090*/ 	.short	0x0005
        /*0092*/ 	.short	0x0020
        /*0094*/ 	.byte	0x00, 0xf0, 0x11, 0x00


	//----- nvinfo : EIATTR_KPARAM_INFO
	.align		4
.L_25:
        /*0098*/ 	.byte	0x04, 0x17
        /*009a*/ 	.short	(.L_27 - .L_26)
.L_26:
        /*009c*/ 	.word	0x00000000
        /*00a0*/ 	.short	0x0004
        /*00a2*/ 	.short	0x001c
        /*00a4*/ 	.byte	0x00, 0xf0, 0x11, 0x00


	//----- nvinfo : EIATTR_KPARAM_INFO
	.align		4
.L_27:
        /*00a8*/ 	.byte	0x04, 0x17
        /*00aa*/ 	.short	(.L_29 - .L_28)
.L_28:
        /*00ac*/ 	.word	0x00000000
        /*00b0*/ 	.short	0x0003
        /*00b2*/ 	.short	0x0018
        /*00b4*/ 	.byte	0x00, 0xf0, 0x11, 0x00


	//----- nvinfo : EIATTR_KPARAM_INFO
	.align		4
.L_29:
        /*00b8*/ 	.byte	0x04, 0x17
        /*00ba*/ 	.short	(.L_31 - .L_30)
.L_30:
        /*00bc*/ 	.word	0x00000000
        /*00c0*/ 	.short	0x0002
        /*00c2*/ 	.short	0x0010
        /*00c4*/ 	.byte	0x00, 0xf4, 0x21, 0x00


	//----- nvinfo : EIATTR_KPARAM_INFO
	.align		4
.L_31:
        /*00c8*/ 	.byte	0x04, 0x17
        /*00ca*/ 	.short	(.L_33 - .L_32)
.L_32:
        /*00cc*/ 	.word	0x00000000
        /*00d0*/ 	.short	0x0001
        /*00d2*/ 	.short	0x0008
        /*00d4*/ 	.byte	0x00, 0xf4, 0x21, 0x00


	//----- nvinfo : EIATTR_KPARAM_INFO
	.align		4
.L_33:
        /*00d8*/ 	.byte	0x04, 0x17
        /*00da*/ 	.short	(.L_35 - .L_34)
.L_34:
        /*00dc*/ 	.word	0x00000000
        /*00e0*/ 	.short	0x0000
        /*00e2*/ 	.short	0x0000
        /*00e4*/ 	.byte	0x00, 0xf4, 0x21, 0x00


	//----- nvinfo : EIATTR_SPARSE_MMA_MASK
	.align		4
.L_35:
        /*00e8*/ 	.byte	0x03, 0x50
        /*00ea*/ 	.short	0x0000


	//----- nvinfo : EIATTR_MAXREG_COUNT
	.align		4
        /*00ec*/ 	.byte	0x03, 0x1b
        /*00ee*/ 	.short	0x00ff


	//----- nvinfo : EIATTR_NUM_BARRIERS
	.align		4
        /*00f0*/ 	.byte	0x02, 0x4c
        /*00f2*/ 	.byte	0x01
	.zero		1


	//----- nvinfo : EIATTR_ANNOTATIONS
	.align		4
        /*00f4*/ 	.byte	0x04, 0x55
        /*00f6*/ 	.short	(.L_37 - .L_36)


	//   ....[0]....
.L_36:
        /*00f8*/ 	.word	0x00000001
        /*00fc*/ 	.byte	0x00, 0x06, 0x00, 0x00, 0x01, 0x00, 0x00, 0x00, 0x30, 0x06, 0x00, 0x00, 0x01, 0x00, 0x00, 0x00
        /* <DEDUP_REMOVED lines=1774> */
        /*6fec*/ 	.byte	0x80, 0xd9, 0x01, 0x00, 0x01, 0x00, 0x00, 0x00, 0xb0, 0xd9, 0x01, 0x00


	//----- nvinfo : EIATTR_MERCURY_ISA_VERSION
	.align		4
.L_37:
        /*6ff8*/ 	.byte	0x03, 0x5f
        /*6ffa*/ 	.short	0x0101


	//----- nvinfo : EIATTR_EXIT_INSTR_OFFSETS
	.align		4
        /*6ffc*/ 	.byte	0x04, 0x1c
        /*6ffe*/ 	.short	(.L_39 - .L_38)


	//   ....[0]....
.L_38:
        /*7000*/ 	.word	0x0001dd80


	//   ....[1]....
        /*7004*/ 	.word	0x0001ddb0


	//----- nvinfo : EIATTR_REQNTID
	.align		4
.L_39:
        /*7008*/ 	.byte	0x04, 0x10
        /*700a*/ 	.short	(.L_41 - .L_40)
.L_40:
        /*700c*/ 	.word	0x00000040
        /*7010*/ 	.word	0x00000001
        /*7014*/ 	.word	0x00000001


	//----- nvinfo : EIATTR_CBANK_PARAM_SIZE
	.align		4
.L_41:
        /*7018*/ 	.byte	0x03, 0x19
        /*701a*/ 	.short	0x0050


	//----- nvinfo : EIATTR_PARAM_CBANK
	.align		4
        /*701c*/ 	.byte	0x04, 0x0a
        /*701e*/ 	.short	(.L_43 - .L_42)
	.align		4
.L_42:
        /*7020*/ 	.word	index@(.nv.constant0.matmul_kernel)
        /*7024*/ 	.short	0x0210
        /*7026*/ 	.short	0x0050


	//----- nvinfo : EIATTR_SW_WAR
	.align		4
.L_43:
        /*7028*/ 	.byte	0x04, 0x36
        /*702a*/ 	.short	(.L_45 - .L_44)
.L_44:
        /*702c*/ 	.word	0x00000008
.L_45:


//--------------------- .nv.callgraph             --------------------------
	.section	.nv.callgraph,"",@"SHT_CUDA_CALLGRAPH"
	.align	4
	.sectionentsize	8
	.align		4
        /*0000*/ 	.word	0x00000000
	.align		4
        /*0004*/ 	.word	0xffffffff
	.align		4
        /*0008*/ 	.word	0x00000000
	.align		4
        /*000c*/ 	.word	0xfffffffe
	.align		4
        /*0010*/ 	.word	0x00000000
	.align		4
        /*0014*/ 	.word	0xfffffffd
	.align		4
        /*0018*/ 	.word	0x00000000
	.align		4
        /*001c*/ 	.word	0xfffffffc


//--------------------- .text.matmul_kernel       --------------------------
	.section	.text.matmul_kernel,"ax",@progbits
	.align	128
        .global         matmul_kernel
        .type           matmul_kernel,@function
        .size           matmul_kernel,(.L_x_4 - matmul_kernel)
        .other          matmul_kernel,@"STO_CUDA_ENTRY STV_DEFAULT"
matmul_kernel:
.text.matmul_kernel:
[----:B------:R-:W0:Y:S08]  /*0000*/  LDC R1, c[0x0][0x28] ;  /* 0x00000a00ff017b82 */ /* 0x000e300000000800 */
[----:B------:R-:W1:Y:S01]  /*0010*/  LDC.64 R12, c[0x0][0x228] ;  /* 0x00008a00ff0c7b82 */ /* 0x000e620000000a00 */
[----:B------:R-:W2:Y:S01]  /*0020*/  S2R R14, SR_TID.X ;  /* 0x00000000000e7919 */ /* 0x000ea20000002100 */
[----:B0-----:R-:W-:Y:S01]  /*0030*/  VIADD R1, R1, 0xffffeff0 ;  /* 0xffffeff001017836 */ /* 0x001fe20000000000 */
[----:B------:R-:W-:Y:S01]  /*0040*/  UMOV UR4, 0x400 ;  /* 0x0000040000047882 */ /* 0x000fe20000000000 */
[----:B------:R-:W-:-:S04]  /*0050*/  ULDC.64 UR8, c[0x0][0x208] ;  /* 0x0000820000087ab9 */ /* 0x000fc80000000a00 */
[----:B------:R-:W0:Y:S01]  /*0060*/  S2UR UR5, SR_CgaCtaId ;  /* 0x00000000000579c3 */ /* 0x000e220000008800 */
[----:B-1----:R-:W-:-:S05]  /*0070*/  VIADD R0, R13, 0x3f ;  /* 0x0000003f0d007836 */ /* 0x002fca0000000000 */
[----:B------:R-:W-:Y:S01]  /*0080*/  SHF.R.S32.HI R3, RZ, 0x1f, R0 ;  /* 0x0000001fff037819 */ /* 0x000fe20000011400 */
[----:B0-----:R-:W-:-:S03]  /*0090*/  ULEA UR5, UR5, UR4, 0x18 ;  /* 0x0000000405057291 */ /* 0x001fc6000f8ec03f */
[----:B------:R-:W-:-:S04]  /*00a0*/  LEA.HI R3, R3, R0, RZ, 0x6 ;  /* 0x0000000003037211 */ /* 0x000fc800078f30ff */
[----:B------:R-:W-:Y:S02]  /*00b0*/  SHF.R.S32.HI R0, RZ, 0x6, R3 ;  /* 0x00000006ff007819 */ /* 0x000fe40000011403 */
[----:B------:R-:W0:Y:S03]  /*00c0*/  S2R R3, SR_CTAID.X ;  /* 0x0000000000037919 */ /* 0x000e260000002500 */
[----:B------:R-:W-:-:S05]  /*00d0*/  IMAD.SHL.U32 R0, R0, 0x8, RZ ;  /* 0x0000000800007824 */ /* 0x000fca00078e00ff */
[-C--:B------:R-:W-:Y:S02]  /*00e0*/  IABS R7, R0.reuse ;  /* 0x0000000000077213 */ /* 0x080fe40000000000 */
[----:B------:R-:W-:Y:S02]  /*00f0*/  IABS R10, R0 ;  /* 0x00000000000a7213 */ /* 0x000fe40000000000 */
[----:B------:R-:W1:Y:S08]  /*0100*/  I2F.RP R2, R7 ;  /* 0x0000000700027306 */ /* 0x000e700000209400 */
[----:B-1----:R-:W1:Y:S01]  /*0110*/  MUFU.RCP R2, R2 ;  /* 0x0000000200027308 */ /* 0x002e620000001000 */
[----:B0-----:R-:W-:Y:S01]  /*0120*/  IABS R8, R3 ;  /* 0x0000000300087213 */ /* 0x001fe20000000000 */
[----:B-1----:R-:W-:-:S02]  /*0130*/  VIADD R4, R2, 0xffffffe ;  /* 0x0ffffffe02047836 */ /* 0x002fc40000000000 */
[----:B------:R-:W-:-:S04]  /*0140*/  IMAD.MOV R2, RZ, RZ, -R10 ;  /* 0x000000ffff027224 */ /* 0x000fc800078e0a0a */
[----:B------:R0:W1:Y:S02]  /*0150*/  F2I.FTZ.U32.TRUNC.NTZ R5, R4 ;  /* 0x0000000400057305 */ /* 0x000064000021f000 */
[----:B0-----:R-:W-:Y:S02]  /*0160*/  IMAD.MOV.U32 R4, RZ, RZ, RZ ;  /* 0x000000ffff047224 */ /* 0x001fe400078e00ff */
[----:B-1----:R-:W-:-:S04]  /*0170*/  IMAD.MOV R6, RZ, RZ, -R5 ;  /* 0x000000ffff067224 */ /* 0x002fc800078e0a05 */
[----:B------:R-:W-:Y:S02]  /*0180*/  IMAD R9, R6, R7, RZ ;  /* 0x0000000706097224 */ /* 0x000fe400078e02ff */
[----:B------:R-:W-:Y:S02]  /*0190*/  IMAD.MOV.U32 R6, RZ, RZ, R8 ;  /* 0x000000ffff067224 */ /* 0x000fe400078e0008 */
[----:B------:R-:W-:-:S06]  /*01a0*/  IMAD.HI.U32 R5, R5, R9, R4 ;  /* 0x0000000905057227 */ /* 0x000fcc00078e0004 */
[----:B------:R-:W-:-:S04]  /*01b0*/  IMAD.HI.U32 R5, R5, R6, RZ ;  /* 0x0000000605057227 */ /* 0x000fc800078e00ff */
[----:B------:R-:W-:-:S05]  /*01c0*/  IMAD R2, R5, R2, R6 ;  /* 0x0000000205027224 */ /* 0x000fca00078e0206 */
[----:B------:R-:W-:-:S13]  /*01d0*/  ISETP.GT.U32.AND P1, PT, R7, R2, PT ;  /* 0x000000020700720c */ /* 0x000fda0003f24070 */
[----:B------:R-:W-:Y:S02]  /*01e0*/  @!P1 IMAD.IADD R2, R2, 0x1, -R7 ;  /* 0x0000000102029824 */ /* 0x000fe400078e0a07 */
[----:B------:R-:W-:Y:S01]  /*01f0*/  @!P1 VIADD R5, R5, 0x1 ;  /* 0x0000000105059836 */ /* 0x000fe20000000000 */
[----:B------:R-:W-:Y:S02]  /*0200*/  ISETP.NE.AND P1, PT, R0, RZ, PT ;  /* 0x000000ff0000720c */ /* 0x000fe40003f25270 */
[----:B------:R-:W-:Y:S02]  /*0210*/  ISETP.GE.U32.AND P0, PT, R2, R7, PT ;  /* 0x000000070200720c */ /* 0x000fe40003f06070 */
[----:B------:R-:W-:-:S04]  /*0220*/  LOP3.LUT R2, R3, R0, RZ, 0x3c, !PT ;  /* 0x0000000003027212 */ /* 0x000fc800078e3cff */
[----:B------:R-:W-:Y:S01]  /*0230*/  ISETP.GE.AND P2, PT, R2, RZ, PT ;  /* 0x000000ff0200720c */ /* 0x000fe20003f46270 */
[----:B------:R-:W-:-:S06]  /*0240*/  VIADD R2, R12, 0x1f ;  /* 0x0000001f0c027836 */ /* 0x000fcc0000000000 */
[----:B------:R-:W-:-:S04]  /*0250*/  @P0 VIADD R5, R5, 0x1 ;  /* 0x0000000105050836 */ /* 0x000fc80000000000 */
[----:B------:R-:W-:Y:S01]  /*0260*/  IMAD.MOV.U32 R4, RZ, RZ, R5 ;  /* 0x000000ffff047224 */ /* 0x000fe200078e0005 */
[----:B------:R-:W-:-:S03]  /*0270*/  SHF.R.S32.HI R5, RZ, 0x1f, R2 ;  /* 0x0000001fff057819 */ /* 0x000fc60000011402 */
[----:B------:R-:W-:Y:S01]  /*0280*/  @!P2 IMAD.MOV R4, RZ, RZ, -R4 ;  /* 0x000000ffff04a224 */ /* 0x000fe200078e0a04 */
[----:B------:R-:W-:Y:S02]  /*0290*/  @!P1 LOP3.LUT R4, RZ, R0, RZ, 0x33, !PT ;  /* 0x00000000ff049212 */ /* 0x000fe400078e33ff */
[----:B------:R-:W-:-:S03]  /*02a0*/  LEA.HI R5, R5, R2, RZ, 0x5 ;  /* 0x0000000205057211 */ /* 0x000fc600078f28ff */
[----:B------:R-:W-:Y:S02]  /*02b0*/  IMAD.SHL.U32 R2, R4, 0x8, RZ ;  /* 0x0000000804027824 */ /* 0x000fe400078e00ff */
[----:B------:R-:W-:-:S03]  /*02c0*/  IMAD.MOV R4, RZ, RZ, -R4 ;  /* 0x000000ffff047224 */ /* 0x000fc600078e0a04 */
[----:B------:R-:W-:Y:S01]  /*02d0*/  LEA.HI.SX32 R5, R5, -R2, 0x1b ;  /* 0x8000000205057211 */ /* 0x000fe200078fdaff */
[----:B------:R-:W-:Y:S02]  /*02e0*/  IMAD R11, R0, R4, R3 ;  /* 0x00000004000b7224 */ /* 0x000fe400078e0203 */
[----:B------:R-:W-:Y:S01]  /*02f0*/  IMAD.MOV.U32 R4, RZ, RZ, RZ ;  /* 0x000000ffff047224 */ /* 0x000fe200078e00ff */
[----:B------:R-:W-:-:S04]  /*0300*/  VIMNMX R6, R5, 0x8, PT ;  /* 0x0000000805067848 */ /* 0x000fc80003fe0100 */
[-C--:B------:R-:W-:Y:S02]  /*0310*/  IABS R8, R6.reuse ;  /* 0x0000000600087213 */ /* 0x080fe40000000000 */
[----:B------:R-:W-:Y:S02]  /*0320*/  IABS R0, R6 ;  /* 0x0000000600007213 */ /* 0x000fe40000000000 */
[----:B------:R-:W0:Y:S08]  /*0330*/  I2F.RP R7, R8 ;  /* 0x0000000800077306 */ /* 0x000e300000209400 */
[----:B0-----:R-:W0:Y:S02]  /*0340*/  MUFU.RCP R7, R7 ;  /* 0x0000000700077308 */ /* 0x001e240000001000 */
[----:B0-----:R-:W-:-:S06]  /*0350*/  VIADD R5, R7, 0xffffffe ;  /* 0x0ffffffe07057836 */ /* 0x001fcc0000000000 */
[----:B------:R-:W0:Y:S02]  /*0360*/  F2I.FTZ.U32.TRUNC.NTZ R5, R5 ;  /* 0x0000000500057305 */ /* 0x000e24000021f000 */
[----:B0-----:R-:W-:-:S04]  /*0370*/  IMAD.MOV R9, RZ, RZ, -R5 ;  /* 0x000000ffff097224 */ /* 0x001fc800078e0a05 */
[----:B------:R-:W-:Y:S01]  /*0380*/  IMAD.MOV.U32 R3, RZ, RZ, R9 ;  /* 0x000000ffff037224 */ /* 0x000fe200078e0009 */
[----:B------:R-:W-:-:S03]  /*0390*/  IABS R9, R11 ;  /* 0x0000000b00097213 */ /* 0x000fc60000000000 */
[----:B------:R-:W-:-:S04]  /*03a0*/  IMAD R3, R3, R8, RZ ;  /* 0x0000000803037224 */ /* 0x000fc800078e02ff */
[----:B------:R-:W-:Y:S01]  /*03b0*/  IMAD.HI.U32 R4, R5, R3, R4 ;  /* 0x0000000305047227 */ /* 0x000fe200078e0004 */
[----:B--2---:R-:W-:-:S03]  /*03c0*/  SHF.R.U32.HI R5, RZ, 0x5, R14 ;  /* 0x00000005ff057819 */ /* 0x004fc6000001160e */
[----:B------:R-:W-:Y:S01]  /*03d0*/  IMAD.MOV R3, RZ, RZ, -R0 ;  /* 0x000000ffff037224 */ /* 0x000fe200078e0a00 */
[----:B------:R-:W-:Y:S01]  /*03e0*/  SGXT.U32 R15, R5, 0x1 ;  /* 0x00000001050f781a */ /* 0x000fe20000000000 */
[----:B------:R-:W-:Y:S02]  /*03f0*/  IMAD.HI.U32 R0, R4, R9, RZ ;  /* 0x0000000904007227 */ /* 0x000fe400078e00ff */
[----:B------:R-:W0:Y:S02]  /*0400*/  LDC R4, c[0x0][0x230] ;  /* 0x00008c00ff047b82 */ /* 0x000e240000000800 */
[----:B------:R-:W-:-:S05]  /*0410*/  IMAD R3, R0, R3, R9 ;  /* 0x0000000300037224 */ /* 0x000fca00078e0209 */
[----:B------:R-:W-:-:S13]  /*0420*/  ISETP.GT.U32.AND P1, PT, R8, R3, PT ;  /* 0x000000030800720c */ /* 0x000fda0003f24070 */
[----:B------:R-:W-:Y:S02]  /*0430*/  @!P1 IMAD.IADD R3, R3, 0x1, -R8 ;  /* 0x0000000103039824 */ /* 0x000fe400078e0a08 */
[----:B------:R-:W-:Y:S01]  /*0440*/  @!P1 VIADD R0, R0, 0x1 ;  /* 0x0000000100009836 */ /* 0x000fe20000000000 */
[----:B------:R-:W-:Y:S01]  /*0450*/  ISETP.NE.AND P1, PT, R6, RZ, PT ;  /* 0x000000ff0600720c */ /* 0x000fe20003f25270 */
[----:B0-----:R-:W-:Y:S01]  /*0460*/  VIADD R16, R4, 0x7f ;  /* 0x0000007f04107836 */ /* 0x001fe20000000000 */
[----:B------:R-:W-:Y:S02]  /*0470*/  ISETP.GE.U32.AND P0, PT, R3, R8, PT ;  /* 0x000000080300720c */ /* 0x000fe40003f06070 */
[----:B------:R-:W-:Y:S02]  /*0480*/  LOP3.LUT R3, R11, R6, RZ, 0x3c, !PT ;  /* 0x000000060b037212 */ /* 0x000fe400078e3cff */
[----:B------:R-:W-:Y:S02]  /*0490*/  LOP3.LUT R4, R15, 0x4, RZ, 0xfc, !PT ;  /* 0x000000040f047812 */ /* 0x000fe400078efcff */
[----:B------:R-:W-:-:S02]  /*04a0*/  ISETP.GE.AND P2, PT, R3, RZ, PT ;  /* 0x000000ff0300720c */ /* 0x000fc40003f46270 */
[C---:B------:R-:W-:Y:S02]  /*04b0*/  LOP3.LUT R4, R15.reuse, 0xa, RZ, 0xfc, !PT ;  /* 0x0000000a0f047812 */ /* 0x040fe400078efcff */
[C---:B------:R-:W-:Y:S02]  /*04c0*/  LOP3.LUT R4, R15.reuse, 0x10, RZ, 0xfc, !PT ;  /* 0x000000100f047812 */ /* 0x040fe400078efcff */
[C---:B------:R-:W-:Y:S01]  /*04d0*/  LOP3.LUT R4, R15.reuse, 0x16, RZ, 0xfc, !PT ;  /* 0x000000160f047812 */ /* 0x040fe200078efcff */
[----:B------:R-:W-:Y:S01]  /*04e0*/  @P0 VIADD R0, R0, 0x1 ;  /* 0x0000000100000836 */ /* 0x000fe20000000000 */
[----:B------:R-:W-:Y:S02]  /*04f0*/  ISETP.GT.AND P0, PT, R16, 0x7f, PT ;  /* 0x0000007f1000780c */ /* 0x000fe40003f04270 */
[C---:B------:R-:W-:Y:S02]  /*0500*/  LOP3.LUT R4, R15.reuse, 0x1c, RZ, 0xfc, !PT ;  /* 0x0000001c0f047812 */ /* 0x040fe400078efcff */
[----:B------:R-:W-:Y:S01]  /*0510*/  LOP3.LUT R4, R15, 0x22, RZ, 0xfc, !PT ;  /* 0x000000220f047812 */ /* 0x000fe200078efcff */
[----:B------:R-:W-:Y:S01]  /*0520*/  @!P2 IMAD.MOV R0, RZ, RZ, -R0 ;  /* 0x000000ffff00a224 */ /* 0x000fe200078e0a00 */
[----:B------:R-:W-:-:S02]  /*0530*/  @!P1 LOP3.LUT R0, RZ, R6, RZ, 0x33, !PT ;  /* 0x00000006ff009212 */ /* 0x000fc400078e33ff */
[C---:B------:R-:W-:Y:S02]  /*0540*/  LOP3.LUT R4, R15.reuse, 0x28, RZ, 0xfc, !PT ;  /* 0x000000280f047812 */ /* 0x040fe400078efcff */
[C---:B------:R-:W-:Y:S01]  /*0550*/  LOP3.LUT R4, R15.reuse, 0x2e, RZ, 0xfc, !PT ;  /* 0x0000002e0f047812 */ /* 0x040fe200078efcff */
[----:B------:R-:W-:Y:S01]  /*0560*/  IMAD.MOV R3, RZ, RZ, -R0 ;  /* 0x000000ffff037224 */ /* 0x000fe200078e0a00 */
[C---:B------:R-:W-:Y:S01]  /*0570*/  LOP3.LUT R4, R15.reuse, 0x34, RZ, 0xfc, !PT ;  /* 0x000000340f047812 */ /* 0x040fe200078efcff */
[----:B------:R-:W-:Y:S01]  /*0580*/  IMAD.SHL.U32 R24, R0, 0x40, RZ ;  /* 0x0000004000187824 */ /* 0x000fe200078e00ff */
[----:B------:R-:W-:Y:S01]  /*0590*/  LOP3.LUT R4, R15, 0x3a, RZ, 0xfc, !PT ;  /* 0x0000003a0f047812 */ /* 0x000fe200078efcff */
[----:B------:R-:W-:-:S04]  /*05a0*/  IMAD R3, R6, R3, R11 ;  /* 0x0000000306037224 */ /* 0x000fc800078e020b */
[----:B------:R-:W-:Y:S01]  /*05b0*/  IMAD.IADD R3, R2, 0x1, R3 ;  /* 0x0000000102037824 */ /* 0x000fe200078e0203 */
[----:B------:R-:W-:-:S05]  /*05c0*/  LOP3.LUT R2, R14, 0x1f, RZ, 0xc0, !PT ;  /* 0x0000001f0e027812 */ /* 0x000fca00078ec0ff */
[----:B------:R-:W-:Y:S01]  /*05d0*/  IMAD R20, R3, 0x20, R2 ;  /* 0x0000002003147824 */ /* 0x000fe200078e0202 */
[C---:B------:R-:W-:Y:S02]  /*05e0*/  LOP3.LUT R2, R15.reuse, 0x2, RZ, 0xfc, !PT ;  /* 0x000000020f027812 */ /* 0x040fe400078efcff */
[C---:B------:R-:W-:Y:S02]  /*05f0*/  LOP3.LUT R3, R15.reuse, 0x6, RZ, 0xfc, !PT ;  /* 0x000000060f037812 */ /* 0x040fe400078efcff */
[----:B------:R0:W-:Y:S01]  /*0600*/  STL [R1+0x8cc], R20 ;  /* 0x0008cc1401007387 */ /* 0x0001e20000100800 */
[C---:B------:R-:W-:Y:S02]  /*0610*/  LOP3.LUT R2, R15.reuse, 0x8, RZ, 0xfc, !PT ;  /* 0x000000080f027812 */ /* 0x040fe400078efcff */
[C---:B------:R-:W-:Y:S01]  /*0620*/  LOP3.LUT R3, R15.reuse, 0xc, RZ, 0xfc, !PT ;  /* 0x0000000c0f037812 */ /* 0x040fe200078efcff */
[----:B------:R0:W-:Y:S01]  /*0630*/  STL [R1+0x1a0], R24 ;  /* 0x0001a01801007387 */ /* 0x0001e20000100800 */
[----:B------:R-:W-:-:S02]  /*0640*/  LOP3.LUT R2, R15, 0xe, RZ, 0xfc, !PT ;  /* 0x0000000e0f027812 */ /* 0x000fc400078efcff */
[C---:B------:R-:W-:Y:S02]  /*0650*/  LOP3.LUT R3, R15.reuse, 0x12, RZ, 0xfc, !PT ;  /* 0x000000120f037812 */ /* 0x040fe400078efcff */
[C---:B------:R-:W-:Y:S02]  /*0660*/  LOP3.LUT R2, R15.reuse, 0x14, RZ, 0xfc, !PT ;  /* 0x000000140f027812 */ /* 0x040fe400078efcff */
[C---:B------:R-:W-:Y:S02]  /*0670*/  LOP3.LUT R3, R15.reuse, 0x18, RZ, 0xfc, !PT ;  /* 0x000000180f037812 */ /* 0x040fe400078efcff */
[C---:B------:R-:W-:Y:S02]  /*0680*/  LOP3.LUT R2, R15.reuse, 0x1a, RZ, 0xfc, !PT ;  /* 0x0000001a0f027812 */ /* 0x040fe400078efcff */
[C---:B------:R-:W-:Y:S02]  /*0690*/  LOP3.LUT R3, R15.reuse, 0x1e, RZ, 0xfc, !PT ;  /* 0x0000001e0f037812 */ /* 0x040fe400078efcff */
        /* <DEDUP_REMOVED lines=10> */
[----:B------:R-:W-:Y:S01]  /*0740*/  LOP3.LUT R2, R15, 0x3e, RZ, 0xfc, !PT ;  /* 0x0000003e0f027812 */ /* 0x000fe200078efcff */
[----:B0-----:R-:W-:Y:S06]  /*0750*/  @P0 BRA `(.L_x_0) ;  /* 0x00000000002c0947 */ /* 0x001fec0003800000 */
[----:B------:R-:W-:Y:S01]  /*0760*/  IMAD.SHL.U32 R0, R14, 0x8, RZ ;  /* 0x000000080e007824 */ /* 0x000fe200078e00ff */
[----:B------:R-:W-:Y:S02]  /*0770*/  CS2R R16, SRZ ;  /* 0x0000000000107805 */ /* 0x000fe4000001ff00 */
[----:B------:R-:W-:Y:S02]  /*0780*/  CS2R R18, SRZ ;  /* 0x0000000000127805 */ /* 0x000fe4000001ff00 */
[----:B------:R-:W-:Y:S02]  /*0790*/  CS2R R12, SRZ ;  /* 0x00000000000c7805 */ /* 0x000fe4000001ff00 */
[----:B------:R-:W-:Y:S01]  /*07a0*/  CS2R R14, SRZ ;  /* 0x00000000000e7805 */ /* 0x000fe2000001ff00 */
[----:B------:R0:W-:Y:S01]  /*07b0*/  STL [R1+0x8d0], R0 ;  /* 0x0008d00001007387 */ /* 0x0001e20000100800 */
[----:B------:R-:W-:Y:S02]  /*07c0*/  CS2R R8, SRZ ;  /* 0x0000000000087805 */ /* 0x000fe4000001ff00 */
[----:B------:R-:W-:-:S02]  /*07d0*/  CS2R R10, SRZ ;  /* 0x00000000000a7805 */ /* 0x000fc4000001ff00 */
[----:B------:R-:W-:Y:S02]  /*07e0*/  CS2R R4, SRZ ;  /* 0x0000000000047805 */ /* 0x000fe4000001ff00 */
[----:B------:R-:W-:Y:S01]  /*07f0*/  CS2R R6, SRZ ;  /* 0x0000000000067805 */ /* 0x000fe2000001ff00 */
[----:B------:R-:W-:Y:S06]  /*0800*/  BRA `(.L_x_1) ;  /* 0x000001c000bc7947 */ /* 0x000fec0003800000 */
.L_x_0:
[----:B------:R-:W-:Y:S01]  /*0810*/  IABS R0, R12 ;  /* 0x0000000c00007213 */ /* 0x000fe20000000000 */
[C---:B------:R-:W-:Y:S01]  /*0820*/  VIADD R17, R24.reuse, 0x3f ;  /* 0x0000003f18117836 */ /* 0x040fe20000000000 */
[----:B------:R-:W-:Y:S01]  /*0830*/  IABS R9, R13 ;  /* 0x0000000d00097213 */ /* 0x000fe20000000000 */
[C---:B------:R-:W-:Y:S01]  /*0840*/  VIADD R8, R24.reuse, 0x3e ;  /* 0x0000003e18087836 */ /* 0x040fe20000000000 */
[----:B------:R-:W0:Y:S01]  /*0850*/  I2F.RP R3, R0 ;  /* 0x0000000000037306 */ /* 0x000e220000209400 */
[----:B------:R-:W-:Y:S01]  /*0860*/  IABS R10, R20 ;  /* 0x00000014000a7213 */ /* 0x000fe20000000000 */
[C---:B------:R-:W-:Y:S01]  /*0870*/  VIADD R15, R24.reuse, 0x3b ;  /* 0x0000003b180f7836 */ /* 0x040fe20000000000 */
[----:B------:R-:W-:Y:S01]  /*0880*/  ISETP.GE.AND P0, PT, R17, RZ, PT ;  /* 0x000000ff1100720c */ /* 0x000fe20003f06270 */
[C---:B------:R-:W-:Y:S01]  /*0890*/  VIADD R29, R24.reuse, 0x5 ;  /* 0x00000005181d7836 */ /* 0x040fe20000000000 */
[----:B------:R-:W-:Y:S01]  /*08a0*/  IABS R17, R17 ;  /* 0x0000001100117213 */ /* 0x000fe20000000000 */
[----:B------:R-:W-:Y:S01]  /*08b0*/  VIADD R22, R24, 0x9 ;  /* 0x0000000918167836 */ /* 0x000fe20000000000 */
[----:B------:R-:W-:Y:S01]  /*08c0*/  ISETP.GE.AND P5, PT, R8, RZ, PT ;  /* 0x000000ff0800720c */ /* 0x000fe20003fa6270 */
[----:B------:R-:W1:Y:S01]  /*08d0*/  I2F.RP R2, R9 ;  /* 0x0000000900027306 */ /* 0x000e620000209400 */
[----:B------:R-:W-:Y:S01]  /*08e0*/  IABS R8, R8 ;  /* 0x0000000800087213 */ /* 0x000fe20000000000 */
[----:B------:R-:W-:Y:S01]  /*08f0*/  ULDC UR6, c[0x0][0x238] ;  /* 0x00008e0000067ab9 */ /* 0x000fe20000000800 */
[----:B------:R-:W-:Y:S01]  /*0900*/  ISETP.GE.AND P3, PT, R20, RZ, PT ;  /* 0x000000ff1400720c */ /* 0x000fe20003f66270 */
[----:B------:R-:W-:Y:S01]  /*0910*/  ULDC UR4, c[0x0][0x234] ;  /* 0x00008d0000047ab9 */ /* 0x000fe20000000800 */
[----:B------:R-:W-:Y:S01]  /*0920*/  IABS R6, R15 ;  /* 0x0000000f00067213 */ /* 0x000fe20000000000 */
[----:B------:R-:W-:Y:S01]  /*0930*/  ULDC.64 UR12, c[0x0][0x218] ;  /* 0x00008600000c7ab9 */ /* 0x000fe20000000a00 */
[----:B------:R-:W-:Y:S01]  /*0940*/  IABS R23, R29 ;  /* 0x0000001d00177213 */ /* 0x000fe20000000000 */
[----:B0-----:R-:W0:Y:S01]  /*0950*/  MUFU.RCP R3, R3 ;  /* 0x0000000300037308 */ /* 0x001e220000001000 */
[----:B------:R-:W-:-:S07]  /*0960*/  ULDC.64 UR10, c[0x0][0x210] ;  /* 0x00008400000a7ab9 */ /* 0x000fce0000000a00 */
[----:B-1----:R-:W1:Y:S01]  /*0970*/  MUFU.RCP R2, R2 ;  /* 0x0000000200027308 */ /* 0x002e620000001000 */
[----:B0-----:R-:W-:-:S07]  /*0980*/  VIADD R3, R3, 0xffffffe ;  /* 0x0ffffffe03037836 */ /* 0x001fce0000000000 */
[----:B------:R-:W0:Y:S01]  /*0990*/  F2I.FTZ.U32.TRUNC.NTZ R3, R3 ;  /* 0x0000000300037305 */ /* 0x000e22000021f000 */
[----:B-1----:R-:W-:-:S07]  /*09a0*/  VIADD R2, R2, 0xffffffe ;  /* 0x0ffffffe02027836 */ /* 0x002fce0000000000 */
[----:B------:R1:W2:Y:S01]  /*09b0*/  F2I.FTZ.U32.TRUNC.NTZ R5, R2 ;  /* 0x0000000200057305 */ /* 0x0002a2000021f000 */
[----:B0-----:R-:W-:Y:S02]  /*09c0*/  IMAD.MOV R4, RZ, RZ, -R3 ;  /* 0x000000ffff047224 */ /* 0x001fe400078e0a03 */
[----:B-1----:R-:W-:Y:S02]  /*09d0*/  IMAD.MOV.U32 R2, RZ, RZ, RZ ;  /* 0x000000ffff027224 */ /* 0x002fe400078e00ff */
[----:B------:R-:W-:-:S04]  /*09e0*/  IMAD R4, R4, R0, RZ ;  /* 0x0000000004047224 */ /* 0x000fc800078e02ff */
[----:B------:R-:W-:-:S04]  /*09f0*/  IMAD.HI.U32 R3, R3, R4, R2 ;  /* 0x0000000403037227 */ /* 0x000fc800078e0002 */
[----:B--2---:R-:W-:Y:S02]  /*0a00*/  IMAD.MOV R2, RZ, RZ, -R5 ;  /* 0x000000ffff027224 */ /* 0x004fe400078e0a05 */
[----:B------:R-:W-:-:S04]  /*0a10*/  IMAD.HI.U32 R3, R3, R10, RZ ;  /* 0x0000000a03037227 */ /* 0x000fc800078e00ff */
[----:B------:R-:W-:Y:S02]  /*0a20*/  IMAD.MOV R3, RZ, RZ, -R3 ;  /* 0x000000ffff037224 */ /* 0x000fe400078e0a03 */
[----:B------:R-:W-:Y:S02]  /*0a30*/  IMAD R2, R2, R9, RZ ;  /* 0x0000000902027224 */ /* 0x000fe400078e02ff */
[----:B------:R-:W-:Y:S02]  /*0a40*/  IMAD R10, R0, R3, R10 ;  /* 0x00000003000a7224 */ /* 0x000fe400078e020a */
[----:B------:R-:W-:Y:S02]  /*0a50*/  IMAD.MOV.U32 R4, RZ, RZ, RZ ;  /* 0x000000ffff047224 */ /* 0x000fe400078e00ff */
[----:B------:R-:W-:Y:S01]  /*0a60*/  VIADD R3, R24, 0x3d ;  /* 0x0000003d18037836 */ /* 0x000fe20000000000 */
[----:B------:R-:W-:Y:S01]  /*0a70*/  ISETP.GT.U32.AND P1, PT, R0, R10, PT ;  /* 0x0000000a0000720c */ /* 0x000fe20003f24070 */
[----:B------:R-:W-:-:S03]  /*0a80*/  IMAD.HI.U32 R2, R5, R2, R4 ;  /* 0x0000000205027227 */ /* 0x000fc600078e0004 */
[----:B------:R-:W-:Y:S01]  /*0a90*/  IABS R14, R3 ;  /* 0x00000003000e7213 */ /* 0x000fe20000000000 */
[----:B------:R-:W-:Y:S02]  /*0aa0*/  VIADD R5, R24, 0x3c ;  /* 0x0000003c18057836 */ /* 0x000fe40000000000 */
[----:B------:R-:W-:-:S03]  /*0ab0*/  IMAD.HI.U32 R19, R2, R17, RZ ;  /* 0x0000001102137227 */ /* 0x000fc600078e00ff */
[----:B------:R-:W-:Y:S01]  /*0ac0*/  IABS R11, R5 ;  /* 0x00000005000b7213 */ /* 0x000fe20000000000 */
[----:B------:R-:W-:Y:S02]  /*0ad0*/  IMAD.MOV R19, RZ, RZ, -R19 ;  /* 0x000000ffff137224 */ /* 0x000fe400078e0a13 */
[----:B------:R-:W-:Y:S01]  /*0ae0*/  @!P1 IMAD.IADD R10, R10, 0x1, -R0 ;  /* 0x000000010a0a9824 */ /* 0x000fe200078e0a00 */
[----:B------:R-:W-:Y:S01]  /*0af0*/  ISETP.NE.AND P1, PT, R12, RZ, PT ;  /* 0x000000ff0c00720c */ /* 0x000fe20003f25270 */
[----:B------:R-:W-:Y:S02]  /*0b00*/  IMAD R17, R9, R19, R17 ;  /* 0x0000001309117224 */ /* 0x000fe400078e0211 */
[----:B------:R-:W-:Y:S01]  /*0b10*/  IMAD.HI.U32 R7, R2, R11, RZ ;  /* 0x0000000b02077227 */ /* 0x000fe200078e00ff */
[----:B------:R-:W-:-:S03]  /*0b20*/  ISETP.GT.U32.AND P2, PT, R0, R10, PT ;  /* 0x0000000a0000720c */ /* 0x000fc60003f44070 */
[----:B------:R-:W-:-:S04]  /*0b30*/  IMAD.HI.U32 R18, R2, R8, RZ ;  /* 0x0000000802127227 */ /* 0x000fc800078e00ff */
[----:B------:R-:W-:-:S04]  /*0b40*/  IMAD.HI.U32 R16, R2, R14, RZ ;  /* 0x0000000e02107227 */ /* 0x000fc800078e00ff */
[----:B------:R-:W-:Y:S02]  /*0b50*/  IMAD.MOV R7, RZ, RZ, -R7 ;  /* 0x000000ffff077224 */ /* 0x000fe400078e0a07 */
[----:B------:R-:W-:Y:S01]  /*0b60*/  @!P2 IMAD.IADD R10, R10, 0x1, -R0 ;  /* 0x000000010a0aa824 */ /* 0x000fe200078e0a00 */
[C---:B------:R-:W-:Y:S01]  /*0b70*/  ISETP.GT.U32.AND P2, PT, R9.reuse, R17, PT ;  /* 0x000000110900720c */ /* 0x040fe20003f44070 */
[----:B------:R-:W-:Y:S02]  /*0b80*/  IMAD.MOV R18, RZ, RZ, -R18 ;  /* 0x000000ffff127224 */ /* 0x000fe400078e0a12 */
[----:B------:R-:W-:Y:S02]  /*0b90*/  IMAD.MOV R16, RZ, RZ, -R16 ;  /* 0x000000ffff107224 */ /* 0x000fe400078e0a10 */
[C---:B------:R-:W-:Y:S02]  /*0ba0*/  IMAD R11, R9.reuse, R7, R11 ;  /* 0x00000007090b7224 */ /* 0x040fe400078e020b */
[----:B------:R-:W-:-:S02]  /*0bb0*/  IMAD R8, R9, R18, R8 ;  /* 0x0000001209087224 */ /* 0x000fc400078e0208 */
[C---:B------:R-:W-:Y:S01]  /*0bc0*/  IMAD R14, R9.reuse, R16, R14 ;  /* 0x00000010090e7224 */ /* 0x040fe200078e020e */
[C---:B------:R-:W-:Y:S01]  /*0bd0*/  ISETP.GT.U32.AND P6, PT, R9.reuse, R11, PT ;  /* 0x0000000b0900720c */ /* 0x040fe20003fc4070 */
[----:B------:R-:W-:Y:S01]  /*0be0*/  IMAD.HI.U32 R4, R2, R6, RZ ;  /* 0x0000000602047227 */ /* 0x000fe200078e00ff */
[----:B------:R-:W-:-:S03]  /*0bf0*/  ISETP.GT.U32.AND P4, PT, R9, R8, PT ;  /* 0x000000080900720c */ /* 0x000fc60003f84070 */
[C---:B------:R-:W-:Y:S02]  /*0c00*/  VIADD R16, R24.reuse, 0x3a ;  /* 0x0000003a18107836 */ /* 0x040fe40000000000 */
[----:B------:R-:W-:Y:S02]  /*0c10*/  IMAD.MOV R4, RZ, RZ, -R4 ;  /* 0x000000ffff047224 */ /* 0x000fe400078e0a04 */
[----:B------:R-:W-:Y:S01]  /*0c20*/  @!P2 IMAD.IADD R17, R17, 0x1, -R9 ;  /* 0x000000011111a824 */ /* 0x000fe200078e0a09 */
[----:B------:R-:W-:Y:S01]  /*0c30*/  IABS R7, R16 ;  /* 0x0000001000077213 */ /* 0x000fe20000000000 */
[----:B------:R-:W-:Y:S01]  /*0c40*/  @!P3 IMAD.MOV R10, RZ, RZ, -R10 ;  /* 0x000000ffff0ab224 */ /* 0x000fe200078e0a0a */
[C---:B------:R-:W-:Y:S01]  /*0c50*/  ISETP.GT.U32.AND P3, PT, R9.reuse, R14, PT ;  /* 0x0000000e0900720c */ /* 0x040fe20003f64070 */
[C---:B------:R-:W-:Y:S01]  /*0c60*/  IMAD R6, R9.reuse, R4, R6 ;  /* 0x0000000409067224 */ /* 0x040fe200078e0206 */
[C---:B------:R-:W-:Y:S01]  /*0c70*/  ISETP.GT.U32.AND P2, PT, R9.reuse, R17, PT ;  /* 0x000000110900720c */ /* 0x040fe20003f44070 */
[----:B------:R-:W-:Y:S01]  /*0c80*/  VIADD R4, R24, 0x38 ;  /* 0x0000003818047836 */ /* 0x000fe20000000000 */
[----:B------:R-:W-:Y:S01]  /*0c90*/  @!P1 LOP3.LUT R10, RZ, R12, RZ, 0x33, !PT ;  /* 0x0000000cff0a9212 */ /* 0x000fe200078e33ff */
[----:B------:R-:W-:Y:S01]  /*0ca0*/  IMAD.HI.U32 R20, R2, R7, RZ ;  /* 0x0000000702147227 */ /* 0x000fe200078e00ff */
[----:B------:R-:W-:-:S02]  /*0cb0*/  ISETP.GT.U32.AND P1, PT, R9, R6, PT ;  /* 0x000000060900720c */ /* 0x000fc40003f24070 */
[----:B------:R-:W-:Y:S01]  /*0cc0*/  IABS R19, R4 ;  /* 0x0000000400137213 */ /* 0x000fe20000000000 */
[--C-:B------:R-:W-:Y:S01]  /*0cd0*/  @!P6 IMAD.IADD R11, R11, 0x1, -R9.reuse ;  /* 0x000000010b0be824 */ /* 0x100fe200078e0a09 */
[----:B------:R0:W-:Y:S01]  /*0ce0*/  STL [R1+0x9e8], R10 ;  /* 0x0009e80a01007387 */ /* 0x0001e20000100800 */
[----:B------:R-:W-:Y:S02]  /*0cf0*/  IMAD.MOV R20, RZ, RZ, -R20 ;  /* 0x000000ffff147224 */ /* 0x000fe400078e0a14 */
[----:B------:R-:W-:Y:S01]  /*0d00*/  @!P4 IMAD.IADD R8, R8, 0x1, -R9 ;  /* 0x000000010808c824 */ /* 0x000fe200078e0a09 */
[----:B------:R-:W-:Y:S01]  /*0d10*/  ISETP.GE.AND P4, PT, R3, RZ, PT ;  /* 0x000000ff0300720c */ /* 0x000fe20003f86270 */
[----:B------:R-:W-:Y:S01]  /*0d20*/  VIADD R0, R24, 0x39 ;  /* 0x0000003918007836 */ /* 0x000fe20000000000 */
[C---:B------:R-:W-:Y:S01]  /*0d30*/  ISETP.GT.U32.AND P6, PT, R9.reuse, R11, PT ;  /* 0x0000000b0900720c */ /* 0x040fe20003fc4070 */
[----:B------:R-:W-:Y:S02]  /*0d40*/  IMAD R3, R9, R20, R7 ;  /* 0x0000001409037224 */ /* 0x000fe400078e0207 */
[----:B------:R-:W-:Y:S01]  /*0d50*/  IMAD.HI.U32 R20, R2, R19, RZ ;  /* 0x0000001302147227 */ /* 0x000fe200078e00ff */
[----:B------:R-:W-:-:S03]  /*0d60*/  IABS R18, R0 ;  /* 0x0000000000127213 */ /* 0x000fc60000000000 */
[--C-:B------:R-:W-:Y:S01]  /*0d70*/  @!P3 IMAD.IADD R14, R14, 0x1, -R9.reuse ;  /* 0x000000010e0eb824 */ /* 0x100fe200078e0a09 */
[----:B------:R-:W-:Y:S01]  /*0d80*/  ISETP.GT.U32.AND P3, PT, R9, R8, PT ;  /* 0x000000080900720c */ /* 0x000fe20003f64070 */
[--C-:B------:R-:W-:Y:S02]  /*0d90*/  @!P2 IMAD.IADD R17, R17, 0x1, -R9.reuse ;  /* 0x000000011111a824 */ /* 0x100fe400078e0a09 */
[----:B------:R-:W-:Y:S01]  /*0da0*/  IMAD.MOV R20, RZ, RZ, -R20 ;  /* 0x000000ffff147224 */ /* 0x000fe200078e0a14 */
[C---:B------:R-:W-:Y:S01]  /*0db0*/  ISETP.GT.U32.AND P2, PT, R9.reuse, R14, PT ;  /* 0x0000000e0900720c */ /* 0x040fe20003f44070 */
[----:B------:R-:W-:Y:S02]  /*0dc0*/  @!P1 IMAD.IADD R6, R6, 0x1, -R9 ;  /* 0x0000000106069824 */ /* 0x000fe400078e0a09 */
[----:B------:R-:W-:Y:S02]  /*0dd0*/  IMAD.MOV.U32 R21, RZ, RZ, R17 ;  /* 0x000000ffff157224 */ /* 0x000fe400078e0011 */
[C---:B------:R-:W-:Y:S01]  /*0de0*/  IMAD R17, R9.reuse, R20, R19 ;  /* 0x0000001409117224 */ /* 0x040fe200078e0213 */
[----:B------:R-:W-:Y:S01]  /*0df0*/  ISETP.GT.U32.AND P1, PT, R9, R6, PT ;  /* 0x000000060900720c */ /* 0x000fe20003f24070 */
[----:B------:R-:W-:-:S04]  /*0e00*/  IMAD.HI.U32 R12, R2, R18, RZ ;  /* 0x00000012020c7227 */ /* 0x000fc800078e00ff */
[----:B------:R-:W-:Y:S01]  /*0e10*/  @!P6 IMAD.IADD R11, R11, 0x1, -R9 ;  /* 0x000000010b0be824 */ /* 0x000fe200078e0a09 */
[C---:B------:R-:W-:Y:S01]  /*0e20*/  ISETP.GT.U32.AND P6, PT, R9.reuse, R17, PT ;  /* 0x000000110900720c */ /* 0x040fe20003fc4070 */
[----:B------:R-:W-:Y:S02]  /*0e30*/  IMAD.MOV R12, RZ, RZ, -R12 ;  /* 0x000000ffff0c7224 */ /* 0x000fe400078e0a0c */
[----:B------:R-:W-:Y:S01]  /*0e40*/  @!P0 IMAD.MOV R21, RZ, RZ, -R21 ;  /* 0x000000ffff158224 */ /* 0x000fe200078e0a15 */
[C---:B------:R-:W-:Y:S01]  /*0e50*/  ISETP.GT.U32.AND P0, PT, R9.reuse, R3, PT ;  /* 0x000000030900720c */ /* 0x040fe20003f04070 */
[----:B------:R-:W-:Y:S02]  /*0e60*/  IMAD R18, R9, R12, R18 ;  /* 0x0000000c09127224 */ /* 0x000fe400078e0212 */
[----:B------:R-:W-:Y:S01]  /*0e70*/  VIADD R7, R24, 0x37 ;  /* 0x0000003718077836 */ /* 0x000fe20000000000 */
[----:B------:R-:W-:Y:S01]  /*0e80*/  STL [R1+0xd8], R21 ;  /* 0x0000d81501007387 */ /* 0x000fe20000100800 */
[--C-:B------:R-:W-:Y:S01]  /*0e90*/  @!P2 IMAD.IADD R14, R14, 0x1, -R9.reuse ;  /* 0x000000010e0ea824 */ /* 0x100fe200078e0a09 */
[----:B------:R-:W-:Y:S01]  /*0ea0*/  ISETP.GE.AND P2, PT, R5, RZ, PT ;  /* 0x000000ff0500720c */ /* 0x000fe20003f46270 */
[--C-:B------:R-:W-:Y:S01]  /*0eb0*/  @!P3 IMAD.IADD R8, R8, 0x1, -R9.reuse ;  /* 0x000000010808b824 */ /* 0x100fe200078e0a09 */
[----:B------:R-:W-:Y:S01]  /*0ec0*/  ISETP.GT.U32.AND P3, PT, R9, R18, PT ;  /* 0x000000120900720c */ /* 0x000fe20003f64070 */
[----:B------:R-:W-:Y:S01]  /*0ed0*/  VIADD R5, R24, 0x36 ;  /* 0x0000003618057836 */ /* 0x000fe20000000000 */
[----:B------:R-:W-:Y:S01]  /*0ee0*/  IABS R12, R7 ;  /* 0x00000007000c7213 */ /* 0x000fe20000000000 */
[--C-:B------:R-:W-:Y:S01]  /*0ef0*/  @!P1 IMAD.IADD R6, R6, 0x1, -R9.reuse ;  /* 0x0000000106069824 */ /* 0x100fe200078e0a09 */
[----:B------:R-:W-:Y:S01]  /*0f00*/  ISETP.GE.AND P1, PT, R15, RZ, PT ;  /* 0x000000ff0f00720c */ /* 0x000fe20003f26270 */
[--C-:B------:R-:W-:Y:S01]  /*0f10*/  @!P6 IMAD.IADD R17, R17, 0x1, -R9.reuse ;  /* 0x000000011111e824 */ /* 0x100fe200078e0a09 */
[----:B------:R-:W-:Y:S01]  /*0f20*/  IABS R15, R5 ;  /* 0x00000005000f7213 */ /* 0x000fe20000000000 */
[----:B------:R-:W-:Y:S01]  /*0f30*/  @!P0 IMAD.IADD R3, R3, 0x1, -R9 ;  /* 0x0000000103038824 */ /* 0x000fe200078e0a09 */
[----:B------:R-:W-:Y:S01]  /*0f40*/  ISETP.GE.AND P0, PT, R16, RZ, PT ;  /* 0x000000ff1000720c */ /* 0x000fe20003f06270 */
[----:B0-----:R-:W-:Y:S01]  /*0f50*/  IMAD.MOV.U32 R10, RZ, RZ, R8 ;  /* 0x000000ffff0a7224 */ /* 0x001fe200078e0008 */
[----:B------:R-:W-:Y:S01]  /*0f60*/  ISETP.GT.U32.AND P6, PT, R9, R17, PT ;  /* 0x000000110900720c */ /* 0x000fe20003fc4070 */
[----:B------:R-:W-:-:S04]  /*0f70*/  IMAD.HI.U32 R19, R2, R12, RZ ;  /* 0x0000000c02137227 */ /* 0x000fc800078e00ff */
[----:B------:R-:W-:Y:S01]  /*0f80*/  @!P5 IMAD.MOV R10, RZ, RZ, -R10 ;  /* 0x000000ffff0ad224 */ /* 0x000fe200078e0a0a */
[----:B------:R-:W-:Y:S01]  /*0f90*/  ISETP.GT.U32.AND P5, PT, R9, R3, PT ;  /* 0x000000030900720c */ /* 0x000fe20003fa4070 */
[----:B------:R-:W-:Y:S02]  /*0fa0*/  IMAD.MOV R19, RZ, RZ, -R19 ;  /* 0x000000ffff137224 */ /* 0x000fe400078e0a13 */
[----:B------:R-:W-:Y:S01]  /*0fb0*/  IMAD.HI.U32 R8, R2, R15, RZ ;  /* 0x0000000f02087227 */ /* 0x000fe200078e00ff */
[----:B------:R0:W-:Y:S03]  /*0fc0*/  STL [R1+0xd4], R10 ;  /* 0x0000d40a01007387 */ /* 0x0001e60000100800 */
[----:B------:R-:W-:Y:S01]  /*0fd0*/  @!P3 IMAD.IADD R18, R18, 0x1, -R9 ;  /* 0x000000011212b824 */ /* 0x000fe200078e0a09 */
[----:B------:R-:W-:Y:S01]  /*0fe0*/  ISETP.GE.AND P3, PT, R0, RZ, PT ;  /* 0x000000ff0000720c */ /* 0x000fe20003f66270 */
[----:B------:R-:W-:-:S02]  /*0ff0*/  IMAD.MOV.U32 R20, RZ, RZ, R14 ;  /* 0x000000ffff147224 */ /* 0x000fc400078e000e */
[C---:B------:R-:W-:Y:S02]  /*1000*/  IMAD R16, R9.reuse, R19, R12 ;  /* 0x0000001309107224 */ /* 0x040fe400078e020c */
[----:B------:R-:W-:Y:S02]  /*1010*/  IMAD.MOV R8, RZ, RZ, -R8 ;  /* 0x000000ffff087224 */ /* 0x000fe400078e0a08 */
[----:B0-----:R-:W-:Y:S02]  /*1020*/  IMAD.MOV.U32 R10, RZ, RZ, R11 ;  /* 0x000000ffff0a7224 */ /* 0x001fe400078e000b */
[----:B------:R-:W-:Y:S01]  /*1030*/  @!P4 IMAD.MOV R20, RZ, RZ, -R20 ;  /* 0x000000ffff14c224 */ /* 0x000fe200078e0a14 */
[C---:B------:R-:W-:Y:S01]  /*1040*/  ISETP.GT.U32.AND P4, PT, R9.reuse, R18, PT ;  /* 0x000000120900720c */ /* 0x040fe20003f84070 */
[----:B------:R-:W-:Y:S01]  /*1050*/  @!P1 IMAD.MOV R6, RZ, RZ, -R6 ;  /* 0x000000ffff069224 */ /* 0x000fe200078e0a06 */
[C---:B------:R-:W-:Y:S01]  /*1060*/  ISETP.GT.U32.AND P1, PT, R9.reuse, R16, PT ;  /* 0x000000100900720c */ /* 0x040fe20003f24070 */
[----:B------:R-:W-:Y:S01]  /*1070*/  IMAD R15, R9, R8, R15 ;  /* 0x00000008090f7224 */ /* 0x000fe200078e020f */
[----:B------:R-:W-:Y:S01]  /*1080*/  STL [R1+0xd0], R20 ;  /* 0x0000d01401007387 */ /* 0x000fe20000100800 */
[----:B------:R-:W-:Y:S01]  /*1090*/  @!P2 IMAD.MOV R10, RZ, RZ, -R10 ;  /* 0x000000ffff0aa224 */ /* 0x000fe200078e0a0a */
[----:B------:R-:W-:Y:S01]  /*10a0*/  ISETP.GE.AND P2, PT, R4, RZ, PT ;  /* 0x000000ff0400720c */ /* 0x000fe20003f46270 */
[--C-:B------:R-:W-:Y:S01]  /*10b0*/  @!P6 IMAD.IADD R17, R17, 0x1, -R9.reuse ;  /* 0x000000011111e824 */ /* 0x100fe200078e0a09 */
[----:B------:R-:W-:Y:S01]  /*10c0*/  ISETP.GT.U32.AND P6, PT, R9, R15, PT ;  /* 0x0000000f0900720c */ /* 0x000fe20003fc4070 */
[----:B------:R-:W-:Y:S01]  /*10d0*/  VIADD R0, R24, 0x35 ;  /* 0x0000003518007836 */ /* 0x000fe20000000000 */
[----:B------:R-:W-:Y:S01]  /*10e0*/  STL [R1+0xcc], R10 ;  /* 0x0000cc0a01007387 */ /* 0x000fe20000100800 */
[--C-:B------:R-:W-:Y:S01]  /*10f0*/  @!P5 IMAD.IADD R3, R3, 0x1, -R9.reuse ;  /* 0x000000010303d824 */ /* 0x100fe200078e0a09 */
[----:B------:R-:W-:Y:S01]  /*1100*/  ISETP.GE.AND P5, PT, R7, RZ, PT ;  /* 0x000000ff0700720c */ /* 0x000fe20003fa6270 */
[--C-:B------:R-:W-:Y:S01]  /*1110*/  @!P4 IMAD.IADD R18, R18, 0x1, -R9.reuse ;  /* 0x000000011212c824 */ /* 0x100fe200078e0a09 */
[----:B------:R0:W-:Y:S01]  /*1120*/  STL [R1+0xc8], R6 ;  /* 0x0000c80601007387 */ /* 0x0001e20000100800 */
[----:B------:R-:W-:Y:S01]  /*1130*/  IABS R4, R0 ;  /* 0x0000000000047213 */ /* 0x000fe20000000000 */
[----:B------:R-:W-:Y:S01]  /*1140*/  VIADD R7, R24, 0x34 ;  /* 0x0000003418077836 */ /* 0x000fe20000000000 */
[----:B------:R-:W-:Y:S01]  /*1150*/  ISETP.GE.AND P4, PT, R5, RZ, PT ;  /* 0x000000ff0500720c */ /* 0x000fe20003f86270 */
[----:B------:R-:W-:-:S02]  /*1160*/  @!P1 IMAD.IADD R16, R16, 0x1, -R9 ;  /* 0x0000000110109824 */ /* 0x000fc400078e0a09 */
[----:B------:R-:W-:-:S03]  /*1170*/  IMAD.HI.U32 R5, R2, R4, RZ ;  /* 0x0000000402057227 */ /* 0x000fc600078e00ff */
[----:B------:R-:W-:Y:S01]  /*1180*/  ISETP.GT.U32.AND P1, PT, R9, R16, PT ;  /* 0x000000100900720c */ /* 0x000fe20003f24070 */
[----:B0-----:R-:W-:Y:S02]  /*1190*/  IMAD.MOV.U32 R6, RZ, RZ, R3 ;  /* 0x000000ffff067224 */ /* 0x001fe400078e0003 */
[----:B------:R-:W-:Y:S02]  /*11a0*/  @!P6 IMAD.IADD R15, R15, 0x1, -R9 ;  /* 0x000000010f0fe824 */ /* 0x000fe400078e0a09 */
[----:B------:R-:W-:Y:S01]  /*11b0*/  @!P0 IMAD.MOV R6, RZ, RZ, -R6 ;  /* 0x000000ffff068224 */ /* 0x000fe200078e0a06 */
[----:B------:R-:W-:Y:S01]  /*11c0*/  ISETP.GE.AND P0, PT, R0, RZ, PT ;  /* 0x000000ff0000720c */ /* 0x000fe20003f06270 */
[----:B------:R-:W-:Y:S01]  /*11d0*/  IMAD.MOV R5, RZ, RZ, -R5 ;  /* 0x000000ffff057224 */ /* 0x000fe200078e0a05 */
[C---:B------:R-:W-:Y:S01]  /*11e0*/  ISETP.GT.U32.AND P6, PT, R9.reuse, R15, PT ;  /* 0x0000000f0900720c */ /* 0x040fe20003fc4070 */
[----:B------:R-:W-:Y:S01]  /*11f0*/  VIADD R3, R24, 0x33 ;  /* 0x0000003318037836 */ /* 0x000fe20000000000 */
[----:B------:R0:W-:Y:S01]  /*1200*/  STL [R1+0xc4], R6 ;  /* 0x0000c40601007387 */ /* 0x0001e20000100800 */
[----:B------:R-:W-:-:S02]  /*1210*/  IMAD R0, R9, R5, R4 ;  /* 0x0000000509007224 */ /* 0x000fc400078e0204 */
[--C-:B------:R-:W-:Y:S01]  /*1220*/  @!P1 IMAD.IADD R16, R16, 0x1, -R9.reuse ;  /* 0x0000000110109824 */ /* 0x100fe200078e0a09 */
[----:B------:R-:W-:Y:S01]  /*1230*/  IABS R11, R3 ;  /* 0x00000003000b7213 */ /* 0x000fe20000000000 */
[C---:B------:R-:W-:Y:S01]  /*1240*/  VIADD R5, R24.reuse, 0x32 ;  /* 0x0000003218057836 */ /* 0x040fe20000000000 */
[----:B------:R-:W-:Y:S01]  /*1250*/  ISETP.GT.U32.AND P1, PT, R9, R0, PT ;  /* 0x000000000900720c */ /* 0x000fe20003f24070 */
[----:B------:R-:W-:Y:S02]  /*1260*/  VIADD R8, R24, 0x31 ;  /* 0x0000003118087836 */ /* 0x000fe40000000000 */
[C---:B------:R-:W-:Y:S01]  /*1270*/  IMAD.HI.U32 R21, R2.reuse, R11, RZ ;  /* 0x0000000b02157227 */ /* 0x040fe200078e00ff */
[----:B0-----:R-:W-:Y:S02]  /*1280*/  IABS R6, R7 ;  /* 0x0000000700067213 */ /* 0x001fe40000000000 */
[----:B------:R-:W-:Y:S01]  /*1290*/  IABS R14, R5 ;  /* 0x00000005000e7213 */ /* 0x000fe20000000000 */
[----:B------:R-:W-:Y:S01]  /*12a0*/  @!P6 IMAD.IADD R15, R15, 0x1, -R9 ;  /* 0x000000010f0fe824 */ /* 0x000fe200078e0a09 */
[----:B------:R-:W-:Y:S01]  /*12b0*/  IABS R12, R8 ;  /* 0x00000008000c7213 */ /* 0x000fe20000000000 */
[----:B------:R-:W-:-:S04]  /*12c0*/  IMAD.HI.U32 R4, R2, R6, RZ ;  /* 0x0000000602047227 */ /* 0x000fc800078e00ff */
[----:B------:R-:W-:Y:S02]  /*12d0*/  IMAD.MOV R4, RZ, RZ, -R4 ;  /* 0x000000ffff047224 */ /* 0x000fe400078e0a04 */
[----:B------:R-:W-:Y:S01]  /*12e0*/  @!P1 IMAD.IADD R0, R0, 0x1, -R9 ;  /* 0x0000000100009824 */ /* 0x000fe200078e0a09 */
[----:B------:R-:W-:Y:S01]  /*12f0*/  ISETP.GE.AND P1, PT, R7, RZ, PT ;  /* 0x000000ff0700720c */ /* 0x000fe20003f26270 */
[----:B------:R-:W-:Y:S02]  /*1300*/  IMAD R6, R9, R4, R6 ;  /* 0x0000000409067224 */ /* 0x000fe400078e0206 */
[----:B------:R-:W-:-:S03]  /*1310*/  IMAD.HI.U32 R20, R2, R14, RZ ;  /* 0x0000000e02147227 */ /* 0x000fc600078e00ff */
[----:B------:R-:W-:Y:S01]  /*1320*/  ISETP.GT.U32.AND P6, PT, R9, R6, PT ;  /* 0x000000060900720c */ /* 0x000fe20003fc4070 */
[----:B------:R-:W-:Y:S02]  /*1330*/  IMAD.MOV R21, RZ, RZ, -R21 ;  /* 0x000000ffff157224 */ /* 0x000fe400078e0a15 */
[----:B------:R-:W-:-:S04]  /*1340*/  IMAD.HI.U32 R19, R2, R12, RZ ;  /* 0x0000000c02137227 */ /* 0x000fc800078e00ff */
[----:B------:R-:W-:Y:S02]  /*1350*/  IMAD.MOV R20, RZ, RZ, -R20 ;  /* 0x000000ffff147224 */ /* 0x000fe400078e0a14 */
[C---:B------:R-:W-:Y:S02]  /*1360*/  IMAD R7, R9.reuse, R21, R11 ;  /* 0x0000001509077224 */ /* 0x040fe400078e020b */
[----:B------:R-:W-:Y:S02]  /*1370*/  IMAD.MOV.U32 R10, RZ, RZ, R17 ;  /* 0x000000ffff0a7224 */ /* 0x000fe400078e0011 */
[----:B------:R-:W-:Y:S01]  /*1380*/  @!P6 IMAD.IADD R6, R6, 0x1, -R9 ;  /* 0x000000010606e824 */ /* 0x000fe200078e0a09 */
[C---:B------:R-:W-:Y:S01]  /*1390*/  ISETP.GT.U32.AND P6, PT, R9.reuse, R0, PT ;  /* 0x000000000900720c */ /* 0x040fe20003fc4070 */
[----:B------:R-:W-:Y:S02]  /*13a0*/  IMAD.MOV R19, RZ, RZ, -R19 ;  /* 0x000000ffff137224 */ /* 0x000fe400078e0a13 */
[----:B------:R-:W-:Y:S01]  /*13b0*/  @!P3 IMAD.MOV R18, RZ, RZ, -R18 ;  /* 0x000000ffff12b224 */ /* 0x000fe200078e0a12 */
[C---:B------:R-:W-:Y:S01]  /*13c0*/  ISETP.GT.U32.AND P3, PT, R9.reuse, R6, PT ;  /* 0x000000060900720c */ /* 0x040fe20003f64070 */
[----:B------:R-:W-:-:S02]  /*13d0*/  IMAD R14, R9, R20, R14 ;  /* 0x00000014090e7224 */ /* 0x000fc400078e020e */
[----:B------:R-:W-:Y:S01]  /*13e0*/  @!P2 IMAD.MOV R10, RZ, RZ, -R10 ;  /* 0x000000ffff0aa224 */ /* 0x000fe200078e0a0a */
[C---:B------:R-:W-:Y:S01]  /*13f0*/  ISETP.GT.U32.AND P2, PT, R9.reuse, R7, PT ;  /* 0x000000070900720c */ /* 0x040fe20003f44070 */
[C---:B------:R-:W-:Y:S01]  /*1400*/  IMAD R12, R9.reuse, R19, R12 ;  /* 0x00000013090c7224 */ /* 0x040fe200078e020c */
[----:B------:R-:W-:Y:S01]  /*1410*/  STL [R1+0xc0], R18 ;  /* 0x0000c01201007387 */ /* 0x000fe20000100800 */
[----:B------:R-:W-:Y:S01]  /*1420*/  @!P5 IMAD.MOV R16, RZ, RZ, -R16 ;  /* 0x000000ffff10d224 */ /* 0x000fe200078e0a10 */
[C---:B------:R-:W-:Y:S01]  /*1430*/  ISETP.GT.U32.AND P5, PT, R9.reuse, R14, PT ;  /* 0x0000000e0900720c */ /* 0x040fe20003fa4070 */
[--C-:B------:R-:W-:Y:S01]  /*1440*/  @!P6 IMAD.IADD R0, R0, 0x1, -R9.reuse ;  /* 0x000000010000e824 */ /* 0x100fe200078e0a09 */
[----:B------:R0:W-:Y:S01]  /*1450*/  STL [R1+0xbc], R10 ;  /* 0x0000bc0a01007387 */ /* 0x0001e20000100800 */
[----:B------:R-:W-:Y:S01]  /*1460*/  VIADD R4, R24, 0x30 ;  /* 0x0000003018047836 */ /* 0x000fe20000000000 */
[----:B------:R-:W-:Y:S01]  /*1470*/  ISETP.GT.U32.AND P6, PT, R9, R12, PT ;  /* 0x0000000c0900720c */ /* 0x000fe20003fc4070 */
[--C-:B------:R-:W-:Y:S01]  /*1480*/  @!P3 IMAD.IADD R6, R6, 0x1, -R9.reuse ;  /* 0x000000010606b824 */ /* 0x100fe200078e0a09 */
[----:B------:R1:W-:Y:S01]  /*1490*/  STL [R1+0xb8], R16 ;  /* 0x0000b81001007387 */ /* 0x0003e20000100800 */
[----:B------:R-:W-:Y:S01]  /*14a0*/  ISETP.GE.AND P3, PT, R5, RZ, PT ;  /* 0x000000ff0500720c */ /* 0x000fe20003f66270 */
[----:B------:R-:W-:Y:S01]  /*14b0*/  VIADD R19, R24, 0x1e ;  /* 0x0000001e18137836 */ /* 0x000fe20000000000 */
[----:B------:R-:W-:Y:S01]  /*14c0*/  IABS R11, R4 ;  /* 0x00000004000b7213 */ /* 0x000fe20000000000 */
[----:B------:R-:W-:Y:S01]  /*14d0*/  @!P2 IMAD.IADD R7, R7, 0x1, -R9 ;  /* 0x000000010707a824 */ /* 0x000fe200078e0a09 */
[----:B------:R-:W-:Y:S01]  /*14e0*/  ISETP.GE.AND P2, PT, R8, RZ, PT ;  /* 0x000000ff0800720c */ /* 0x000fe20003f46270 */
[----:B0-----:R-:W-:-:S02]  /*14f0*/  IMAD.MOV.U32 R10, RZ, RZ, R15 ;  /* 0x000000ffff0a7224 */ /* 0x001fc400078e000f */
[----:B------:R-:W-:-:S04]  /*1500*/  IMAD.HI.U32 R15, R2, R11, RZ ;  /* 0x0000000b020f7227 */ /* 0x000fc800078e00ff */
[----:B------:R-:W-:Y:S01]  /*1510*/  @!P4 IMAD.MOV R10, RZ, RZ, -R10 ;  /* 0x000000ffff0ac224 */ /* 0x000fe200078e0a0a */
[----:B------:R-:W-:Y:S01]  /*1520*/  ISETP.GE.AND P4, PT, R3, RZ, PT ;  /* 0x000000ff0300720c */ /* 0x000fe20003f86270 */
[----:B------:R-:W-:Y:S02]  /*1530*/  VIADD R3, R24, 0x2f ;  /* 0x0000002f18037836 */ /* 0x000fe40000000000 */
[--C-:B------:R-:W-:Y:S01]  /*1540*/  @!P5 IMAD.IADD R14, R14, 0x1, -R9.reuse ;  /* 0x000000010e0ed824 */ /* 0x100fe200078e0a09 */
[C---:B------:R-:W-:Y:S01]  /*1550*/  ISETP.GT.U32.AND P5, PT, R9.reuse, R7, PT ;  /* 0x000000070900720c */ /* 0x040fe20003fa4070 */
[----:B------:R-:W-:Y:S01]  /*1560*/  @!P6 IMAD.IADD R12, R12, 0x1, -R9 ;  /* 0x000000010c0ce824 */ /* 0x000fe200078e0a09 */
[----:B-1----:R-:W-:Y:S01]  /*1570*/  IABS R16, R3 ;  /* 0x0000000300107213 */ /* 0x002fe20000000000 */
[----:B------:R-:W-:Y:S01]  /*1580*/  IMAD.MOV R15, RZ, RZ, -R15 ;  /* 0x000000ffff0f7224 */ /* 0x000fe200078e0a0f */
[----:B------:R0:W-:Y:S01]  /*1590*/  STL [R1+0xb4], R10 ;  /* 0x0000b40a01007387 */ /* 0x0001e20000100800 */
[----:B------:R-:W-:Y:S01]  /*15a0*/  @!P1 IMAD.MOV R6, RZ, RZ, -R6 ;  /* 0x000000ffff069224 */ /* 0x000fe200078e0a06 */
[----:B------:R-:W-:Y:S01]  /*15b0*/  ISETP.GT.U32.AND P6, PT, R9, R12, PT ;  /* 0x0000000c0900720c */ /* 0x000fe20003fc4070 */
[----:B------:R-:W-:-:S02]  /*15c0*/  IMAD.MOV.U32 R8, RZ, RZ, R16 ;  /* 0x000000ffff087224 */ /* 0x000fc400078e0010 */
[----:B------:R-:W-:Y:S02]  /*15d0*/  IMAD R5, R9, R15, R11 ;  /* 0x0000000f09057224 */ /* 0x000fe400078e020b */
[----:B------:R-:W-:-:S03]  /*15e0*/  IMAD.HI.U32 R11, R2, R8, RZ ;  /* 0x00000008020b7227 */ /* 0x000fc600078e00ff */
[C---:B------:R-:W-:Y:S01]  /*15f0*/  ISETP.GT.U32.AND P1, PT, R9.reuse, R5, PT ;  /* 0x000000050900720c */ /* 0x040fe20003f24070 */
[----:B0-----:R-:W-:Y:S02]  /*1600*/  IMAD.MOV.U32 R10, RZ, RZ, R0 ;  /* 0x000000ffff0a7224 */ /* 0x001fe400078e0000 */
[----:B------:R-:W-:Y:S02]  /*1610*/  IMAD.MOV R11, RZ, RZ, -R11 ;  /* 0x000000ffff0b7224 */ /* 0x000fe400078e0a0b */
[----:B------:R-:W-:Y:S01]  /*1620*/  @!P0 IMAD.MOV R10, RZ, RZ, -R10 ;  /* 0x000000ffff0a8224 */ /* 0x000fe200078e0a0a */
[----:B------:R-:W-:Y:S01]  /*1630*/  ISETP.GT.U32.AND P0, PT, R9, R14, PT ;  /* 0x0000000e0900720c */ /* 0x000fe20003f04070 */
[----:B------:R-:W-:Y:S01]  /*1640*/  @!P5 IMAD.IADD R7, R7, 0x1, -R9 ;  /* 0x000000010707d824 */ /* 0x000fe200078e0a09 */
[----:B------:R-:W-:Y:S01]  /*1650*/  ISETP.GE.AND P5, PT, R4, RZ, PT ;  /* 0x000000ff0400720c */ /* 0x000fe20003fa6270 */
[----:B------:R-:W-:Y:S01]  /*1660*/  VIADD R0, R24, 0x2e ;  /* 0x0000002e18007836 */ /* 0x000fe20000000000 */
[----:B------:R0:W-:Y:S01]  /*1670*/  STL [R1+0xb0], R10 ;  /* 0x0000b00a01007387 */ /* 0x0001e20000100800 */
[----:B------:R-:W-:-:S02]  /*1680*/  IMAD R4, R9, R11, R8 ;  /* 0x0000000b09047224 */ /* 0x000fc400078e0208 */
[--C-:B------:R-:W-:Y:S01]  /*1690*/  @!P6 IMAD.IADD R12, R12, 0x1, -R9.reuse ;  /* 0x000000010c0ce824 */ /* 0x100fe200078e0a09 */
[----:B------:R-:W-:Y:S01]  /*16a0*/  IABS R16, R0 ;  /* 0x0000000000107213 */ /* 0x000fe20000000000 */
[----:B------:R1:W-:Y:S01]  /*16b0*/  STL [R1+0xac], R6 ;  /* 0x0000ac0601007387 */ /* 0x0003e20000100800 */
[----:B------:R-:W-:Y:S01]  /*16c0*/  ISETP.GT.U32.AND P6, PT, R9, R4, PT ;  /* 0x000000040900720c */ /* 0x000fe20003fc4070 */
[--C-:B------:R-:W-:Y:S01]  /*16d0*/  @!P1 IMAD.IADD R5, R5, 0x1, -R9.reuse ;  /* 0x0000000105059824 */ /* 0x100fe200078e0a09 */
[----:B------:R-:W-:Y:S01]  /*16e0*/  ISETP.GE.AND P1, PT, R0, RZ, PT ;  /* 0x000000ff0000720c */ /* 0x000fe20003f26270 */
[----:B------:R-:W-:Y:S01]  /*16f0*/  @!P0 IMAD.IADD R14, R14, 0x1, -R9 ;  /* 0x000000010e0e8824 */ /* 0x000fe200078e0a09 */
[----:B------:R-:W-:Y:S01]  /*1700*/  ISETP.GE.AND P0, PT, R3, RZ, PT ;  /* 0x000000ff0300720c */ /* 0x000fe20003f06270 */
[----:B------:R-:W-:Y:S02]  /*1710*/  IMAD.MOV.U32 R15, RZ, RZ, R7 ;  /* 0x000000ffff0f7224 */ /* 0x000fe400078e0007 */
[----:B0-----:R-:W-:-:S02]  /*1720*/  IMAD.MOV.U32 R10, RZ, RZ, R14 ;  /* 0x000000ffff0a7224 */ /* 0x001fc400078e000e */
[----:B-1----:R-:W-:-:S04]  /*1730*/  IMAD.HI.U32 R6, R2, R16, RZ ;  /* 0x0000001002067227 */ /* 0x002fc800078e00ff */
[----:B------:R-:W-:Y:S02]  /*1740*/  IMAD.MOV R3, RZ, RZ, -R6 ;  /* 0x000000ffff037224 */ /* 0x000fe400078e0a06 */
[----:B------:R-:W-:Y:S01]  /*1750*/  @!P6 IMAD.IADD R4, R4, 0x1, -R9 ;  /* 0x000000010404e824 */ /* 0x000fe200078e0a09 */
[C---:B------:R-:W-:Y:S01]  /*1760*/  ISETP.GT.U32.AND P6, PT, R9.reuse, R5, PT ;  /* 0x000000050900720c */ /* 0x040fe20003fc4070 */
[C---:B------:R-:W-:Y:S02]  /*1770*/  IMAD R16, R9.reuse, R3, R16 ;  /* 0x0000000309107224 */ /* 0x040fe400078e0210 */
[C---:B------:R-:W-:Y:S02]  /*1780*/  VIADD R8, R24.reuse, 0x2d ;  /* 0x0000002d18087836 */ /* 0x040fe40000000000 */
[----:B------:R-:W-:Y:S01]  /*1790*/  @!P4 IMAD.MOV R15, RZ, RZ, -R15 ;  /* 0x000000ffff0fc224 */ /* 0x000fe200078e0a0f */
[C---:B------:R-:W-:Y:S01]  /*17a0*/  ISETP.GT.U32.AND P4, PT, R9.reuse, R4, PT ;  /* 0x000000040900720c */ /* 0x040fe20003f84070 */
[----:B------:R-:W-:Y:S01]  /*17b0*/  @!P3 IMAD.MOV R10, RZ, RZ, -R10 ;  /* 0x000000ffff0ab224 */ /* 0x000fe200078e0a0a */
[----:B------:R-:W-:Y:S01]  /*17c0*/  ISETP.GT.U32.AND P3, PT, R9, R16, PT ;  /* 0x000000100900720c */ /* 0x000fe20003f64070 */
[C---:B------:R-:W-:Y:S01]  /*17d0*/  VIADD R0, R24.reuse, 0x2b ;  /* 0x0000002b18007836 */ /* 0x040fe20000000000 */
[----:B------:R-:W-:Y:S01]  /*17e0*/  IABS R17, R8 ;  /* 0x0000000800117213 */ /* 0x000fe20000000000 */
[----:B------:R-:W-:Y:S01]  /*17f0*/  STL [R1+0xa8], R15 ;  /* 0x0000a80f01007387 */ /* 0x000fe20000100800 */
[----:B------:R-:W-:-:S02]  /*1800*/  VIADD R6, R24, 0x2c ;  /* 0x0000002c18067836 */ /* 0x000fc40000000000 */
[----:B------:R-:W-:Y:S01]  /*1810*/  @!P6 IMAD.IADD R5, R5, 0x1, -R9 ;  /* 0x000000010505e824 */ /* 0x000fe200078e0a09 */
[----:B------:R0:W-:Y:S01]  /*1820*/  STL [R1+0xa4], R10 ;  /* 0x0000a40a01007387 */ /* 0x0001e20000100800 */
[----:B------:R-:W-:Y:S01]  /*1830*/  IMAD.HI.U32 R7, R2, R17, RZ ;  /* 0x0000001102077227 */ /* 0x000fe200078e00ff */
[----:B------:R-:W-:Y:S02]  /*1840*/  IABS R11, R0 ;  /* 0x00000000000b7213 */ /* 0x000fe40000000000 */
[----:B------:R-:W-:Y:S01]  /*1850*/  IABS R3, R6 ;  /* 0x0000000600037213 */ /* 0x000fe20000000000 */
[----:B------:R-:W-:Y:S02]  /*1860*/  IMAD.MOV R7, RZ, RZ, -R7 ;  /* 0x000000ffff077224 */ /* 0x000fe400078e0a07 */
[----:B------:R-:W-:Y:S01]  /*1870*/  @!P3 IMAD.IADD R16, R16, 0x1, -R9 ;  /* 0x000000011010b824 */ /* 0x000fe200078e0a09 */
[----:B------:R-:W-:Y:S01]  /*1880*/  ISETP.GE.AND P3, PT, R0, RZ, PT ;  /* 0x000000ff0000720c */ /* 0x000fe20003f66270 */
[----:B------:R-:W-:-:S02]  /*1890*/  IMAD R17, R9, R7, R17 ;  /* 0x0000000709117224 */ /* 0x000fc400078e0211 */
[----:B0-----:R-:W-:Y:S02]  /*18a0*/  IMAD.MOV.U32 R10, RZ, RZ, R12 ;  /* 0x000000ffff0a7224 */ /* 0x001fe400078e000c */
[----:B------:R-:W-:Y:S01]  /*18b0*/  IMAD.HI.U32 R7, R2, R3, RZ ;  /* 0x0000000302077227 */ /* 0x000fe200078e00ff */
[----:B------:R-:W-:-:S03]  /*18c0*/  ISETP.GT.U32.AND P6, PT, R9, R17, PT ;  /* 0x000000110900720c */ /* 0x000fc60003fc4070 */
[----:B------:R-:W-:Y:S01]  /*18d0*/  @!P2 IMAD.MOV R10, RZ, RZ, -R10 ;  /* 0x000000ffff0aa224 */ /* 0x000fe200078e0a0a */
[----:B------:R-:W-:Y:S01]  /*18e0*/  ISETP.GE.AND P2, PT, R8, RZ, PT ;  /* 0x000000ff0800720c */ /* 0x000fe20003f46270 */
[----:B------:R-:W-:-:S03]  /*18f0*/  IMAD.HI.U32 R8, R2, R11, RZ ;  /* 0x0000000b02087227 */ /* 0x000fc600078e00ff */
[----:B------:R0:W-:Y:S01]  /*1900*/  STL [R1+0xa0], R10 ;  /* 0x0000a00a01007387 */ /* 0x0001e20000100800 */
[----:B------:R-:W-:Y:S01]  /*1910*/  @!P4 IMAD.IADD R4, R4, 0x1, -R9 ;  /* 0x000000010404c824 */ /* 0x000fe200078e0a09 */
[----:B------:R-:W-:Y:S01]  /*1920*/  ISETP.GE.AND P4, PT, R6, RZ, PT ;  /* 0x000000ff0600720c */ /* 0x000fe20003f86270 */
[----:B------:R-:W-:Y:S02]  /*1930*/  IMAD.MOV R6, RZ, RZ, -R8 ;  /* 0x000000ffff067224 */ /* 0x000fe400078e0a08 */
[----:B------:R-:W-:Y:S02]  /*1940*/  IMAD.MOV R7, RZ, RZ, -R7 ;  /* 0x000000ffff077224 */ /* 0x000fe400078e0a07 */
[----:B------:R-:W-:Y:S02]  /*1950*/  VIADD R0, R24, 0x2a ;  /* 0x0000002a18007836 */ /* 0x000fe40000000000 */
[----:B------:R-:W-:Y:S02]  /*1960*/  IMAD R11, R9, R6, R11 ;  /* 0x00000006090b7224 */ /* 0x000fe400078e020b */
[----:B0-----:R-:W-:-:S02]  /*1970*/  IMAD.MOV.U32 R10, RZ, RZ, R5 ;  /* 0x000000ffff0a7224 */ /* 0x001fc400078e0005 */
[C---:B------:R-:W-:Y:S01]  /*1980*/  IMAD R3, R9.reuse, R7, R3 ;  /* 0x0000000709037224 */ /* 0x040fe200078e0203 */
[----:B------:R-:W-:Y:S01]  /*1990*/  IABS R7, R0 ;  /* 0x0000000000077213 */ /* 0x000fe20000000000 */
[----:B------:R-:W-:Y:S01]  /*19a0*/  @!P5 IMAD.MOV R10, RZ, RZ, -R10 ;  /* 0x000000ffff0ad224 */ /* 0x000fe200078e0a0a */
[----:B------:R-:W-:Y:S01]  /*19b0*/  ISETP.GT.U32.AND P5, PT, R9, R16, PT ;  /* 0x000000100900720c */ /* 0x000fe20003fa4070 */
[----:B------:R-:W-:Y:S02]  /*19c0*/  IMAD.MOV.U32 R8, RZ, RZ, R4 ;  /* 0x000000ffff087224 */ /* 0x000fe400078e0004 */
[----:B------:R-:W-:Y:S01]  /*19d0*/  @!P6 IMAD.IADD R17, R17, 0x1, -R9 ;  /* 0x000000011111e824 */ /* 0x000fe200078e0a09 */
[----:B------:R0:W-:Y:S01]  /*19e0*/  STL [R1+0x9c], R10 ;  /* 0x00009c0a01007387 */ /* 0x0001e20000100800 */
[----:B------:R-:W-:Y:S01]  /*19f0*/  @!P0 IMAD.MOV R8, RZ, RZ, -R8 ;  /* 0x000000ffff088224 */ /* 0x000fe200078e0a08 */
[C---:B------:R-:W-:Y:S01]  /*1a00*/  ISETP.GT.U32.AND P0, PT, R9.reuse, R3, PT ;  /* 0x000000030900720c */ /* 0x040fe20003f04070 */
[----:B------:R-:W-:Y:S01]  /*1a10*/  IMAD.HI.U32 R15, R2, R7, RZ ;  /* 0x00000007020f7227 */ /* 0x000fe200078e00ff */
[----:B------:R-:W-:-:S02]  /*1a20*/  ISETP.GT.U32.AND P6, PT, R9, R17, PT ;  /* 0x000000110900720c */ /* 0x000fc40003fc4070 */
[----:B------:R1:W-:Y:S01]  /*1a30*/  STL [R1+0x98], R8 ;  /* 0x0000980801007387 */ /* 0x0003e20000100800 */
[----:B------:R-:W-:Y:S02]  /*1a40*/  IMAD.MOV R15, RZ, RZ, -R15 ;  /* 0x000000ffff0f7224 */ /* 0x000fe400078e0a0f */
[----:B------:R-:W-:Y:S01]  /*1a50*/  @!P5 IMAD.IADD R16, R16, 0x1, -R9 ;  /* 0x000000011010d824 */ /* 0x000fe200078e0a09 */
[C---:B------:R-:W-:Y:S01]  /*1a60*/  ISETP.GT.U32.AND P5, PT, R9.reuse, R11, PT ;  /* 0x0000000b0900720c */ /* 0x040fe20003fa4070 */
[C---:B------:R-:W-:Y:S02]  /*1a70*/  VIADD R6, R24.reuse, 0x28 ;  /* 0x0000002818067836 */ /* 0x040fe40000000000 */
[----:B------:R-:W-:Y:S02]  /*1a80*/  IMAD R7, R9, R15, R7 ;  /* 0x0000000f09077224 */ /* 0x000fe400078e0207 */
[----:B------:R-:W-:Y:S01]  /*1a90*/  VIADD R12, R24, 0x29 ;  /* 0x00000029180c7836 */ /* 0x000fe20000000000 */
[----:B------:R-:W-:Y:S01]  /*1aa0*/  IABS R4, R6 ;  /* 0x0000000600047213 */ /* 0x000fe20000000000 */
[----:B0-----:R-:W-:-:S02]  /*1ab0*/  IMAD.MOV.U32 R10, RZ, RZ, R16 ;  /* 0x000000ffff0a7224 */ /* 0x001fc400078e0010 */
[----:B------:R-:W-:Y:S01]  /*1ac0*/  VIADD R5, R24, 0x27 ;  /* 0x0000002718057836 */ /* 0x000fe20000000000 */
[----:B------:R-:W-:Y:S01]  /*1ad0*/  IABS R14, R12 ;  /* 0x0000000c000e7213 */ /* 0x000fe20000000000 */
[--C-:B------:R-:W-:Y:S01]  /*1ae0*/  @!P0 IMAD.IADD R3, R3, 0x1, -R9.reuse ;  /* 0x0000000103038824 */ /* 0x100fe200078e0a09 */
[----:B------:R-:W-:Y:S01]  /*1af0*/  ISETP.GT.U32.AND P0, PT, R9, R7, PT ;  /* 0x000000070900720c */ /* 0x000fe20003f04070 */
[--C-:B------:R-:W-:Y:S01]  /*1b00*/  @!P5 IMAD.IADD R11, R11, 0x1, -R9.reuse ;  /* 0x000000010b0bd824 */ /* 0x100fe200078e0a09 */
[----:B-1----:R-:W-:Y:S01]  /*1b10*/  IABS R8, R5 ;  /* 0x0000000500087213 */ /* 0x002fe20000000000 */
[----:B------:R-:W-:Y:S01]  /*1b20*/  @!P1 IMAD.MOV R10, RZ, RZ, -R10 ;  /* 0x000000ffff0a9224 */ /* 0x000fe200078e0a0a */
[----:B------:R-:W-:Y:S01]  /*1b30*/  ISETP.GT.U32.AND P5, PT, R9, R3, PT ;  /* 0x000000030900720c */ /* 0x000fe20003fa4070 */
[----:B------:R-:W-:Y:S01]  /*1b40*/  @!P6 IMAD.IADD R17, R17, 0x1, -R9 ;  /* 0x000000011111e824 */ /* 0x000fe200078e0a09 */
[----:B------:R-:W-:Y:S01]  /*1b50*/  ISETP.GT.U32.AND P1, PT, R9, R11, PT ;  /* 0x0000000b0900720c */ /* 0x000fe20003f24070 */
[----:B------:R-:W-:Y:S01]  /*1b60*/  IMAD.HI.U32 R15, R2, R14, RZ ;  /* 0x0000000e020f7227 */ /* 0x000fe200078e00ff */
[----:B------:R-:W-:Y:S01]  /*1b70*/  ISETP.GE.AND P6, PT, R0, RZ, PT ;  /* 0x000000ff0000720c */ /* 0x000fe20003fc6270 */
[----:B------:R0:W-:Y:S02]  /*1b80*/  STL [R1+0x94], R10 ;  /* 0x0000940a01007387 */ /* 0x0001e40000100800 */
[----:B------:R-:W-:-:S04]  /*1b90*/  IMAD.HI.U32 R0, R2, R4, RZ ;  /* 0x0000000402007227 */ /* 0x000fc800078e00ff */
[----:B------:R-:W-:Y:S02]  /*1ba0*/  IMAD.MOV R0, RZ, RZ, -R0 ;  /* 0x000000ffff007224 */ /* 0x000fe400078e0a00 */
[----:B------:R-:W-:-:S04]  /*1bb0*/  IMAD.HI.U32 R16, R2, R8, RZ ;  /* 0x0000000802107227 */ /* 0x000fc800078e00ff */
[----:B0-----:R-:W-:Y:S02]  /*1bc0*/  IMAD.MOV.U32 R10, RZ, RZ, R17 ;  /* 0x000000ffff0a7224 */ /* 0x001fe400078e0011 */
[----:B------:R-:W-:Y:S02]  /*1bd0*/  IMAD.MOV R15, RZ, RZ, -R15 ;  /* 0x000000ffff0f7224 */ /* 0x000fe400078e0a0f */
[----:B------:R-:W-:Y:S01]  /*1be0*/  @!P2 IMAD.MOV R10, RZ, RZ, -R10 ;  /* 0x000000ffff0aa224 */ /* 0x000fe200078e0a0a */
[----:B------:R-:W-:Y:S01]  /*1bf0*/  ISETP.GE.AND P2, PT, R12, RZ, PT ;  /* 0x000000ff0c00720c */ /* 0x000fe20003f46270 */
[----:B------:R-:W-:Y:S02]  /*1c00*/  IMAD R4, R9, R0, R4 ;  /* 0x0000000009047224 */ /* 0x000fe400078e0204 */
[----:B------:R-:W-:Y:S01]  /*1c10*/  IMAD.MOV R12, RZ, RZ, -R16 ;  /* 0x000000ffff0c7224 */ /* 0x000fe200078e0a10 */
[----:B------:R0:W-:Y:S01]  /*1c20*/  STL [R1+0x90], R10 ;  /* 0x0000900a01007387 */ /* 0x0001e20000100800 */
[----:B------:R-:W-:-:S02]  /*1c30*/  @!P0 IMAD.IADD R7, R7, 0x1, -R9 ;  /* 0x0000000107078824 */ /* 0x000fc400078e0a09 */
[----:B------:R-:W-:Y:S02]  /*1c40*/  VIADD R0, R24, 0x26 ;  /* 0x0000002618007836 */ /* 0x000fe40000000000 */
[C---:B------:R-:W-:Y:S01]  /*1c50*/  IMAD R14, R9.reuse, R15, R14 ;  /* 0x0000000f090e7224 */ /* 0x040fe200078e020e */
[----:B------:R-:W-:Y:S01]  /*1c60*/  ISETP.GT.U32.AND P0, PT, R9, R7, PT ;  /* 0x000000070900720c */ /* 0x000fe20003f04070 */
[--C-:B------:R-:W-:Y:S01]  /*1c70*/  @!P1 IMAD.IADD R11, R11, 0x1, -R9.reuse ;  /* 0x000000010b0b9824 */ /* 0x100fe200078e0a09 */
[C---:B------:R-:W-:Y:S01]  /*1c80*/  ISETP.GT.U32.AND P1, PT, R9.reuse, R4, PT ;  /* 0x000000040900720c */ /* 0x040fe20003f24070 */
[----:B------:R-:W-:Y:S01]  /*1c90*/  IMAD R8, R9, R12, R8 ;  /* 0x0000000c09087224 */ /* 0x000fe200078e0208 */
[----:B------:R-:W-:Y:S01]  /*1ca0*/  IABS R12, R0 ;  /* 0x00000000000c7213 */ /* 0x000fe20000000000 */
[----:B------:R-:W-:Y:S01]  /*1cb0*/  @!P5 IMAD.IADD R3, R3, 0x1, -R9 ;  /* 0x000000010303d824 */ /* 0x000fe200078e0a09 */
[----:B------:R-:W-:Y:S01]  /*1cc0*/  ISETP.GT.U32.AND P5, PT, R9, R14, PT ;  /* 0x0000000e0900720c */ /* 0x000fe20003fa4070 */
[----:B0-----:R-:W-:-:S02]  /*1cd0*/  IMAD.MOV.U32 R10, RZ, RZ, R11 ;  /* 0x000000ffff0a7224 */ /* 0x001fc400078e000b */
[----:B------:R-:W-:Y:S02]  /*1ce0*/  IMAD.MOV.U32 R17, RZ, RZ, R3 ;  /* 0x000000ffff117224 */ /* 0x000fe400078e0003 */
[----:B------:R-:W-:Y:S02]  /*1cf0*/  IMAD.MOV.U32 R3, RZ, RZ, R12 ;  /* 0x000000ffff037224 */ /* 0x000fe400078e000c */
[----:B------:R-:W-:Y:S01]  /*1d00*/  @!P3 IMAD.MOV R10, RZ, RZ, -R10 ;  /* 0x000000ffff0ab224 */ /* 0x000fe200078e0a0a */
[----:B------:R-:W-:Y:S01]  /*1d10*/  ISETP.GT.U32.AND P3, PT, R9, R8, PT ;  /* 0x000000080900720c */ /* 0x000fe20003f64070 */
[----:B------:R-:W-:-:S04]  /*1d20*/  IMAD.HI.U32 R12, R2, R3, RZ ;  /* 0x00000003020c7227 */ /* 0x000fc800078e00ff */
[----:B------:R-:W-:Y:S01]  /*1d30*/  @!P4 IMAD.MOV R17, RZ, RZ, -R17 ;  /* 0x000000ffff11c224 */ /* 0x000fe200078e0a11 */
[----:B------:R-:W-:Y:S01]  /*1d40*/  ISETP.GE.AND P4, PT, R6, RZ, PT ;  /* 0x000000ff0600720c */ /* 0x000fe20003f86270 */
[--C-:B------:R-:W-:Y:S01]  /*1d50*/  @!P0 IMAD.IADD R7, R7, 0x1, -R9.reuse ;  /* 0x0000000107078824 */ /* 0x100fe200078e0a09 */
[----:B------:R-:W-:Y:S01]  /*1d60*/  ISETP.GE.AND P0, PT, R5, RZ, PT ;  /* 0x000000ff0500720c */ /* 0x000fe20003f06270 */
[----:B------:R-:W-:Y:S01]  /*1d70*/  IMAD.MOV R12, RZ, RZ, -R12 ;  /* 0x000000ffff0c7224 */ /* 0x000fe200078e0a0c */
[----:B------:R-:W-:Y:S01]  /*1d80*/  STL [R1+0x8c], R17 ;  /* 0x00008c1101007387 */ /* 0x000fe20000100800 */
[--C-:B------:R-:W-:Y:S02]  /*1d90*/  @!P1 IMAD.IADD R4, R4, 0x1, -R9.reuse ;  /* 0x0000000104049824 */ /* 0x100fe400078e0a09 */
[----:B------:R-:W-:Y:S01]  /*1da0*/  VIADD R6, R24, 0x25 ;  /* 0x0000002518067836 */ /* 0x000fe20000000000 */
[----:B------:R0:W-:Y:S01]  /*1db0*/  STL [R1+0x84], R10 ;  /* 0x0000840a01007387 */ /* 0x0001e20000100800 */
[----:B------:R-:W-:Y:S01]  /*1dc0*/  @!P5 IMAD.IADD R14, R14, 0x1, -R9 ;  /* 0x000000010e0ed824 */ /* 0x000fe200078e0a09 */
[C---:B------:R-:W-:Y:S01]  /*1dd0*/  ISETP.GT.U32.AND P1, PT, R9.reuse, R4, PT ;  /* 0x000000040900720c */ /* 0x040fe20003f24070 */
[C---:B------:R-:W-:Y:S01]  /*1de0*/  IMAD R3, R9.reuse, R12, R3 ;  /* 0x0000000c09037224 */ /* 0x040fe200078e0203 */
[----:B------:R-:W-:Y:S01]  /*1df0*/  IABS R11, R6 ;  /* 0x00000006000b7213 */ /* 0x000fe20000000000 */
[----:B------:R-:W-:Y:S01]  /*1e00*/  @!P3 IMAD.IADD R8, R8, 0x1, -R9 ;  /* 0x000000010808b824 */ /* 0x000fe200078e0a09 */
[----:B------:R-:W-:Y:S01]  /*1e10*/  ISETP.GT.U32.AND P5, PT, R9, R14, PT ;  /* 0x0000000e0900720c */ /* 0x000fe20003fa4070 */
[----:B------:R-:W-:-:S02]  /*1e20*/  VIADD R5, R24, 0x24 ;  /* 0x0000002418057836 */ /* 0x000fc40000000000 */
[----:B------:R-:W-:Y:S01]  /*1e30*/  IMAD.HI.U32 R15, R2, R11, RZ ;  /* 0x0000000b020f7227 */ /* 0x000fe200078e00ff */
[C---:B------:R-:W-:Y:S02]  /*1e40*/  ISETP.GT.U32.AND P3, PT, R9.reuse, R8, PT ;  /* 0x000000080900720c */ /* 0x040fe40003f64070 */
[----:B------:R-:W-:Y:S01]  /*1e50*/  IABS R12, R5 ;  /* 0x00000005000c7213 */ /* 0x000fe20000000000 */
[----:B0-----:R-:W-:Y:S02]  /*1e60*/  IMAD.MOV.U32 R10, RZ, RZ, R7 ;  /* 0x000000ffff0a7224 */ /* 0x001fe400078e0007 */
[----:B------:R-:W-:Y:S02]  /*1e70*/  IMAD.MOV R15, RZ, RZ, -R15 ;  /* 0x000000ffff0f7224 */ /* 0x000fe400078e0a0f */
[----:B------:R-:W-:Y:S01]  /*1e80*/  @!P6 IMAD.MOV R10, RZ, RZ, -R10 ;  /* 0x000000ffff0ae224 */ /* 0x000fe200078e0a0a */
[C---:B------:R-:W-:Y:S01]  /*1e90*/  ISETP.GT.U32.AND P6, PT, R9.reuse, R3, PT ;  /* 0x000000030900720c */ /* 0x040fe20003fc4070 */
[--C-:B------:R-:W-:Y:S01]  /*1ea0*/  @!P1 IMAD.IADD R4, R4, 0x1, -R9.reuse ;  /* 0x0000000104049824 */ /* 0x100fe200078e0a09 */
[----:B------:R-:W-:Y:S01]  /*1eb0*/  ISETP.GE.AND P1, PT, R6, RZ, PT ;  /* 0x000000ff0600720c */ /* 0x000fe20003f26270 */
[----:B------:R-:W-:Y:S01]  /*1ec0*/  @!P5 IMAD.IADD R14, R14, 0x1, -R9 ;  /* 0x000000010e0ed824 */ /* 0x000fe200078e0a09 */
[----:B------:R-:W-:Y:S01]  /*1ed0*/  ISETP.GE.AND P5, PT, R0, RZ, PT ;  /* 0x000000ff0000720c */ /* 0x000fe20003fa6270 */
[----:B------:R-:W-:Y:S01]  /*1ee0*/  IMAD R6, R9, R15, R11 ;  /* 0x0000000f09067224 */ /* 0x000fe200078e020b */
[----:B------:R0:W-:Y:S01]  /*1ef0*/  STL [R1+0x7c], R10 ;  /* 0x00007c0a01007387 */ /* 0x0001e20000100800 */
[----:B------:R-:W-:-:S02]  /*1f00*/  VIADD R0, R24, 0x23 ;  /* 0x0000002318007836 */ /* 0x000fc40000000000 */
[----:B------:R-:W-:-:S03]  /*1f10*/  IMAD.HI.U32 R7, R2, R12, RZ ;  /* 0x0000000c02077227 */ /* 0x000fc600078e00ff */
[----:B------:R-:W-:Y:S01]  /*1f20*/  IABS R11, R0 ;  /* 0x00000000000b7213 */ /* 0x000fe20000000000 */
[--C-:B------:R-:W-:Y:S02]  /*1f30*/  @!P6 IMAD.IADD R3, R3, 0x1, -R9.reuse ;  /* 0x000000010303e824 */ /* 0x100fe400078e0a09 */
[----:B------:R-:W-:Y:S01]  /*1f40*/  @!P3 IMAD.IADD R8, R8, 0x1, -R9 ;  /* 0x000000010808b824 */ /* 0x000fe200078e0a09 */
[C---:B------:R-:W-:Y:S01]  /*1f50*/  ISETP.GT.U32.AND P3, PT, R9.reuse, R6, PT ;  /* 0x000000060900720c */ /* 0x040fe20003f64070 */
[----:B0-----:R-:W-:Y:S01]  /*1f60*/  IMAD.MOV.U32 R10, RZ, RZ, R14 ;  /* 0x000000ffff0a7224 */ /* 0x001fe200078e000e */
[----:B------:R-:W-:Y:S01]  /*1f70*/  ISETP.GT.U32.AND P6, PT, R9, R3, PT ;  /* 0x000000030900720c */ /* 0x000fe20003fc4070 */
[----:B------:R-:W-:Y:S02]  /*1f80*/  IMAD.MOV R7, RZ, RZ, -R7 ;  /* 0x000000ffff077224 */ /* 0x000fe400078e0a07 */
[----:B------:R-:W-:Y:S01]  /*1f90*/  @!P2 IMAD.MOV R10, RZ, RZ, -R10 ;  /* 0x000000ffff0aa224 */ /* 0x000fe200078e0a0a */
[----:B------:R-:W-:Y:S01]  /*1fa0*/  ISETP.GE.AND P2, PT, R5, RZ, PT ;  /* 0x000000ff0500720c */ /* 0x000fe20003f46270 */
[----:B------:R-:W-:-:S02]  /*1fb0*/  IMAD R12, R9, R7, R12 ;  /* 0x00000007090c7224 */ /* 0x000fc400078e020c */
[----:B------:R-:W-:Y:S01]  /*1fc0*/  IMAD.MOV.U32 R14, RZ, RZ, R4 ;  /* 0x000000ffff0e7224 */ /* 0x000fe200078e0004 */
[----:B------:R0:W-:Y:S01]  /*1fd0*/  STL [R1+0x78], R10 ;  /* 0x0000780a01007387 */ /* 0x0001e20000100800 */
[----:B------:R-:W-:Y:S02]  /*1fe0*/  IMAD.MOV.U32 R5, RZ, RZ, R11 ;  /* 0x000000ffff057224 */ /* 0x000fe400078e000b */
[----:B------:R-:W-:Y:S01]  /*1ff0*/  @!P4 IMAD.MOV R14, RZ, RZ, -R14 ;  /* 0x000000ffff0ec224 */ /* 0x000fe200078e0a0e */
[----:B------:R-:W-:Y:S01]  /*2000*/  ISETP.GT.U32.AND P4, PT, R9, R12, PT ;  /* 0x0000000c0900720c */ /* 0x000fe20003f84070 */
[----:B------:R-:W-:-:S03]  /*2010*/  IMAD.HI.U32 R7, R2, R5, RZ ;  /* 0x0000000502077227 */ /* 0x000fc600078e00ff */
[----:B------:R-:W-:Y:S01]  /*2020*/  STL [R1+0x74], R14 ;  /* 0x0000740e01007387 */ /* 0x000fe20000100800 */
[----:B------:R-:W-:Y:S01]  /*2030*/  @!P3 IMAD.IADD R6, R6, 0x1, -R9 ;  /* 0x000000010606b824 */ /* 0x000fe200078e0a09 */
[----:B------:R-:W-:Y:S01]  /*2040*/  ISETP.GE.AND P3, PT, R0, RZ, PT ;  /* 0x000000ff0000720c */ /* 0x000fe20003f66270 */
[----:B0-----:R-:W-:Y:S02]  /*2050*/  IMAD.MOV.U32 R10, RZ, RZ, R8 ;  /* 0x000000ffff0a7224 */ /* 0x001fe400078e0008 */
[----:B------:R-:W-:Y:S02]  /*2060*/  VIADD R4, R24, 0x22 ;  /* 0x0000002218047836 */ /* 0x000fe40000000000 */
[----:B------:R-:W-:Y:S01]  /*2070*/  @!P0 IMAD.MOV R10, RZ, RZ, -R10 ;  /* 0x000000ffff0a8224 */ /* 0x000fe200078e0a0a */
[----:B------:R-:W-:Y:S01]  /*2080*/  ISETP.GT.U32.AND P0, PT, R9, R6, PT ;  /* 0x000000060900720c */ /* 0x000fe20003f04070 */
[----:B------:R-:W-:Y:S01]  /*2090*/  IMAD.MOV R7, RZ, RZ, -R7 ;  /* 0x000000ffff077224 */ /* 0x000fe200078e0a07 */
[----:B------:R-:W-:Y:S01]  /*20a0*/  IABS R8, R4 ;  /* 0x0000000400087213 */ /* 0x000fe20000000000 */
[----:B------:R-:W-:Y:S01]  /*20b0*/  @!P6 IMAD.IADD R3, R3, 0x1, -R9 ;  /* 0x000000010303e824 */ /* 0x000fe200078e0a09 */
[----:B------:R0:W-:Y:S01]  /*20c0*/  STL [R1+0x70], R10 ;  /* 0x0000700a01007387 */ /* 0x0001e20000100800 */
[----:B------:R-:W-:Y:S01]  /*20d0*/  IMAD R5, R9, R7, R5 ;  /* 0x0000000709057224 */ /* 0x000fe200078e0205 */
[----:B------:R-:W-:Y:S01]  /*20e0*/  ISETP.GE.AND P6, PT, R4, RZ, PT ;  /* 0x000000ff0400720c */ /* 0x000fe20003fc6270 */
[----:B------:R-:W-:-:S02]  /*20f0*/  @!P4 IMAD.IADD R12, R12, 0x1, -R9 ;  /* 0x000000010c0cc824 */ /* 0x000fc400078e0a09 */
[----:B------:R-:W-:Y:S02]  /*2100*/  IMAD.MOV.U32 R0, RZ, RZ, R8 ;  /* 0x000000ffff007224 */ /* 0x000fe400078e0008 */
[----:B------:R-:W-:Y:S01]  /*2110*/  VIADD R8, R24, 0x21 ;  /* 0x0000002118087836 */ /* 0x000fe20000000000 */
[----:B------:R-:W-:Y:S01]  /*2120*/  ISETP.GT.U32.AND P4, PT, R9, R12, PT ;  /* 0x0000000c0900720c */ /* 0x000fe20003f84070 */
[----:B------:R-:W-:-:S04]  /*2130*/  IMAD.HI.U32 R7, R2, R0, RZ ;  /* 0x0000000002077227 */ /* 0x000fc800078e00ff */
[----:B0-----:R-:W-:Y:S02]  /*2140*/  IMAD.MOV.U32 R10, RZ, RZ, R3 ;  /* 0x000000ffff0a7224 */ /* 0x001fe400078e0003 */
[----:B------:R-:W-:Y:S01]  /*2150*/  @!P0 IMAD.IADD R6, R6, 0x1, -R9 ;  /* 0x0000000106068824 */ /* 0x000fe200078e0a09 */
[----:B------:R-:W-:Y:S01]  /*2160*/  ISETP.GE.AND P0, PT, R8, RZ, PT ;  /* 0x000000ff0800720c */ /* 0x000fe20003f06270 */
[----:B------:R-:W-:Y:S01]  /*2170*/  @!P5 IMAD.MOV R10, RZ, RZ, -R10 ;  /* 0x000000ffff0ad224 */ /* 0x000fe200078e0a0a */
[C---:B------:R-:W-:Y:S01]  /*2180*/  ISETP.GT.U32.AND P5, PT, R9.reuse, R5, PT ;  /* 0x000000050900720c */ /* 0x040fe20003fa4070 */
[----:B------:R-:W-:Y:S01]  /*2190*/  IMAD.MOV R7, RZ, RZ, -R7 ;  /* 0x000000ffff077224 */ /* 0x000fe200078e0a07 */
[----:B------:R-:W-:Y:S01]  /*21a0*/  IABS R8, R8 ;  /* 0x0000000800087213 */ /* 0x000fe20000000000 */
[----:B------:R-:W-:Y:S01]  /*21b0*/  VIADD R11, R24, 0x20 ;  /* 0x00000020180b7836 */ /* 0x000fe20000000000 */
[----:B------:R0:W-:Y:S01]  /*21c0*/  STL [R1+0x6c], R10 ;  /* 0x00006c0a01007387 */ /* 0x0001e20000100800 */
[----:B------:R-:W-:-:S02]  /*21d0*/  IMAD R0, R9, R7, R0 ;  /* 0x0000000709007224 */ /* 0x000fc400078e0200 */
[----:B------:R-:W-:Y:S01]  /*21e0*/  @!P4 IMAD.IADD R12, R12, 0x1, -R9 ;  /* 0x000000010c0cc824 */ /* 0x000fe200078e0a09 */
[----:B------:R-:W-:Y:S01]  /*21f0*/  IABS R4, R11 ;  /* 0x0000000b00047213 */ /* 0x000fe20000000000 */
[----:B------:R-:W-:Y:S01]  /*2200*/  IMAD.HI.U32 R14, R2, R8, RZ ;  /* 0x00000008020e7227 */ /* 0x000fe200078e00ff */
[----:B------:R-:W-:-:S03]  /*2210*/  ISETP.GT.U32.AND P4, PT, R9, R0, PT ;  /* 0x000000000900720c */ /* 0x000fc60003f84070 */
[--C-:B------:R-:W-:Y:S02]  /*2220*/  @!P5 IMAD.IADD R5, R5, 0x1, -R9.reuse ;  /* 0x000000010505d824 */ /* 0x100fe400078e0a09 */
[----:B0-----:R-:W-:Y:S02]  /*2230*/  IMAD.MOV.U32 R10, RZ, RZ, R6 ;  /* 0x000000ffff0a7224 */ /* 0x001fe400078e0006 */
[----:B------:R-:W-:Y:S01]  /*2240*/  VIADD R3, R24, 0x1f ;  /* 0x0000001f18037836 */ /* 0x000fe20000000000 */
[----:B------:R-:W-:Y:S01]  /*2250*/  ISETP.GT.U32.AND P5, PT, R9, R5, PT ;  /* 0x000000050900720c */ /* 0x000fe20003fa4070 */
[----:B------:R-:W-:Y:S01]  /*2260*/  @!P1 IMAD.MOV R10, RZ, RZ, -R10 ;  /* 0x000000ffff0a9224 */ /* 0x000fe200078e0a0a */
[----:B------:R-:W-:Y:S01]  /*2270*/  ISETP.GE.AND P1, PT, R11, RZ, PT ;  /* 0x000000ff0b00720c */ /* 0x000fe20003f26270 */
[----:B------:R-:W-:Y:S01]  /*2280*/  IMAD.MOV R11, RZ, RZ, -R14 ;  /* 0x000000ffff0b7224 */ /* 0x000fe200078e0a0e */
[----:B------:R-:W-:Y:S01]  /*2290*/  IABS R20, R3 ;  /* 0x0000000300147213 */ /* 0x000fe20000000000 */
[----:B------:R-:W-:Y:S01]  /*22a0*/  @!P4 IMAD.IADD R0, R0, 0x1, -R9 ;  /* 0x000000010000c824 */ /* 0x000fe200078e0a09 */
[----:B------:R0:W-:Y:S01]  /*22b0*/  STL [R1+0x68], R10 ;  /* 0x0000680a01007387 */ /* 0x0001e20000100800 */
[----:B------:R-:W-:-:S03]  /*22c0*/  IMAD.HI.U32 R7, R2, R4, RZ ;  /* 0x0000000402077227 */ /* 0x000fc600078e00ff */
[----:B------:R-:W-:Y:S01]  /*22d0*/  ISETP.GT.U32.AND P4, PT, R9, R0, PT ;  /* 0x000000000900720c */ /* 0x000fe20003f84070 */
[----:B------:R-:W-:Y:S02]  /*22e0*/  IMAD.MOV R7, RZ, RZ, -R7 ;  /* 0x000000ffff077224 */ /* 0x000fe400078e0a07 */
[----:B------:R-:W-:Y:S02]  /*22f0*/  @!P5 IMAD.IADD R5, R5, 0x1, -R9 ;  /* 0x000000010505d824 */ /* 0x000fe400078e0a09 */
[----:B------:R-:W-:-:S04]  /*2300*/  IMAD.HI.U32 R6, R2, R20, RZ ;  /* 0x0000001402067227 */ /* 0x000fc800078e00ff */
[----:B0-----:R-:W-:Y:S02]  /*2310*/  IMAD.MOV.U32 R10, RZ, RZ, R12 ;  /* 0x000000ffff0a7224 */ /* 0x001fe400078e000c */
[----:B------:R-:W-:Y:S02]  /*2320*/  IMAD R4, R9, R7, R4 ;  /* 0x0000000709047224 */ /* 0x000fe400078e0204 */
[----:B------:R-:W-:Y:S01]  /*2330*/  @!P2 IMAD.MOV R10, RZ, RZ, -R10 ;  /* 0x000000ffff0aa224 */ /* 0x000fe200078e0a0a */
[----:B------:R-:W-:Y:S01]  /*2340*/  ISETP.GE.AND P2, PT, R3, RZ, PT ;  /* 0x000000ff0300720c */ /* 0x000fe20003f46270 */
[C---:B------:R-:W-:Y:S02]  /*2350*/  IMAD R3, R9.reuse, R11, R8 ;  /* 0x0000000b09037224 */ /* 0x040fe400078e0208 */
[----:B------:R-:W-:Y:S01]  /*2360*/  @!P4 IMAD.IADD R0, R0, 0x1, -R9 ;  /* 0x000000010000c824 */ /* 0x000fe200078e0a09 */
[----:B------:R0:W-:Y:S01]  /*2370*/  STL [R1+0x64], R10 ;  /* 0x0000640a01007387 */ /* 0x0001e20000100800 */
[----:B------:R-:W-:Y:S01]  /*2380*/  IMAD.MOV R6, RZ, RZ, -R6 ;  /* 0x000000ffff067224 */ /* 0x000fe200078e0a06 */
[----:B------:R-:W-:Y:S01]  /*2390*/  ISETP.GT.U32.AND P5, PT, R9, R3, PT ;  /* 0x000000030900720c */ /* 0x000fe20003fa4070 */
[----:B------:R-:W-:-:S02]  /*23a0*/  VIADD R16, R24, 0x1d ;  /* 0x0000001d18107836 */ /* 0x000fc40000000000 */
[----:B------:R-:W-:Y:S02]  /*23b0*/  IMAD R20, R9, R6, R20 ;  /* 0x0000000609147224 */ /* 0x000fe400078e0214 */
[----:B------:R-:W-:Y:S01]  /*23c0*/  VIADD R12, R24, 0x1c ;  /* 0x0000001c180c7836 */ /* 0x000fe20000000000 */
[----:B------:R-:W-:Y:S01]  /*23d0*/  ISETP.GE.AND P4, PT, R16, RZ, PT ;  /* 0x000000ff1000720c */ /* 0x000fe20003f86270 */
[C---:B------:R-:W-:Y:S01]  /*23e0*/  VIADD R14, R24.reuse, 0x1b ;  /* 0x0000001b180e7836 */ /* 0x040fe20000000000 */
[----:B------:R-:W-:Y:S01]  /*23f0*/  IABS R16, R16 ;  /* 0x0000001000107213 */ /* 0x000fe20000000000 */
[----:B0-----:R-:W-:Y:S01]  /*2400*/  IMAD.MOV.U32 R10, RZ, RZ, R5 ;  /* 0x000000ffff0a7224 */ /* 0x001fe200078e0005 */
[----:B------:R-:W-:Y:S01]  /*2410*/  IABS R8, R12 ;  /* 0x0000000c00087213 */ /* 0x000fe20000000000 */
[----:B------:R-:W-:Y:S01]  /*2420*/  VIADD R5, R24, 0x1a ;  /* 0x0000001a18057836 */ /* 0x000fe20000000000 */
[----:B------:R-:W-:Y:S01]  /*2430*/  IABS R6, R14 ;  /* 0x0000000e00067213 */ /* 0x000fe20000000000 */
[----:B------:R-:W-:-:S02]  /*2440*/  @!P5 IMAD.IADD R3, R3, 0x1, -R9 ;  /* 0x000000010303d824 */ /* 0x000fc400078e0a09 */
[----:B------:R-:W-:Y:S01]  /*2450*/  @!P3 IMAD.MOV R10, RZ, RZ, -R10 ;  /* 0x000000ffff0ab224 */ /* 0x000fe200078e0a0a */
[----:B------:R-:W-:Y:S01]  /*2460*/  ISETP.GE.AND P3, PT, R19, RZ, PT ;  /* 0x000000ff1300720c */ /* 0x000fe20003f66270 */
[C---:B------:R-:W-:Y:S01]  /*2470*/  IMAD.HI.U32 R11, R2.reuse, R16, RZ ;  /* 0x00000010020b7227 */ /* 0x040fe200078e00ff */
[----:B------:R-:W-:Y:S02]  /*2480*/  ISETP.GT.U32.AND P5, PT, R9, R3, PT ;  /* 0x000000030900720c */ /* 0x000fe40003fa4070 */
[----:B------:R0:W-:Y:S01]  /*2490*/  STL [R1+0x60], R10 ;  /* 0x0000600a01007387 */ /* 0x0001e20000100800 */
[----:B------:R-:W-:Y:S01]  /*24a0*/  IABS R19, R19 ;  /* 0x0000001300137213 */ /* 0x000fe20000000000 */
[----:B------:R-:W-:Y:S01]  /*24b0*/  IMAD.MOV R11, RZ, RZ, -R11 ;  /* 0x000000ffff0b7224 */ /* 0x000fe200078e0a0b */
[----:B------:R-:W-:Y:S01]  /*24c0*/  IABS R7, R5 ;  /* 0x0000000500077213 */ /* 0x000fe20000000000 */
[----:B------:R-:W-:-:S04]  /*24d0*/  IMAD.HI.U32 R17, R2, R6, RZ ;  /* 0x0000000602117227 */ /* 0x000fc800078e00ff */
[----:B------:R-:W-:-:S04]  /*24e0*/  IMAD.HI.U32 R15, R2, R19, RZ ;  /* 0x00000013020f7227 */ /* 0x000fc800078e00ff */
[----:B0-----:R-:W-:Y:S02]  /*24f0*/  IMAD.MOV.U32 R10, RZ, RZ, R0 ;  /* 0x000000ffff0a7224 */ /* 0x001fe400078e0000 */
[----:B------:R-:W-:Y:S02]  /*2500*/  IMAD.MOV R15, RZ, RZ, -R15 ;  /* 0x000000ffff0f7224 */ /* 0x000fe400078e0a0f */
[----:B------:R-:W-:Y:S01]  /*2510*/  @!P6 IMAD.MOV R10, RZ, RZ, -R10 ;  /* 0x000000ffff0ae224 */ /* 0x000fe200078e0a0a */
[----:B------:R-:W-:Y:S01]  /*2520*/  ISETP.GT.U32.AND P6, PT, R9, R4, PT ;  /* 0x000000040900720c */ /* 0x000fe20003fc4070 */
[----:B------:R-:W-:Y:S01]  /*2530*/  @!P5 IMAD.IADD R3, R3, 0x1, -R9 ;  /* 0x000000010303d824 */ /* 0x000fe200078e0a09 */
[C---:B------:R-:W-:Y:S01]  /*2540*/  ISETP.GT.U32.AND P5, PT, R9.reuse, R20, PT ;  /* 0x000000140900720c */ /* 0x040fe20003fa4070 */
[----:B------:R-:W-:Y:S01]  /*2550*/  IMAD R19, R9, R15, R19 ;  /* 0x0000000f09137224 */ /* 0x000fe200078e0213 */
[----:B------:R0:W-:Y:S01]  /*2560*/  STL [R1+0x5c], R10 ;  /* 0x00005c0a01007387 */ /* 0x0001e20000100800 */
[----:B------:R-:W-:-:S04]  /*2570*/  IMAD.HI.U32 R0, R2, R8, RZ ;  /* 0x0000000802007227 */ /* 0x000fc800078e00ff */
[----:B------:R-:W-:Y:S02]  /*2580*/  IMAD.MOV R0, RZ, RZ, -R0 ;  /* 0x000000ffff007224 */ /* 0x000fe400078e0a00 */
[C---:B------:R-:W-:Y:S02]  /*2590*/  IMAD R16, R9.reuse, R11, R16 ;  /* 0x0000000b09107224 */ /* 0x040fe400078e0210 */
[--C-:B------:R-:W-:Y:S01]  /*25a0*/  @!P6 IMAD.IADD R4, R4, 0x1, -R9.reuse ;  /* 0x000000010404e824 */ /* 0x100fe200078e0a09 */
[C---:B------:R-:W-:Y:S01]  /*25b0*/  ISETP.GT.U32.AND P6, PT, R9.reuse, R19, PT ;  /* 0x000000130900720c */ /* 0x040fe20003fc4070 */
[----:B------:R-:W-:Y:S02]  /*25c0*/  @!P5 IMAD.IADD R20, R20, 0x1, -R9 ;  /* 0x000000011414d824 */ /* 0x000fe400078e0a09 */
[----:B0-----:R-:W-:Y:S01]  /*25d0*/  IMAD.MOV.U32 R10, RZ, RZ, R3 ;  /* 0x000000ffff0a7224 */ /* 0x001fe200078e0003 */
[----:B------:R-:W-:Y:S01]  /*25e0*/  ISETP.GT.U32.AND P5, PT, R9, R4, PT ;  /* 0x000000040900720c */ /* 0x000fe20003fa4070 */
[----:B------:R-:W-:-:S04]  /*25f0*/  IMAD.HI.U32 R15, R2, R7, RZ ;  /* 0x00000007020f7227 */ /* 0x000fc800078e00ff */
[----:B------:R-:W-:Y:S02]  /*2600*/  @!P0 IMAD.MOV R10, RZ, RZ, -R10 ;  /* 0x000000ffff0a8224 */ /* 0x000fe400078e0a0a */
[----:B------:R-:W-:Y:S02]  /*2610*/  IMAD R8, R9, R0, R8 ;  /* 0x0000000009087224 */ /* 0x000fe400078e0208 */
[----:B------:R-:W-:Y:S01]  /*2620*/  @!P6 IMAD.IADD R19, R19, 0x1, -R9 ;  /* 0x000000011313e824 */ /* 0x000fe200078e0a09 */
[C---:B------:R-:W-:Y:S01]  /*2630*/  ISETP.GT.U32.AND P6, PT, R9.reuse, R20, PT ;  /* 0x000000140900720c */ /* 0x040fe20003fc4070 */
[----:B------:R0:W-:Y:S01]  /*2640*/  STL [R1+0x54], R10 ;  /* 0x0000540a01007387 */ /* 0x0001e20000100800 */
[----:B------:R-:W-:Y:S02]  /*2650*/  IMAD.MOV R17, RZ, RZ, -R17 ;  /* 0x000000ffff117224 */ /* 0x000fe400078e0a11 */
[C---:B------:R-:W-:Y:S01]  /*2660*/  ISETP.GT.U32.AND P0, PT, R9.reuse, R19, PT ;  /* 0x000000130900720c */ /* 0x040fe20003f04070 */
[----:B------:R-:W-:Y:S01]  /*2670*/  @!P5 IMAD.IADD R4, R4, 0x1, -R9 ;  /* 0x000000010404d824 */ /* 0x000fe200078e0a09 */
[----:B------:R-:W-:Y:S01]  /*2680*/  ISETP.GT.U32.AND P5, PT, R9, R16, PT ;  /* 0x000000100900720c */ /* 0x000fe20003fa4070 */
[----:B------:R-:W-:-:S02]  /*2690*/  IMAD.MOV R15, RZ, RZ, -R15 ;  /* 0x000000ffff0f7224 */ /* 0x000fc400078e0a0f */
[C---:B------:R-:W-:Y:S02]  /*26a0*/  IMAD R6, R9.reuse, R17, R6 ;  /* 0x0000001109067224 */ /* 0x040fe400078e0206 */
[----:B0-----:R-:W-:Y:S02]  /*26b0*/  IMAD.MOV.U32 R10, RZ, RZ, R4 ;  /* 0x000000ffff0a7224 */ /* 0x001fe400078e0004 */
[C---:B------:R-:W-:Y:S02]  /*26c0*/  IMAD R7, R9.reuse, R15, R7 ;  /* 0x0000000f09077224 */ /* 0x040fe400078e0207 */
[----:B------:R-:W-:Y:S01]  /*26d0*/  @!P1 IMAD.MOV R10, RZ, RZ, -R10 ;  /* 0x000000ffff0a9224 */ /* 0x000fe200078e0a0a */
[C---:B------:R-:W-:Y:S01]  /*26e0*/  ISETP.GT.U32.AND P1, PT, R9.reuse, R8, PT ;  /* 0x000000080900720c */ /* 0x040fe20003f24070 */
[----:B------:R-:W-:Y:S02]  /*26f0*/  VIADD R11, R24, 0x18 ;  /* 0x00000018180b7836 */ /* 0x000fe40000000000 */
[--C-:B------:R-:W-:Y:S01]  /*2700*/  @!P6 IMAD.IADD R20, R20, 0x1, -R9.reuse ;  /* 0x000000011414e824 */ /* 0x100fe200078e0a09 */
[----:B------:R-:W-:Y:S01]  /*2710*/  ISETP.GT.U32.AND P6, PT, R9, R6, PT ;  /* 0x000000060900720c */ /* 0x000fe20003fc4070 */
[--C-:B------:R-:W-:Y:S01]  /*2720*/  @!P0 IMAD.IADD R19, R19, 0x1, -R9.reuse ;  /* 0x0000000113138824 */ /* 0x100fe200078e0a09 */
[----:B------:R-:W-:Y:S01]  /*2730*/  ISETP.GT.U32.AND P0, PT, R9, R7, PT ;  /* 0x000000070900720c */ /* 0x000fe20003f04070 */
[----:B------:R-:W-:Y:S01]  /*2740*/  VIADD R0, R24, 0x19 ;  /* 0x0000001918007836 */ /* 0x000fe20000000000 */
[----:B------:R-:W-:Y:S01]  /*2750*/  IABS R18, R11 ;  /* 0x0000000b00127213 */ /* 0x000fe20000000000 */
[----:B------:R-:W-:Y:S01]  /*2760*/  @!P5 IMAD.IADD R16, R16, 0x1, -R9 ;  /* 0x000000011010d824 */ /* 0x000fe200078e0a09 */
[----:B------:R0:W-:Y:S01]  /*2770*/  STL [R1+0x50], R10 ;  /* 0x0000500a01007387 */ /* 0x0001e20000100800 */
[----:B------:R-:W-:Y:S01]  /*2780*/  VIADD R3, R24, 0x17 ;  /* 0x0000001718037836 */ /* 0x000fe20000000000 */
[----:B------:R-:W-:Y:S01]  /*2790*/  IABS R17, R0 ;  /* 0x0000000000117213 */ /* 0x000fe20000000000 */
[----:B------:R-:W-:Y:S01]  /*27a0*/  IMAD.HI.U32 R4, R2, R18, RZ ;  /* 0x0000001202047227 */ /* 0x000fe200078e00ff */
[----:B------:R-:W-:-:S02]  /*27b0*/  ISETP.GE.AND P5, PT, R12, RZ, PT ;  /* 0x000000ff0c00720c */ /* 0x000fc40003fa6270 */
[----:B------:R-:W-:Y:S01]  /*27c0*/  IABS R15, R3 ;  /* 0x00000003000f7213 */ /* 0x000fe20000000000 */
[--C-:B------:R-:W-:Y:S01]  /*27d0*/  @!P1 IMAD.IADD R8, R8, 0x1, -R9.reuse ;  /* 0x0000000108089824 */ /* 0x100fe200078e0a09 */
[C---:B------:R-:W-:Y:S01]  /*27e0*/  ISETP.GT.U32.AND P1, PT, R9.reuse, R16, PT ;  /* 0x000000100900720c */ /* 0x040fe20003f24070 */
[----:B------:R-:W-:Y:S02]  /*27f0*/  IMAD.MOV R4, RZ, RZ, -R4 ;  /* 0x000000ffff047224 */ /* 0x000fe400078e0a04 */
[----:B0-----:R-:W-:Y:S02]  /*2800*/  IMAD.MOV.U32 R10, RZ, RZ, R20 ;  /* 0x000000ffff0a7224 */ /* 0x001fe400078e0014 */
[--C-:B------:R-:W-:Y:S01]  /*2810*/  @!P6 IMAD.IADD R6, R6, 0x1, -R9.reuse ;  /* 0x000000010606e824 */ /* 0x100fe200078e0a09 */
[----:B------:R-:W-:Y:S01]  /*2820*/  ISETP.GT.U32.AND P6, PT, R9, R8, PT ;  /* 0x000000080900720c */ /* 0x000fe20003fc4070 */
[----:B------:R-:W-:Y:S02]  /*2830*/  @!P0 IMAD.IADD R7, R7, 0x1, -R9 ;  /* 0x0000000107078824 */ /* 0x000fe400078e0a09 */
[----:B------:R-:W-:Y:S01]  /*2840*/  @!P2 IMAD.MOV R10, RZ, RZ, -R10 ;  /* 0x000000ffff0aa224 */ /* 0x000fe200078e0a0a */
[C---:B------:R-:W-:Y:S01]  /*2850*/  ISETP.GT.U32.AND P0, PT, R9.reuse, R6, PT ;  /* 0x000000060900720c */ /* 0x040fe20003f04070 */
[C---:B------:R-:W-:Y:S01]  /*2860*/  IMAD R18, R9.reuse, R4, R18 ;  /* 0x0000000409127224 */ /* 0x040fe200078e0212 */
[----:B------:R-:W-:Y:S01]  /*2870*/  ISETP.GT.U32.AND P2, PT, R9, R7, PT ;  /* 0x000000070900720c */ /* 0x000fe20003f44070 */
[----:B------:R-:W-:Y:S01]  /*2880*/  IMAD.HI.U32 R21, R2, R17, RZ ;  /* 0x0000001102157227 */ /* 0x000fe200078e00ff */
[----:B------:R0:W-:Y:S03]  /*2890*/  STL [R1+0x4c], R10 ;  /* 0x00004c0a01007387 */ /* 0x0001e60000100800 */
[----:B------:R-:W-:-:S02]  /*28a0*/  VIADD R4, R24, 0x16 ;  /* 0x0000001618047836 */ /* 0x000fc40000000000 */
[----:B------:R-:W-:Y:S02]  /*28b0*/  IMAD.MOV R21, RZ, RZ, -R21 ;  /* 0x000000ffff157224 */ /* 0x000fe400078e0a15 */
[----:B------:R-:W-:-:S04]  /*28c0*/  IMAD.HI.U32 R12, R2, R15, RZ ;  /* 0x0000000f020c7227 */ /* 0x000fc800078e00ff */
[----:B0-----:R-:W-:Y:S01]  /*28d0*/  IMAD.MOV.U32 R10, RZ, RZ, R19 ;  /* 0x000000ffff0a7224 */ /* 0x001fe200078e0013 */
[----:B------:R-:W-:Y:S01]  /*28e0*/  IABS R19, R4 ;  /* 0x0000000400137213 */ /* 0x000fe20000000000 */
[C---:B------:R-:W-:Y:S02]  /*28f0*/  IMAD R17, R9.reuse, R21, R17 ;  /* 0x0000001509117224 */ /* 0x040fe400078e0211 */
[----:B------:R-:W-:Y:S02]  /*2900*/  IMAD.MOV R12, RZ, RZ, -R12 ;  /* 0x000000ffff0c7224 */ /* 0x000fe400078e0a0c */
[----:B------:R-:W-:Y:S01]  /*2910*/  @!P1 IMAD.IADD R16, R16, 0x1, -R9 ;  /* 0x0000000110109824 */ /* 0x000fe200078e0a09 */
[----:B------:R-:W-:Y:S01]  /*2920*/  ISETP.GE.AND P1, PT, R14, RZ, PT ;  /* 0x000000ff0e00720c */ /* 0x000fe20003f26270 */
[----:B------:R-:W-:Y:S02]  /*2930*/  IMAD.MOV.U32 R14, RZ, RZ, R19 ;  /* 0x000000ffff0e7224 */ /* 0x000fe400078e0013 */
[----:B------:R-:W-:Y:S01]  /*2940*/  @!P3 IMAD.MOV R10, RZ, RZ, -R10 ;  /* 0x000000ffff0ab224 */ /* 0x000fe200078e0a0a */
[C---:B------:R-:W-:Y:S01]  /*2950*/  ISETP.GT.U32.AND P3, PT, R9.reuse, R17, PT ;  /* 0x000000110900720c */ /* 0x040fe20003f64070 */
[----:B------:R-:W-:-:S02]  /*2960*/  IMAD R15, R9, R12, R15 ;  /* 0x0000000c090f7224 */ /* 0x000fc400078e020f */
[--C-:B------:R-:W-:Y:S01]  /*2970*/  @!P6 IMAD.IADD R8, R8, 0x1, -R9.reuse ;  /* 0x000000010808e824 */ /* 0x100fe200078e0a09 */
[----:B------:R-:W-:Y:S01]  /*2980*/  ISETP.GT.U32.AND P6, PT, R9, R18, PT ;  /* 0x000000120900720c */ /* 0x000fe20003fc4070 */
[----:B------:R-:W-:Y:S01]  /*2990*/  IMAD.HI.U32 R19, R2, R14, RZ ;  /* 0x0000000e02137227 */ /* 0x000fe200078e00ff */
[----:B------:R0:W-:Y:S03]  /*29a0*/  STL [R1+0x48], R10 ;  /* 0x0000480a01007387 */ /* 0x0001e60000100800 */
[--C-:B------:R-:W-:Y:S01]  /*29b0*/  @!P0 IMAD.IADD R6, R6, 0x1, -R9.reuse ;  /* 0x0000000106068824 */ /* 0x100fe200078e0a09 */
[----:B------:R-:W-:Y:S01]  /*29c0*/  ISETP.GE.AND P0, PT, R5, RZ, PT ;  /* 0x000000ff0500720c */ /* 0x000fe20003f06270 */
[----:B------:R-:W-:Y:S01]  /*29d0*/  @!P2 IMAD.IADD R7, R7, 0x1, -R9 ;  /* 0x000000010707a824 */ /* 0x000fe200078e0a09 */
[----:B------:R-:W-:Y:S01]  /*29e0*/  ISETP.GT.U32.AND P2, PT, R9, R15, PT ;  /* 0x0000000f0900720c */ /* 0x000fe20003f44070 */
[----:B------:R-:W-:-:S02]  /*29f0*/  VIADD R5, R24, 0x15 ;  /* 0x0000001518057836 */ /* 0x000fc40000000000 */
[----:B------:R-:W-:Y:S02]  /*2a00*/  IMAD.MOV R19, RZ, RZ, -R19 ;  /* 0x000000ffff137224 */ /* 0x000fe400078e0a13 */
[----:B0-----:R-:W-:Y:S01]  /*2a10*/  IMAD.MOV.U32 R10, RZ, RZ, R8 ;  /* 0x000000ffff0a7224 */ /* 0x001fe200078e0008 */
[----:B------:R-:W-:Y:S01]  /*2a20*/  IABS R12, R5 ;  /* 0x00000005000c7213 */ /* 0x000fe20000000000 */
[----:B------:R-:W-:Y:S02]  /*2a30*/  IMAD R14, R9, R19, R14 ;  /* 0x00000013090e7224 */ /* 0x000fe400078e020e */
[----:B------:R-:W-:Y:S02]  /*2a40*/  IMAD.MOV.U32 R8, RZ, RZ, R6 ;  /* 0x000000ffff087224 */ /* 0x000fe400078e0006 */
[----:B------:R-:W-:Y:S01]  /*2a50*/  @!P3 IMAD.IADD R17, R17, 0x1, -R9 ;  /* 0x000000011111b824 */ /* 0x000fe200078e0a09 */
[----:B------:R-:W-:Y:S01]  /*2a60*/  ISETP.GE.AND P3, PT, R0, RZ, PT ;  /* 0x000000ff0000720c */ /* 0x000fe20003f66270 */
[----:B------:R-:W-:Y:S01]  /*2a70*/  @!P1 IMAD.MOV R8, RZ, RZ, -R8 ;  /* 0x000000ffff089224 */ /* 0x000fe200078e0a08 */
[----:B------:R-:W-:Y:S01]  /*2a80*/  ISETP.GT.U32.AND P1, PT, R9, R14, PT ;  /* 0x0000000e0900720c */ /* 0x000fe20003f24070 */
[----:B------:R-:W-:-:S02]  /*2a90*/  VIADD R0, R24, 0x14 ;  /* 0x0000001418007836 */ /* 0x000fc40000000000 */
[----:B------:R-:W-:Y:S01]  /*2aa0*/  @!P6 IMAD.IADD R18, R18, 0x1, -R9 ;  /* 0x000000011212e824 */ /* 0x000fe200078e0a09 */
[----:B------:R-:W-:Y:S01]  /*2ab0*/  ISETP.GE.AND P6, PT, R11, RZ, PT ;  /* 0x000000ff0b00720c */ /* 0x000fe20003fc6270 */
[----:B------:R-:W-:Y:S01]  /*2ac0*/  IMAD.HI.U32 R6, R2, R12, RZ ;  /* 0x0000000c02067227 */ /* 0x000fe200078e00ff */
[----:B------:R-:W-:-:S03]  /*2ad0*/  IABS R11, R0 ;  /* 0x00000000000b7213 */ /* 0x000fc60000000000 */
[----:B------:R-:W-:Y:S01]  /*2ae0*/  @!P2 IMAD.IADD R15, R15, 0x1, -R9 ;  /* 0x000000010f0fa824 */ /* 0x000fe200078e0a09 */
[C---:B------:R-:W-:Y:S01]  /*2af0*/  ISETP.GT.U32.AND P2, PT, R9.reuse, R17, PT ;  /* 0x000000110900720c */ /* 0x040fe20003f44070 */
[----:B------:R-:W-:Y:S01]  /*2b00*/  @!P5 IMAD.MOV R10, RZ, RZ, -R10 ;  /* 0x000000ffff0ad224 */ /* 0x000fe200078e0a0a */
[----:B------:R-:W-:Y:S01]  /*2b10*/  ISETP.GT.U32.AND P5, PT, R9, R18, PT ;  /* 0x000000120900720c */ /* 0x000fe20003fa4070 */
[----:B------:R-:W-:Y:S02]  /*2b20*/  IMAD.MOV R6, RZ, RZ, -R6 ;  /* 0x000000ffff067224 */ /* 0x000fe400078e0a06 */
[----:B------:R-:W-:Y:S02]  /*2b30*/  IMAD.MOV.U32 R20, RZ, RZ, R16 ;  /* 0x000000ffff147224 */ /* 0x000fe400078e0010 */
[----:B------:R-:W-:Y:S01]  /*2b40*/  @!P0 IMAD.MOV R7, RZ, RZ, -R7 ;  /* 0x000000ffff078224 */ /* 0x000fe200078e0a07 */
[----:B------:R-:W-:Y:S01]  /*2b50*/  ISETP.GE.AND P0, PT, R3, RZ, PT ;  /* 0x000000ff0300720c */ /* 0x000fe20003f06270 */
[----:B------:R-:W-:-:S02]  /*2b60*/  IMAD R12, R9, R6, R12 ;  /* 0x00000006090c7224 */ /* 0x000fc400078e020c */
[----:B------:R-:W-:Y:S01]  /*2b70*/  @!P4 IMAD.MOV R20, RZ, RZ, -R20 ;  /* 0x000000ffff14c224 */ /* 0x000fe200078e0a14 */
[----:B------:R-:W-:Y:S01]  /*2b80*/  ISETP.GT.U32.AND P4, PT, R9, R15, PT ;  /* 0x0000000f0900720c */ /* 0x000fe20003f84070 */
[----:B------:R-:W-:-:S03]  /*2b90*/  IMAD.HI.U32 R3, R2, R11, RZ ;  /* 0x0000000b02037227 */ /* 0x000fc600078e00ff */
[----:B------:R-:W-:Y:S01]  /*2ba0*/  STL [R1+0x44], R20 ;  /* 0x0000441401007387 */ /* 0x000fe20000100800 */
[----:B------:R-:W-:Y:S01]  /*2bb0*/  @!P1 IMAD.IADD R14, R14, 0x1, -R9 ;  /* 0x000000010e0e9824 */ /* 0x000fe200078e0a09 */
[----:B------:R-:W-:Y:S01]  /*2bc0*/  ISETP.GT.U32.AND P1, PT, R9, R12, PT ;  /* 0x0000000c0900720c */ /* 0x000fe20003f24070 */
[----:B------:R-:W-:Y:S01]  /*2bd0*/  IMAD.MOV R3, RZ, RZ, -R3 ;  /* 0x000000ffff037224 */ /* 0x000fe200078e0a03 */
[----:B------:R0:W-:Y:S01]  /*2be0*/  STL [R1+0x40], R10 ;  /* 0x0000400a01007387 */ /* 0x0001e20000100800 */
[--C-:B------:R-:W-:Y:S01]  /*2bf0*/  @!P2 IMAD.IADD R17, R17, 0x1, -R9.reuse ;  /* 0x000000011111a824 */ /* 0x100fe200078e0a09 */
[----:B------:R-:W-:Y:S01]  /*2c00*/  ISETP.GE.AND P2, PT, R4, RZ, PT ;  /* 0x000000ff0400720c */ /* 0x000fe20003f46270 */
[----:B------:R-:W-:Y:S01]  /*2c10*/  @!P5 IMAD.IADD R18, R18, 0x1, -R9 ;  /* 0x000000011212d824 */ /* 0x000fe200078e0a09 */
[----:B------:R-:W-:Y:S01]  /*2c20*/  STL [R1+0x3c], R8 ;  /* 0x00003c0801007387 */ /* 0x000fe20000100800 */
[----:B------:R-:W-:Y:S01]  /*2c30*/  IMAD R11, R9, R3, R11 ;  /* 0x00000003090b7224 */ /* 0x000fe200078e020b */
[----:B------:R-:W-:Y:S01]  /*2c40*/  ISETP.GE.AND P5, PT, R5, RZ, PT ;  /* 0x000000ff0500720c */ /* 0x000fe20003fa6270 */
[----:B------:R-:W-:Y:S01]  /*2c50*/  @!P6 IMAD.MOV R18, RZ, RZ, -R18 ;  /* 0x000000ffff12e224 */ /* 0x000fe200078e0a12 */
[----:B------:R1:W-:Y:S01]  /*2c60*/  STL [R1+0x38], R7 ;  /* 0x0000380701007387 */ /* 0x0003e20000100800 */
[----:B------:R-:W-:Y:S01]  /*2c70*/  @!P4 IMAD.IADD R15, R15, 0x1, -R9 ;  /* 0x000000010f0fc824 */ /* 0x000fe200078e0a09 */
[C---:B------:R-:W-:Y:S01]  /*2c80*/  ISETP.GT.U32.AND P6, PT, R9.reuse, R11, PT ;  /* 0x0000000b0900720c */ /* 0x040fe20003fc4070 */
[----:B0-----:R-:W-:Y:S01]  /*2c90*/  IMAD.MOV.U32 R10, RZ, RZ, R17 ;  /* 0x000000ffff0a7224 */ /* 0x001fe200078e0011 */
[----:B------:R-:W-:Y:S01]  /*2ca0*/  ISETP.GE.AND P4, PT, R0, RZ, PT ;  /* 0x000000ff0000720c */ /* 0x000fe20003f86270 */
[----:B------:R-:W-:Y:S01]  /*2cb0*/  @!P1 IMAD.IADD R12, R12, 0x1, -R9 ;  /* 0x000000010c0c9824 */ /* 0x000fe200078e0a09 */
[----:B------:R-:W-:Y:S01]  /*2cc0*/  ISETP.GT.U32.AND P1, PT, R9, R14, PT ;  /* 0x0000000e0900720c */ /* 0x000fe20003f24070 */
[----:B------:R-:W-:-:S02]  /*2cd0*/  @!P3 IMAD.MOV R10, RZ, RZ, -R10 ;  /* 0x000000ffff0ab224 */ /* 0x000fc400078e0a0a */
[C---:B------:R-:W-:Y:S01]  /*2ce0*/  VIADD R0, R24.reuse, 0x12 ;  /* 0x0000001218007836 */ /* 0x040fe20000000000 */
[----:B------:R-:W-:Y:S01]  /*2cf0*/  ISETP.GT.U32.AND P3, PT, R9, R12, PT ;  /* 0x0000000c0900720c */ /* 0x000fe20003f64070 */
[C---:B-1----:R-:W-:Y:S01]  /*2d00*/  VIADD R7, R24.reuse, 0x13 ;  /* 0x0000001318077836 */ /* 0x042fe20000000000 */
[----:B------:R0:W-:Y:S01]  /*2d10*/  STL [R1+0x34], R10 ;  /* 0x0000340a01007387 */ /* 0x0001e20000100800 */
[C---:B------:R-:W-:Y:S01]  /*2d20*/  VIADD R3, R24.reuse, 0x11 ;  /* 0x0000001118037836 */ /* 0x040fe20000000000 */
[----:B------:R-:W-:Y:S01]  /*2d30*/  IABS R5, R0 ;  /* 0x0000000000057213 */ /* 0x000fe20000000000 */
[--C-:B------:R-:W-:Y:S01]  /*2d40*/  @!P6 IMAD.IADD R11, R11, 0x1, -R9.reuse ;  /* 0x000000010b0be824 */ /* 0x100fe200078e0a09 */
[----:B------:R-:W-:Y:S01]  /*2d50*/  IABS R16, R7 ;  /* 0x0000000700107213 */ /* 0x000fe20000000000 */
[----:B------:R-:W-:Y:S01]  /*2d60*/  VIADD R8, R24, 0x10 ;  /* 0x0000001018087836 */ /* 0x000fe20000000000 */
[----:B------:R-:W-:Y:S01]  /*2d70*/  IABS R4, R3 ;  /* 0x0000000300047213 */ /* 0x000fe20000000000 */
[----:B------:R-:W-:Y:S01]  /*2d80*/  @!P1 IMAD.IADD R14, R14, 0x1, -R9 ;  /* 0x000000010e0e9824 */ /* 0x000fe200078e0a09 */
[----:B------:R-:W-:Y:S01]  /*2d90*/  ISETP.GT.U32.AND P6, PT, R9, R11, PT ;  /* 0x0000000b0900720c */ /* 0x000fe20003fc4070 */
[----:B------:R-:W-:Y:S01]  /*2da0*/  IMAD.HI.U32 R17, R2, R16, RZ ;  /* 0x0000001002117227 */ /* 0x000fe200078e00ff */
[----:B------:R-:W-:Y:S01]  /*2db0*/  IABS R6, R8 ;  /* 0x0000000800067213 */ /* 0x000fe20000000000 */
[----:B------:R1:W-:Y:S02]  /*2dc0*/  STL [R1+0x30], R18 ;  /* 0x0000301201007387 */ /* 0x0003e40000100800 */
[----:B0-----:R-:W-:-:S02]  /*2dd0*/  IMAD.MOV.U32 R10, RZ, RZ, R15 ;  /* 0x000000ffff0a7224 */ /* 0x001fc400078e000f */
[----:B------:R-:W-:Y:S02]  /*2de0*/  IMAD.MOV R17, RZ, RZ, -R17 ;  /* 0x000000ffff117224 */ /* 0x000fe400078e0a11 */
[----:B------:R-:W-:Y:S01]  /*2df0*/  @!P0 IMAD.MOV R10, RZ, RZ, -R10 ;  /* 0x000000ffff0a8224 */ /* 0x000fe200078e0a0a */
[----:B------:R-:W-:Y:S01]  /*2e00*/  ISETP.GE.AND P0, PT, R7, RZ, PT ;  /* 0x000000ff0700720c */ /* 0x000fe20003f06270 */
[C---:B------:R-:W-:Y:S02]  /*2e10*/  IMAD R7, R9.reuse, R17, R16 ;  /* 0x0000001109077224 */ /* 0x040fe400078e0210 */
[----:B------:R-:W-:Y:S01]  /*2e20*/  IMAD.HI.U32 R15, R2, R5, RZ ;  /* 0x00000005020f7227 */ /* 0x000fe200078e00ff */
[----:B------:R0:W-:Y:S02]  /*2e30*/  STL [R1+0x2c], R10 ;  /* 0x00002c0a01007387 */ /* 0x0001e40000100800 */
[----:B------:R-:W-:Y:S01]  /*2e40*/  ISETP.GT.U32.AND P1, PT, R9, R7, PT ;  /* 0x000000070900720c */ /* 0x000fe20003f24070 */
[----:B------:R-:W-:-:S02]  /*2e50*/  IMAD.MOV R16, RZ, RZ, -R15 ;  /* 0x000000ffff107224 */ /* 0x000fc400078e0a0f */
[----:B------:R-:W-:-:S04]  /*2e60*/  IMAD.HI.U32 R15, R2, R4, RZ ;  /* 0x00000004020f7227 */ /* 0x000fc800078e00ff */
[----:B------:R-:W-:Y:S02]  /*2e70*/  IMAD.MOV R15, RZ, RZ, -R15 ;  /* 0x000000ffff0f7224 */ /* 0x000fe400078e0a0f */
[--C-:B------:R-:W-:Y:S01]  /*2e80*/  @!P3 IMAD.IADD R12, R12, 0x1, -R9.reuse ;  /* 0x000000010c0cb824 */ /* 0x100fe200078e0a09 */
[----:B------:R-:W-:Y:S01]  /*2e90*/  ISETP.GE.AND P3, PT, R0, RZ, PT ;  /* 0x000000ff0000720c */ /* 0x000fe20003f66270 */
[----:B------:R-:W-:Y:S02]  /*2ea0*/  IMAD R4, R9, R15, R4 ;  /* 0x0000000f09047224 */ /* 0x000fe400078e0204 */
[--C-:B------:R-:W-:Y:S02]  /*2eb0*/  @!P1 IMAD.IADD R7, R7, 0x1, -R9.reuse ;  /* 0x0000000107079824 */ /* 0x100fe400078e0a09 */
[----:B------:R-:W-:Y:S01]  /*2ec0*/  @!P6 IMAD.IADD R11, R11, 0x1, -R9 ;  /* 0x000000010b0be824 */ /* 0x000fe200078e0a09 */
[C---:B------:R-:W-:Y:S01]  /*2ed0*/  ISETP.GT.U32.AND P6, PT, R9.reuse, R4, PT ;  /* 0x000000040900720c */ /* 0x040fe20003fc4070 */
[----:B-1----:R-:W-:Y:S01]  /*2ee0*/  IMAD.MOV.U32 R18, RZ, RZ, R14 ;  /* 0x000000ffff127224 */ /* 0x002fe200078e000e */
[----:B------:R-:W-:Y:S01]  /*2ef0*/  ISETP.GT.U32.AND P1, PT, R9, R7, PT ;  /* 0x000000070900720c */ /* 0x000fe20003f24070 */
[----:B0-----:R-:W-:-:S02]  /*2f00*/  IMAD.MOV.U32 R10, RZ, RZ, R12 ;  /* 0x000000ffff0a7224 */ /* 0x001fc400078e000c */
[----:B------:R-:W-:-:S04]  /*2f10*/  IMAD.HI.U32 R0, R2, R6, RZ ;  /* 0x0000000602007227 */ /* 0x000fc800078e00ff */
[----:B------:R-:W-:Y:S02]  /*2f20*/  @!P2 IMAD.MOV R18, RZ, RZ, -R18 ;  /* 0x000000ffff12a224 */ /* 0x000fe400078e0a12 */
[----:B------:R-:W-:Y:S01]  /*2f30*/  @!P5 IMAD.MOV R10, RZ, RZ, -R10 ;  /* 0x000000ffff0ad224 */ /* 0x000fe200078e0a0a */
[----:B------:R-:W-:Y:S01]  /*2f40*/  ISETP.GE.AND P5, PT, R3, RZ, PT ;  /* 0x000000ff0300720c */ /* 0x000fe20003fa6270 */
[C---:B------:R-:W-:Y:S01]  /*2f50*/  IMAD R5, R9.reuse, R16, R5 ;  /* 0x0000001009057224 */ /* 0x040fe200078e0205 */
[----:B------:R-:W-:Y:S01]  /*2f60*/  STL [R1+0x28], R18 ;  /* 0x0000281201007387 */ /* 0x000fe20000100800 */
[----:B------:R-:W-:Y:S02]  /*2f70*/  VIADD R3, R24, 0xf ;  /* 0x0000000f18037836 */ /* 0x000fe40000000000 */
[----:B------:R-:W-:Y:S01]  /*2f80*/  IMAD.MOV R12, RZ, RZ, -R0 ;  /* 0x000000ffff0c7224 */ /* 0x000fe200078e0a00 */
[----:B------:R0:W-:Y:S01]  /*2f90*/  STL [R1+0x24], R10 ;  /* 0x0000240a01007387 */ /* 0x0001e20000100800 */
[--C-:B------:R-:W-:Y:S01]  /*2fa0*/  @!P6 IMAD.IADD R4, R4, 0x1, -R9.reuse ;  /* 0x000000010404e824 */ /* 0x100fe200078e0a09 */
[C---:B------:R-:W-:Y:S01]  /*2fb0*/  ISETP.GT.U32.AND P2, PT, R9.reuse, R5, PT ;  /* 0x000000050900720c */ /* 0x040fe20003f44070 */
[----:B------:R-:W-:Y:S01]  /*2fc0*/  IMAD R6, R9, R12, R6 ;  /* 0x0000000c09067224 */ /* 0x000fe200078e0206 */
[----:B------:R-:W-:Y:S01]  /*2fd0*/  IABS R27, R3 ;  /* 0x00000003001b7213 */ /* 0x000fe20000000000 */
[----:B------:R-:W-:Y:S01]  /*2fe0*/  @!P1 IMAD.IADD R7, R7, 0x1, -R9 ;  /* 0x0000000107079824 */ /* 0x000fe200078e0a09 */
[C---:B------:R-:W-:Y:S01]  /*2ff0*/  ISETP.GT.U32.AND P6, PT, R9.reuse, R4, PT ;  /* 0x000000040900720c */ /* 0x040fe20003fc4070 */
[C---:B------:R-:W-:Y:S01]  /*3000*/  VIADD R0, R24.reuse, 0xe ;  /* 0x0000000e18007836 */ /* 0x040fe20000000000 */
[----:B------:R-:W-:Y:S01]  /*3010*/  ISETP.GT.U32.AND P1, PT, R9, R6, PT ;  /* 0x000000060900720c */ /* 0x000fe20003f24070 */
[----:B------:R-:W-:-:S02]  /*3020*/  VIADD R20, R24, 0xc ;  /* 0x0000000c18147836 */ /* 0x000fc40000000000 */
[----:B0-----:R-:W-:Y:S01]  /*3030*/  IMAD.MOV.U32 R10, RZ, RZ, R11 ;  /* 0x000000ffff0a7224 */ /* 0x001fe200078e000b */
[----:B------:R-:W-:Y:S01]  /*3040*/  IABS R26, R0 ;  /* 0x00000000001a7213 */ /* 0x000fe20000000000 */
[----:B------:R-:W-:Y:S02]  /*3050*/  VIADD R14, R24, 0x6 ;  /* 0x00000006180e7836 */ /* 0x000fe40000000000 */
[----:B------:R-:W-:Y:S01]  /*3060*/  @!P4 IMAD.MOV R10, RZ, RZ, -R10 ;  /* 0x000000ffff0ac224 */ /* 0x000fe200078e0a0a */
[----:B------:R-:W-:Y:S01]  /*3070*/  ISETP.GE.AND P4, PT, R8, RZ, PT ;  /* 0x000000ff0800720c */ /* 0x000fe20003f86270 */
[----:B------:R-:W-:Y:S01]  /*3080*/  IMAD.HI.U32 R8, R2, R27, RZ ;  /* 0x0000001b02087227 */ /* 0x000fe200078e00ff */
[----:B------:R-:W-:Y:S02]  /*3090*/  IABS R16, R14 ;  /* 0x0000000e00107213 */ /* 0x000fe40000000000 */
[----:B------:R0:W-:Y:S01]  /*30a0*/  STL [R1+0x20], R10 ;  /* 0x0000200a01007387 */ /* 0x0001e20000100800 */
[----:B------:R-:W-:-:S02]  /*30b0*/  IMAD.MOV R8, RZ, RZ, -R8 ;  /* 0x000000ffff087224 */ /* 0x000fc400078e0a08 */
[----:B------:R-:W-:Y:S02]  /*30c0*/  @!P2 IMAD.IADD R5, R5, 0x1, -R9 ;  /* 0x000000010505a824 */ /* 0x000fe400078e0a09 */
[C---:B------:R-:W-:Y:S02]  /*30d0*/  IMAD R27, R9.reuse, R8, R27 ;  /* 0x00000008091b7224 */ /* 0x040fe400078e021b */
[--C-:B------:R-:W-:Y:S01]  /*30e0*/  @!P1 IMAD.IADD R6, R6, 0x1, -R9.reuse ;  /* 0x0000000106069824 */ /* 0x100fe200078e0a09 */
[C---:B------:R-:W-:Y:S01]  /*30f0*/  ISETP.GT.U32.AND P2, PT, R9.reuse, R5, PT ;  /* 0x000000050900720c */ /* 0x040fe20003f44070 */
[----:B------:R-:W-:Y:S01]  /*3100*/  @!P6 IMAD.IADD R4, R4, 0x1, -R9 ;  /* 0x000000010404e824 */ /* 0x000fe200078e0a09 */
[C---:B------:R-:W-:Y:S01]  /*3110*/  ISETP.GT.U32.AND P6, PT, R9.reuse, R27, PT ;  /* 0x0000001b0900720c */ /* 0x040fe20003fc4070 */
[----:B0-----:R-:W-:Y:S01]  /*3120*/  IMAD.MOV.U32 R10, RZ, RZ, R7 ;  /* 0x000000ffff0a7224 */ /* 0x001fe200078e0007 */
[----:B------:R-:W-:Y:S01]  /*3130*/  ISETP.GT.U32.AND P1, PT, R9, R6, PT ;  /* 0x000000060900720c */ /* 0x000fe20003f24070 */
[----:B------:R-:W-:-:S04]  /*3140*/  IMAD.HI.U32 R7, R2, R26, RZ ;  /* 0x0000001a02077227 */ /* 0x000fc800078e00ff */
[----:B------:R-:W-:Y:S01]  /*3150*/  @!P0 IMAD.MOV R10, RZ, RZ, -R10 ;  /* 0x000000ffff0a8224 */ /* 0x000fe200078e0a0a */
[----:B------:R-:W-:Y:S01]  /*3160*/  ISETP.GE.AND P0, PT, R3, RZ, PT ;  /* 0x000000ff0300720c */ /* 0x000fe20003f06270 */
[----:B------:R-:W-:Y:S02]  /*3170*/  VIADD R3, R24, 0xd ;  /* 0x0000000d18037836 */ /* 0x000fe40000000000 */
[----:B------:R-:W-:Y:S01]  /*3180*/  IMAD.MOV R7, RZ, RZ, -R7 ;  /* 0x000000ffff077224 */ /* 0x000fe200078e0a07 */
[----:B------:R0:W-:Y:S01]  /*3190*/  STL [R1+0x1c], R10 ;  /* 0x00001c0a01007387 */ /* 0x0001e20000100800 */
[--C-:B------:R-:W-:Y:S01]  /*31a0*/  @!P2 IMAD.IADD R5, R5, 0x1, -R9.reuse ;  /* 0x000000010505a824 */ /* 0x100fe200078e0a09 */
[----:B------:R-:W-:Y:S01]  /*31b0*/  ISETP.GE.AND P2, PT, R0, RZ, PT ;  /* 0x000000ff0000720c */ /* 0x000fe20003f46270 */
[----:B------:R-:W-:Y:S02]  /*31c0*/  @!P6 IMAD.IADD R27, R27, 0x1, -R9 ;  /* 0x000000011b1be824 */ /* 0x000fe400078e0a09 */
[----:B------:R-:W-:-:S02]  /*31d0*/  IMAD R26, R9, R7, R26 ;  /* 0x00000007091a7224 */ /* 0x000fc400078e021a */
[----:B------:R-:W-:Y:S01]  /*31e0*/  IMAD.MOV.U32 R11, RZ, RZ, R5 ;  /* 0x000000ffff0b7224 */ /* 0x000fe200078e0005 */
[----:B------:R-:W-:Y:S01]  /*31f0*/  ISETP.GT.U32.AND P6, PT, R9, R27, PT ;  /* 0x0000001b0900720c */ /* 0x000fe20003fc4070 */
[----:B------:R-:W-:Y:S01]  /*3200*/  @!P1 IMAD.IADD R6, R6, 0x1, -R9 ;  /* 0x0000000106069824 */ /* 0x000fe200078e0a09 */
[----:B------:R-:W-:Y:S01]  /*3210*/  ISETP.GE.AND P1, PT, R20, RZ, PT ;  /* 0x000000ff1400720c */ /* 0x000fe20003f26270 */
[----:B0-----:R-:W-:Y:S01]  /*3220*/  IMAD.MOV.U32 R10, RZ, RZ, R4 ;  /* 0x000000ffff0a7224 */ /* 0x001fe200078e0004 */
[----:B------:R-:W-:Y:S01]  /*3230*/  IABS R20, R20 ;  /* 0x0000001400147213 */ /* 0x000fe20000000000 */
[----:B------:R-:W-:Y:S02]  /*3240*/  VIADD R0, R24, 0xb ;  /* 0x0000000b18007836 */ /* 0x000fe40000000000 */
[----:B------:R-:W-:Y:S01]  /*3250*/  @!P5 IMAD.MOV R10, RZ, RZ, -R10 ;  /* 0x000000ffff0ad224 */ /* 0x000fe200078e0a0a */
[----:B------:R-:W-:Y:S01]  /*3260*/  ISETP.GE.AND P5, PT, R3, RZ, PT ;  /* 0x000000ff0300720c */ /* 0x000fe20003fa6270 */
[----:B------:R-:W-:Y:S01]  /*3270*/  @!P3 IMAD.MOV R11, RZ, RZ, -R11 ;  /* 0x000000ffff0bb224 */ /* 0x000fe200078e0a0b */
[----:B------:R-:W-:Y:S01]  /*3280*/  IABS R3, R3 ;  /* 0x0000000300037213 */ /* 0x000fe20000000000 */
[----:B------:R-:W-:Y:S01]  /*3290*/  IMAD.MOV.U32 R7, RZ, RZ, R6 ;  /* 0x000000ffff077224 */ /* 0x000fe200078e0006 */
[----:B------:R-:W-:Y:S01]  /*32a0*/  ISETP.GT.U32.AND P3, PT, R9, R26, PT ;  /* 0x0000001a0900720c */ /* 0x000fe20003f64070 */
[----:B------:R-:W-:Y:S01]  /*32b0*/  @!P6 IMAD.IADD R27, R27, 0x1, -R9 ;  /* 0x000000011b1be824 */ /* 0x000fe200078e0a09 */
[----:B------:R-:W-:Y:S01]  /*32c0*/  IABS R17, R0 ;  /* 0x0000000000117213 */ /* 0x000fe20000000000 */
[----:B------:R-:W-:Y:S01]  /*32d0*/  IMAD.HI.U32 R4, R2, R3, RZ ;  /* 0x0000000302047227 */ /* 0x000fe200078e00ff */
[----:B------:R0:W-:Y:S03]  /*32e0*/  STL [R1+0x18], R11 ;  /* 0x0000180b01007387 */ /* 0x0001e60000100800 */
[----:B------:R-:W-:Y:S01]  /*32f0*/  IMAD.MOV R4, RZ, RZ, -R4 ;  /* 0x000000ffff047224 */ /* 0x000fe200078e0a04 */
[----:B------:R1:W-:Y:S01]  /*3300*/  STL [R1+0x14], R10 ;  /* 0x0000140a01007387 */ /* 0x0003e20000100800 */
[----:B------:R-:W-:Y:S01]  /*3310*/  @!P4 IMAD.MOV R7, RZ, RZ, -R7 ;  /* 0x000000ffff07c224 */ /* 0x000fe200078e0a07 */
[----:B------:R-:W-:Y:S01]  /*3320*/  ISETP.GE.AND P4, PT, R0, RZ, PT ;  /* 0x000000ff0000720c */ /* 0x000fe20003f86270 */
[----:B------:R-:W-:-:S02]  /*3330*/  IMAD R0, R9, R4, R3 ;  /* 0x0000000409007224 */ /* 0x000fc400078e0203 */
[----:B------:R-:W-:Y:S01]  /*3340*/  @!P3 IMAD.IADD R26, R26, 0x1, -R9 ;  /* 0x000000011a1ab824 */ /* 0x000fe200078e0a09 */
[----:B------:R2:W-:Y:S01]  /*3350*/  STL [R1+0x10], R7 ;  /* 0x0000100701007387 */ /* 0x0005e20000100800 */
[----:B------:R-:W-:Y:S01]  /*3360*/  @!P0 IMAD.MOV R27, RZ, RZ, -R27 ;  /* 0x000000ffff1b8224 */ /* 0x000fe200078e0a1b */
[C---:B------:R-:W-:Y:S01]  /*3370*/  ISETP.GT.U32.AND P6, PT, R9.reuse, R0, PT ;  /* 0x000000000900720c */ /* 0x040fe20003fc4070 */
[----:B------:R-:W-:Y:S01]  /*3380*/  VIADD R5, R24, 0xa ;  /* 0x0000000a18057836 */ /* 0x000fe20000000000 */
[----:B------:R-:W-:Y:S01]  /*3390*/  ISETP.GT.U32.AND P3, PT, R9, R26, PT ;  /* 0x0000001a0900720c */ /* 0x000fe20003f64070 */
[----:B------:R-:W-:Y:S01]  /*33a0*/  IMAD.HI.U32 R6, R2, R20, RZ ;  /* 0x0000001402067227 */ /* 0x000fe200078e00ff */
[----:B------:R-:W-:Y:S01]  /*33b0*/  STL [R1+0xc], R27 ;  /* 0x00000c1b01007387 */ /* 0x000fe20000100800 */
[----:B0-----:R-:W-:Y:S02]  /*33c0*/  IABS R11, R22 ;  /* 0x00000016000b7213 */ /* 0x001fe40000000000 */
[----:B------:R-:W-:Y:S01]  /*33d0*/  IABS R19, R5 ;  /* 0x0000000500137213 */ /* 0x000fe20000000000 */
[----:B------:R-:W-:-:S02]  /*33e0*/  IMAD.MOV R6, RZ, RZ, -R6 ;  /* 0x000000ffff067224 */ /* 0x000fc400078e0a06 */
[----:B------:R-:W-:Y:S02]  /*33f0*/  VIADD R8, R24, 0x7 ;  /* 0x0000000718087836 */ /* 0x000fe40000000000 */
[----:B------:R-:W-:-:S03]  /*3400*/  IMAD.HI.U32 R3, R2, R19, RZ ;  /* 0x0000001302037227 */ /* 0x000fc600078e00ff */
[----:B------:R-:W-:Y:S01]  /*3410*/  IABS R18, R8 ;  /* 0x0000000800127213 */ /* 0x000fe20000000000 */
[--C-:B------:R-:W-:Y:S02]  /*3420*/  @!P6 IMAD.IADD R0, R0, 0x1, -R9.reuse ;  /* 0x000000010000e824 */ /* 0x100fe400078e0a09 */
[----:B------:R-:W-:Y:S01]  /*3430*/  @!P3 IMAD.IADD R26, R26, 0x1, -R9 ;  /* 0x000000011a1ab824 */ /* 0x000fe200078e0a09 */
[----:B------:R-:W-:Y:S01]  /*3440*/  ISETP.GE.AND P3, PT, R5, RZ, PT ;  /* 0x000000ff0500720c */ /* 0x000fe20003f66270 */
[----:B------:R-:W-:Y:S01]  /*3450*/  IMAD.MOV R3, RZ, RZ, -R3 ;  /* 0x000000ffff037224 */ /* 0x000fe200078e0a03 */
[C---:B------:R-:W-:Y:S01]  /*3460*/  ISETP.GT.U32.AND P6, PT, R9.reuse, R0, PT ;  /* 0x000000000900720c */ /* 0x040fe20003fc4070 */
[----:B-1----:R-:W-:Y:S02]  /*3470*/  IMAD.MOV.U32 R10, RZ, RZ, R26 ;  /* 0x000000ffff0a7224 */ /* 0x002fe400078e001a */
[----:B------:R-:W-:Y:S02]  /*3480*/  IMAD R19, R9, R3, R19 ;  /* 0x0000000309137224 */ /* 0x000fe400078e0213 */
[----:B------:R-:W-:-:S02]  /*3490*/  @!P2 IMAD.MOV R10, RZ, RZ, -R10 ;  /* 0x000000ffff0aa224 */ /* 0x000fc400078e0a0a */
[----:B------:R-:W-:Y:S01]  /*34a0*/  VIADD R3, R24, 0x8 ;  /* 0x0000000818037836 */ /* 0x000fe20000000000 */
[C---:B------:R-:W-:Y:S01]  /*34b0*/  ISETP.GT.U32.AND P2, PT, R9.reuse, R19, PT ;  /* 0x000000130900720c */ /* 0x040fe20003f44070 */
[----:B------:R-:W-:Y:S01]  /*34c0*/  IMAD.HI.U32 R4, R2, R17, RZ ;  /* 0x0000001102047227 */ /* 0x000fe200078e00ff */
[----:B------:R0:W-:Y:S02]  /*34d0*/  STL [R1+0x4], R10 ;  /* 0x0000040a01007387 */ /* 0x0001e40000100800 */
[----:B------:R-:W-:Y:S01]  /*34e0*/  IABS R12, R3 ;  /* 0x00000003000c7213 */ /* 0x000fe20000000000 */
[----:B------:R-:W-:Y:S02]  /*34f0*/  @!P6 IMAD.IADD R0, R0, 0x1, -R9 ;  /* 0x000000010000e824 */ /* 0x000fe400078e0a09 */
[----:B------:R-:W-:Y:S02]  /*3500*/  IMAD R20, R9, R6, R20 ;  /* 0x0000000609147224 */ /* 0x000fe400078e0214 */
[----:B------:R-:W-:-:S02]  /*3510*/  IMAD.MOV R4, RZ, RZ, -R4 ;  /* 0x000000ffff047224 */ /* 0x000fc400078e0a04 */
[----:B--2---:R-:W-:Y:S01]  /*3520*/  IMAD.HI.U32 R7, R2, R12, RZ ;  /* 0x0000000c02077227 */ /* 0x004fe200078e00ff */
[----:B------:R-:W-:-:S03]  /*3530*/  ISETP.GT.U32.AND P6, PT, R9, R20, PT ;  /* 0x000000140900720c */ /* 0x000fc60003fc4070 */
[----:B0-----:R-:W-:Y:S02]  /*3540*/  IMAD.MOV.U32 R10, RZ, RZ, R0 ;  /* 0x000000ffff0a7224 */ /* 0x001fe400078e0000 */
[----:B------:R-:W-:Y:S02]  /*3550*/  IMAD R17, R9, R4, R17 ;  /* 0x0000000409117224 */ /* 0x000fe400078e0211 */
[----:B------:R-:W-:Y:S02]  /*3560*/  @!P5 IMAD.MOV R10, RZ, RZ, -R10 ;  /* 0x000000ffff0ad224 */ /* 0x000fe400078e0a0a */
[----:B------:R-:W-:-:S03]  /*3570*/  IMAD.HI.U32 R6, R2, R18, RZ ;  /* 0x0000001202067227 */ /* 0x000fc600078e00ff */
[----:B------:R0:W-:Y:S01]  /*3580*/  STL [R1+0x9ec], R10 ;  /* 0x0009ec0a01007387 */ /* 0x0001e20000100800 */
[----:B------:R-:W-:-:S04]  /*3590*/  IMAD.HI.U32 R5, R2, R16, RZ ;  /* 0x0000001002057227 */ /* 0x000fc800078e00ff */
[----:B------:R-:W-:-:S04]  /*35a0*/  IMAD.HI.U32 R4, R2, R23, RZ ;  /* 0x0000001702047227 */ /* 0x000fc800078e00ff */
[----:B------:R-:W-:Y:S01]  /*35b0*/  IMAD.MOV R7, RZ, RZ, -R7 ;  /* 0x000000ffff077224 */ /* 0x000fe200078e0a07 */
[----:B0-----:R-:W2:Y:S01]  /*35c0*/  LDL R10, [R1+0x1a0] ;  /* 0x0001a000010a7983 */ /* 0x001ea20000100800 */
[----:B------:R-:W-:Y:S02]  /*35d0*/  IMAD.MOV R6, RZ, RZ, -R6 ;  /* 0x000000ffff067224 */ /* 0x000fe400078e0a06 */
[----:B------:R-:W-:Y:S02]  /*35e0*/  IMAD.MOV R5, RZ, RZ, -R5 ;  /* 0x000000ffff057224 */ /* 0x000fe400078e0a05 */
[----:B------:R-:W-:Y:S02]  /*35f0*/  IMAD.MOV R4, RZ, RZ, -R4 ;  /* 0x000000ffff047224 */ /* 0x000fe400078e0a04 */
[----:B------:R-:W-:Y:S02]  /*3600*/  IMAD R12, R9, R7, R12 ;  /* 0x00000007090c7224 */ /* 0x000fe400078e020c */
[----:B------:R-:W-:-:S02]  /*3610*/  VIADD R7, R24, 0x4 ;  /* 0x0000000418077836 */ /* 0x000fc40000000000 */
[C---:B------:R-:W-:Y:S02]  /*3620*/  IMAD R18, R9.reuse, R6, R18 ;  /* 0x0000000609127224 */ /* 0x040fe400078e0212 */
[C---:B------:R-:W-:Y:S02]  /*3630*/  IMAD R16, R9.reuse, R5, R16 ;  /* 0x0000000509107224 */ /* 0x040fe400078e0210 */
[C---:B------:R-:W-:Y:S02]  /*3640*/  IMAD R23, R9.reuse, R4, R23 ;  /* 0x0000000409177224 */ /* 0x040fe400078e0217 */
[C---:B------:R-:W-:Y:S02]  /*3650*/  VIADD R4, R24.reuse, 0x3 ;  /* 0x0000000318047836 */ /* 0x040fe40000000000 */
[C---:B------:R-:W-:Y:S02]  /*3660*/  VIADD R6, R24.reuse, 0x2 ;  /* 0x0000000218067836 */ /* 0x040fe40000000000 */
[----:B------:R-:W-:Y:S01]  /*3670*/  VIADD R5, R24, 0x1 ;  /* 0x0000000118057836 */ /* 0x000fe20000000000 */
[----:B------:R-:W-:Y:S01]  /*3680*/  IABS R24, R7 ;  /* 0x0000000700187213 */ /* 0x000fe20000000000 */
[----:B------:R-:W-:Y:S01]  /*3690*/  @!P6 IMAD.IADD R20, R20, 0x1, -R9 ;  /* 0x000000011414e824 */ /* 0x000fe200078e0a09 */
[----:B------:R-:W-:Y:S01]  /*36a0*/  ISETP.GT.U32.AND P6, PT, R9, R17, PT ;  /* 0x000000110900720c */ /* 0x000fe20003fc4070 */
[----:B------:R-:W-:Y:S01]  /*36b0*/  IMAD.HI.U32 R15, R2, R11, RZ ;  /* 0x0000000b020f7227 */ /* 0x000fe200078e00ff */
[----:B------:R-:W-:-:S02]  /*36c0*/  IABS R25, R4 ;  /* 0x0000000400197213 */ /* 0x000fc40000000000 */
[----:B------:R-:W-:Y:S01]  /*36d0*/  ISETP.GT.U32.AND P0, PT, R9, R20, PT ;  /* 0x000000140900720c */ /* 0x000fe20003f04070 */
[----:B------:R-:W-:Y:S01]  /*36e0*/  IMAD.HI.U32 R28, R2, R24, RZ ;  /* 0x00000018021c7227 */ /* 0x000fe200078e00ff */
[----:B------:R-:W-:-:S03]  /*36f0*/  IABS R21, R5 ;  /* 0x0000000500157213 */ /* 0x000fc60000000000 */
[----:B------:R-:W-:Y:S02]  /*3700*/  IMAD.MOV R28, RZ, RZ, -R28 ;  /* 0x000000ffff1c7224 */ /* 0x000fe400078e0a1c */
[----:B------:R-:W-:Y:S02]  /*3710*/  IMAD.MOV R15, RZ, RZ, -R15 ;  /* 0x000000ffff0f7224 */ /* 0x000fe400078e0a0f */
[----:B------:R-:W-:Y:S02]  /*3720*/  IMAD R24, R9, R28, R24 ;  /* 0x0000001c09187224 */ /* 0x000fe400078e0218 */
[----:B------:R-:W0:Y:S01]  /*3730*/  S2R R28, SR_TID.X ;  /* 0x00000000001c7919 */ /* 0x000e220000002100 */
[----:B------:R-:W-:Y:S02]  /*3740*/  @!P6 IMAD.IADD R17, R17, 0x1, -R9 ;  /* 0x000000011111e824 */ /* 0x000fe400078e0a09 */
[C---:B------:R-:W-:Y:S01]  /*3750*/  IMAD R11, R9.reuse, R15, R11 ;  /* 0x0000000f090b7224 */ /* 0x040fe200078e020b */
[----:B------:R-:W-:Y:S01]  /*3760*/  IABS R15, R6 ;  /* 0x00000006000f7213 */ /* 0x000fe20000000000 */
[--C-:B------:R-:W-:Y:S01]  /*3770*/  @!P0 IMAD.IADD R20, R20, 0x1, -R9.reuse ;  /* 0x0000000114148824 */ /* 0x100fe200078e0a09 */
[----:B------:R-:W-:Y:S01]  /*3780*/  ISETP.GT.U32.AND P6, PT, R9, R17, PT ;  /* 0x000000110900720c */ /* 0x000fe20003fc4070 */
[----:B------:R-:W-:Y:S01]  /*3790*/  @!P2 IMAD.IADD R19, R19, 0x1, -R9 ;  /* 0x000000011313a824 */ /* 0x000fe200078e0a09 */
[C---:B------:R-:W-:Y:S01]  /*37a0*/  ISETP.GT.U32.AND P5, PT, R9.reuse, R11, PT ;  /* 0x0000000b0900720c */ /* 0x040fe20003fa4070 */
[----:B------:R-:W-:Y:S01]  /*37b0*/  IMAD.HI.U32 R27, R2, R25, RZ ;  /* 0x00000019021b7227 */ /* 0x000fe200078e00ff */
[----:B------:R-:W-:-:S02]  /*37c0*/  ISETP.GT.U32.AND P0, PT, R9, R12, PT ;  /* 0x0000000c0900720c */ /* 0x000fc40003f04070 */
[----:B------:R-:W-:Y:S01]  /*37d0*/  ISETP.GT.U32.AND P2, PT, R9, R16, PT ;  /* 0x000000100900720c */ /* 0x000fe20003f44070 */
[----:B------:R-:W-:-:S04]  /*37e0*/  IMAD.HI.U32 R0, R2, R21, RZ ;  /* 0x0000001502007227 */ /* 0x000fc800078e00ff */
[----:B------:R-:W-:-:S04]  /*37f0*/  IMAD.HI.U32 R26, R2, R15, RZ ;  /* 0x0000000f021a7227 */ /* 0x000fc800078e00ff */
[--C-:B------:R-:W-:Y:S01]  /*3800*/  @!P6 IMAD.IADD R17, R17, 0x1, -R9.reuse ;  /* 0x000000011111e824 */ /* 0x100fe200078e0a09 */
[----:B------:R-:W-:Y:S01]  /*3810*/  ISETP.GT.U32.AND P6, PT, R9, R18, PT ;  /* 0x000000120900720c */ /* 0x000fe20003fc4070 */
[--C-:B------:R-:W-:Y:S01]  /*3820*/  @!P5 IMAD.IADD R11, R11, 0x1, -R9.reuse ;  /* 0x000000010b0bd824 */ /* 0x100fe200078e0a09 */
[----:B------:R-:W-:Y:S01]  /*3830*/  ISETP.GT.U32.AND P5, PT, R9, R19, PT ;  /* 0x000000130900720c */ /* 0x000fe20003fa4070 */
[----:B------:R-:W-:Y:S01]  /*3840*/  @!P0 IMAD.IADD R12, R12, 0x1, -R9 ;  /* 0x000000010c0c8824 */ /* 0x000fe200078e0a09 */
[----:B0-----:R-:W-:-:S09]  /*3850*/  SHF.R.U32.HI R28, RZ, 0x5, R28 ;  /* 0x00000005ff1c7819 */ /* 0x001fd2000001161c */
[----:B------:R-:W-:Y:S01]  /*3860*/  @!P6 IMAD.IADD R18, R18, 0x1, -R9 ;  /* 0x000000011212e824 */ /* 0x000fe200078e0a09 */
[C---:B------:R-:W-:Y:S02]  /*3870*/  ISETP.GT.U32.AND P6, PT, R9.reuse, R12, PT ;  /* 0x0000000c0900720c */ /* 0x040fe40003fc4070 */
[----:B------:R-:W-:Y:S01]  /*3880*/  SGXT.U32 R28, R28, 0x1 ;  /* 0x000000011c1c781a */ /* 0x000fe20000000000 */
[----:B------:R-:W-:Y:S02]  /*3890*/  IMAD.MOV R27, RZ, RZ, -R27 ;  /* 0x000000ffff1b7224 */ /* 0x000fe400078e0a1b */
[----:B------:R-:W-:Y:S01]  /*38a0*/  @!P2 IMAD.IADD R16, R16, 0x1, -R9 ;  /* 0x000000011010a824 */ /* 0x000fe200078e0a09 */
[----:B------:R-:W-:Y:S01]  /*38b0*/  LOP3.LUT R28, R28, 0x7e, RZ, 0xfc, !PT ;  /* 0x0000007e1c1c7812 */ /* 0x000fe200078efcff */
[----:B------:R-:W-:Y:S01]  /*38c0*/  IMAD.MOV R0, RZ, RZ, -R0 ;  /* 0x000000ffff007224 */ /* 0x000fe200078e0a00 */
[C---:B------:R-:W-:Y:S01]  /*38d0*/  ISETP.GT.U32.AND P0, PT, R9.reuse, R11, PT ;  /* 0x0000000b0900720c */ /* 0x040fe20003f04070 */
[C---:B------:R-:W-:Y:S01]  /*38e0*/  IMAD R25, R9.reuse, R27, R25 ;  /* 0x0000001b09197224 */ /* 0x040fe200078e0219 */
[----:B------:R-:W-:Y:S01]  /*38f0*/  ISETP.GT.U32.AND P2, PT, R9, R16, PT ;  /* 0x000000100900720c */ /* 0x000fe20003f44070 */
[----:B------:R-:W-:Y:S01]  /*3900*/  @!P5 IMAD.IADD R19, R19, 0x1, -R9 ;  /* 0x000000011313d824 */ /* 0x000fe200078e0a09 */
[C---:B------:R-:W-:Y:S01]  /*3910*/  ISETP.GT.U32.AND P5, PT, R9.reuse, R23, PT ;  /* 0x000000170900720c */ /* 0x040fe20003fa4070 */
[----:B------:R-:W-:-:S02]  /*3920*/  IMAD R21, R9, R0, R21 ;  /* 0x0000000009157224 */ /* 0x000fc400078e0215 */
[----:B------:R-:W-:Y:S02]  /*3930*/  @!P1 IMAD.MOV R20, RZ, RZ, -R20 ;  /* 0x000000ffff149224 */ /* 0x000fe400078e0a14 */
[----:B------:R-:W-:Y:S02]  /*3940*/  IMAD R0, R28, UR6, RZ ;  /* 0x000000061c007c24 */ /* 0x000fe4000f8e02ff */
[----:B------:R-:W-:Y:S02]  /*3950*/  IMAD R28, RZ, RZ, -UR6 ;  /* 0x80000006ff1c7e24 */ /* 0x000fe4000f8e02ff */
[--C-:B------:R-:W-:Y:S01]  /*3960*/  @!P6 IMAD.IADD R12, R12, 0x1, -R9.reuse ;  /* 0x000000010c0ce824 */ /* 0x100fe200078e0a09 */
[----:B------:R-:W-:Y:S01]  /*3970*/  ISETP.GT.U32.AND P6, PT, R9, R25, PT ;  /* 0x000000190900720c */ /* 0x000fe20003fc4070 */
[----:B------:R0:W-:Y:S01]  /*3980*/  STL [R1+0x9f0], R20 ;  /* 0x0009f01401007387 */ /* 0x0001e20000100800 */
[--C-:B------:R-:W-:Y:S01]  /*3990*/  @!P0 IMAD.IADD R11, R11, 0x1, -R9.reuse ;  /* 0x000000010b0b8824 */ /* 0x100fe200078e0a09 */
[----:B------:R-:W-:Y:S01]  /*39a0*/  ISETP.GT.U32.AND P1, PT, R9, R18, PT ;  /* 0x000000120900720c */ /* 0x000fe20003f24070 */
[----:B------:R-:W-:-:S02]  /*39b0*/  @!P2 IMAD.IADD R16, R16, 0x1, -R9 ;  /* 0x000000011010a824 */ /* 0x000fc400078e0a09 */
[----:B0-----:R-:W-:-:S04]  /*39c0*/  IMAD R20, R28, 0x2, R0 ;  /* 0x000000021c147824 */ /* 0x001fc800078e0200 */
[----:B------:R-:W-:Y:S01]  /*39d0*/  IMAD R20, R28, 0x2, R20 ;  /* 0x000000021c147824 */ /* 0x000fe200078e0214 */
[----:B------:R-:W-:Y:S01]  /*39e0*/  ISETP.GT.U32.AND P0, PT, R9, R24, PT ;  /* 0x000000180900720c */ /* 0x000fe20003f04070 */
[--C-:B------:R-:W-:Y:S01]  /*39f0*/  @!P5 IMAD.IADD R23, R23, 0x1, -R9.reuse ;  /* 0x000000011717d824 */ /* 0x100fe200078e0a09 */
[----:B------:R-:W-:Y:S01]  /*3a00*/  ISETP.GE.AND P2, PT, R22, RZ, PT ;  /* 0x000000ff1600720c */ /* 0x000fe20003f46270 */
[----:B------:R0:W-:Y:S01]  /*3a10*/  STL [R1+0x9f4], R0 ;  /* 0x0009f40001007387 */ /* 0x0001e20000100800 */
[----:B------:R-:W-:Y:S01]  /*3a20*/  ISETP.GT.U32.AND P5, PT, R9, R21, PT ;  /* 0x000000150900720c */ /* 0x000fe20003fa4070 */
[----:B------:R-:W-:Y:S02]  /*3a30*/  IMAD.MOV R26, RZ, RZ, -R26 ;  /* 0x000000ffff1a7224 */ /* 0x000fe400078e0a1a */
[----:B------:R1:W-:Y:S01]  /*3a40*/  STL [R1+0x80], R20 ;  /* 0x0000801401007387 */ /* 0x0003e20000100800 */
[----:B------:R-:W-:Y:S01]  /*3a50*/  @!P6 IMAD.IADD R25, R25, 0x1, -R9 ;  /* 0x000000011919e824 */ /* 0x000fe200078e0a09 */
[----:B------:R-:W-:Y:S01]  /*3a60*/  ISETP.GE.AND P6, PT, R8, RZ, PT ;  /* 0x000000ff0800720c */ /* 0x000fe20003fc6270 */
[----:B0-----:R-:W-:-:S02]  /*3a70*/  IMAD R0, R28, 0x2, R20 ;  /* 0x000000021c007824 */ /* 0x001fc400078e0214 */
[----:B-1----:R-:W0:Y:S01]  /*3a80*/  S2R R20, SR_TID.X ;  /* 0x0000000000147919 */ /* 0x002e220000002100 */
[----:B------:R-:W-:Y:S02]  /*3a90*/  IMAD R15, R9, R26, R15 ;  /* 0x0000001a090f7224 */ /* 0x000fe400078e020f */
[--C-:B------:R-:W-:Y:S02]  /*3aa0*/  @!P1 IMAD.IADD R18, R18, 0x1, -R9.reuse ;  /* 0x0000000112129824 */ /* 0x100fe400078e0a09 */
[--C-:B------:R-:W-:Y:S01]  /*3ab0*/  @!P0 IMAD.IADD R24, R24, 0x1, -R9.reuse ;  /* 0x0000000118188824 */ /* 0x100fe200078e0a09 */
[----:B------:R-:W-:Y:S01]  /*3ac0*/  ISETP.GE.AND P0, PT, R3, RZ, PT ;  /* 0x000000ff0300720c */ /* 0x000fe20003f06270 */
[----:B------:R-:W-:Y:S02]  /*3ad0*/  @!P5 IMAD.IADD R21, R21, 0x1, -R9 ;  /* 0x000000011515d824 */ /* 0x000fe400078e0a09 */
[----:B------:R-:W-:Y:S01]  /*3ae0*/  @!P2 IMAD.MOV R11, RZ, RZ, -R11 ;  /* 0x000000ffff0ba224 */ /* 0x000fe200078e0a0b */
[C---:B------:R-:W-:Y:S01]  /*3af0*/  ISETP.GT.U32.AND P2, PT, R9.reuse, R25, PT ;  /* 0x000000190900720c */ /* 0x040fe20003f44070 */
[----:B------:R-:W-:Y:S01]  /*3b00*/  @!P6 IMAD.MOV R18, RZ, RZ, -R18 ;  /* 0x000000ffff12e224 */ /* 0x000fe200078e0a12 */
[----:B------:R-:W-:Y:S01]  /*3b10*/  ISETP.GT.U32.AND P6, PT, R9, R21, PT ;  /* 0x000000150900720c */ /* 0x000fe20003fc4070 */
[----:B------:R-:W-:-:S02]  /*3b20*/  @!P4 IMAD.MOV R17, RZ, RZ, -R17 ;  /* 0x000000ffff11c224 */ /* 0x000fc400078e0a11 */
[----:B------:R-:W-:Y:S01]  /*3b30*/  @!P3 IMAD.MOV R19, RZ, RZ, -R19 ;  /* 0x000000ffff13b224 */ /* 0x000fe200078e0a13 */
[----:B------:R1:W-:Y:S03]  /*3b40*/  STL [R1+0x8], R0 ;  /* 0x0000080001007387 */ /* 0x0003e60000100800 */
[----:B------:R-:W-:Y:S01]  /*3b50*/  @!P0 IMAD.MOV R12, RZ, RZ, -R12 ;  /* 0x000000ffff0c8224 */ /* 0x000fe200078e0a0c */
[----:B------:R-:W-:Y:S03]  /*3b60*/  STL [R1+0x9f8], R17 ;  /* 0x0009f81101007387 */ /* 0x000fe60000100800 */
[--C-:B------:R-:W-:Y:S01]  /*3b70*/  @!P2 IMAD.IADD R25, R25, 0x1, -R9.reuse ;  /* 0x000000011919a824 */ /* 0x100fe200078e0a09 */
[----:B------:R-:W-:Y:S01]  /*3b80*/  ISETP.GE.AND P2, PT, R4, RZ, PT ;  /* 0x000000ff0400720c */ /* 0x000fe20003f46270 */
[----:B------:R-:W-:Y:S01]  /*3b90*/  STL [R1+0x9fc], R19 ;  /* 0x0009fc1301007387 */ /* 0x000fe20000100800 */
[----:B------:R-:W-:Y:S01]  /*3ba0*/  @!P6 IMAD.IADD R21, R21, 0x1, -R9 ;  /* 0x000000011515e824 */ /* 0x000fe200078e0a09 */
[----:B------:R-:W-:-:S02]  /*3bb0*/  ISETP.GE.AND P6, PT, R5, RZ, PT ;  /* 0x000000ff0500720c */ /* 0x000fc40003fc6270 */
[----:B------:R-:W-:Y:S01]  /*3bc0*/  STL [R1+0xa00], R11 ;  /* 0x000a000b01007387 */ /* 0x000fe20000100800 */
[----:B------:R-:W-:-:S03]  /*3bd0*/  ISETP.GT.U32.AND P1, PT, R9, R15, PT ;  /* 0x0000000f0900720c */ /* 0x000fc60003f24070 */
[----:B------:R-:W-:Y:S04]  /*3be0*/  STL [R1+0xa04], R12 ;  /* 0x000a040c01007387 */ /* 0x000fe80000100800 */
[----:B------:R-:W-:Y:S01]  /*3bf0*/  STL [R1+0xa08], R18 ;  /* 0x000a081201007387 */ /* 0x000fe20000100800 */
[----:B------:R-:W-:-:S05]  /*3c00*/  ISETP.GT.U32.AND P3, PT, R9, R24, PT ;  /* 0x000000180900720c */ /* 0x000fca0003f64070 */
[----:B------:R-:W-:Y:S01]  /*3c10*/  @!P1 IMAD.IADD R15, R15, 0x1, -R9 ;  /* 0x000000010f0f9824 */ /* 0x000fe200078e0a09 */
[----:B------:R-:W-:-:S04]  /*3c20*/  ISETP.GT.U32.AND P4, PT, R9, R23, PT ;  /* 0x000000170900720c */ /* 0x000fc80003f84070 */
[----:B------:R-:W-:-:S03]  /*3c30*/  ISETP.GT.U32.AND P0, PT, R9, R15, PT ;  /* 0x0000000f0900720c */ /* 0x000fc60003f04070 */
[----:B------:R-:W-:-:S06]  /*3c40*/  @!P3 IMAD.IADD R24, R24, 0x1, -R9 ;  /* 0x000000011818b824 */ /* 0x000fcc00078e0a09 */
[----:B------:R-:W-:Y:S01]  /*3c50*/  @!P4 IMAD.IADD R23, R23, 0x1, -R9 ;  /* 0x000000011717c824 */ /* 0x000fe200078e0a09 */
[----:B------:R-:W-:-:S03]  /*3c60*/  ISETP.GE.AND P4, PT, R7, RZ, PT ;  /* 0x000000ff0700720c */ /* 0x000fc60003f86270 */
[----:B------:R-:W-:Y:S01]  /*3c70*/  @!P0 IMAD.IADD R15, R15, 0x1, -R9 ;  /* 0x000000010f0f8824 */ /* 0x000fe200078e0a09 */
[----:B------:R-:W-:Y:S02]  /*3c80*/  ISETP.GE.AND P0, PT, R6, RZ, PT ;  /* 0x000000ff0600720c */ /* 0x000fe40003f06270 */
[----:B0-----:R-:W-:Y:S02]  /*3c90*/  LOP3.LUT R7, R20, 0x7, RZ, 0xc0, !PT ;  /* 0x0000000714077812 */ /* 0x001fe400078ec0ff */
[----:B------:R-:W-:-:S03]  /*3ca0*/  ISETP.GE.AND P1, PT, R14, RZ, PT ;  /* 0x000000ff0e00720c */ /* 0x000fc60003f26270 */
[----:B------:R-:W-:Y:S01]  /*3cb0*/  IMAD R14, R7, 0x110, RZ ;  /* 0x00000110070e7824 */ /* 0x000fe200078e02ff */
[----:B------:R-:W-:-:S09]  /*3cc0*/  ISETP.GE.AND P5, PT, R29, RZ, PT ;  /* 0x000000ff1d00720c */ /* 0x000fd20003fa6270 */
[----:B------:R-:W-:Y:S01]  /*3cd0*/  @!P1 IMAD.MOV R16, RZ, RZ, -R16 ;  /* 0x000000ffff109224 */ /* 0x000fe200078e0a10 */
[----:B--2---:R-:W-:-:S05]  /*3ce0*/  IABS R26, R10 ;  /* 0x0000000a001a7213 */ /* 0x004fca0000000000 */
[----:B------:R-:W-:Y:S02]  /*3cf0*/  IMAD.MOV.U32 R22, RZ, RZ, R26 ;  /* 0x000000ffff167224 */ /* 0x000fe400078e001a */
[----:B------:R-:W0:Y:S02]  /*3d00*/  LDC R26, c[0x0][0x230] ;  /* 0x00008c00ff1a7b82 */ /* 0x000e240000000800 */
[----:B------:R-:W-:-:S04]  /*3d10*/  IMAD.HI.U32 R8, R2, R22, RZ ;  /* 0x0000001602087227 */ /* 0x000fc800078e00ff */
[----:B------:R-:W-:-:S04]  /*3d20*/  IMAD R2, R28, 0x2, R0 ;  /* 0x000000021c027824 */ /* 0x000fc800078e0200 */
[----:B------:R-:W-:-:S04]  /*3d30*/  IMAD R3, R28, 0x2, R2 ;  /* 0x000000021c037824 */ /* 0x000fc800078e0202 */
[----:B------:R-:W-:-:S04]  /*3d40*/  IMAD R27, R28, 0x2, R3 ;  /* 0x000000021c1b7824 */ /* 0x000fc800078e0203 */
[C---:B------:R-:W-:Y:S01]  /*3d50*/  IMAD R4, R28.reuse, 0x2, R27 ;  /* 0x000000021c047824 */ /* 0x040fe200078e021b */
[----:B------:R-:W-:Y:S01]  /*3d60*/  STL [R1+0xa0c], R2 ;  /* 0x000a0c0201007387 */ /* 0x000fe20000100800 */
[----:B------:R-:W-:Y:S02]  /*3d70*/  IMAD.MOV R8, RZ, RZ, -R8 ;  /* 0x000000ffff087224 */ /* 0x000fe400078e0a08 */
[----:B------:R-:W-:Y:S01]  /*3d80*/  IMAD R5, R28, 0x2, R4 ;  /* 0x000000021c057824 */ /* 0x000fe200078e0204 */
[----:B------:R-:W-:Y:S01]  /*3d90*/  STL [R1+0xa10], R3 ;  /* 0x000a100301007387 */ /* 0x000fe20000100800 */
[----:B-1----:R-:W-:-:S03]  /*3da0*/  IMAD.SHL.U32 R0, R20, 0x8, RZ ;  /* 0x0000000814007824 */ /* 0x002fc600078e00ff */
[----:B------:R-:W-:Y:S01]  /*3db0*/  STL [R1+0xa14], R27 ;  /* 0x000a141b01007387 */ /* 0x000fe20000100800 */
[C---:B------:R-:W-:Y:S01]  /*3dc0*/  IMAD R22, R9.reuse, R8, R22 ;  /* 0x0000000809167224 */ /* 0x040fe200078e0216 */
[----:B------:R-:W-:Y:S02]  /*3dd0*/  LOP3.LUT R8, R0, 0x30, RZ, 0xc0, !PT ;  /* 0x0000003000087812 */ /* 0x000fe400078ec0ff */
[----:B------:R-:W-:Y:S04]  /*3de0*/  STL [R1+0xa18], R4 ;  /* 0x000a180401007387 */ /* 0x000fe80000100800 */
[----:B------:R-:W-:Y:S04]  /*3df0*/  STL [R1+0x9e4], R5 ;  /* 0x0009e40501007387 */ /* 0x000fe80000100800 */
[----:B------:R1:W-:Y:S02]  /*3e00*/  STL [R1+0x8d0], R0 ;  /* 0x0008d00001007387 */ /* 0x0003e40000100800 */
[----:B-1----:R-:W1:Y:S01]  /*3e10*/  S2R R0, SR_TID.X ;  /* 0x0000000000007919 */ /* 0x002e620000002100 */
[----:B------:R-:W-:Y:S01]  /*3e20*/  ISETP.GT.U32.AND P3, PT, R9, R22, PT ;  /* 0x000000160900720c */ /* 0x000fe20003f64070 */
[----:B0-----:R-:W-:-:S02]  /*3e30*/  VIADD R26, R26, 0x7f ;  /* 0x0000007f1a1a7836 */ /* 0x001fc40000000000 */
[----:B------:R-:W-:-:S03]  /*3e40*/  IMAD R28, R28, 0x2, R5 ;  /* 0x000000021c1c7824 */ /* 0x000fc600078e0205 */
[----:B------:R-:W-:Y:S01]  /*3e50*/  SHF.R.S32.HI R6, RZ, 0x1f, R26 ;  /* 0x0000001fff067819 */ /* 0x000fe2000001141a */
[----:B------:R-:W-:Y:S02]  /*3e60*/  IMAD R5, RZ, RZ, -UR6 ;  /* 0x80000006ff057e24 */ /* 0x000fe4000f8e02ff */
[----:B------:R-:W-:Y:S01]  /*3e70*/  IMAD R8, R7, 0x40, R8 ;  /* 0x0000004007087824 */ /* 0x000fe200078e0208 */
[----:B------:R-:W-:Y:S01]  /*3e80*/  LEA.HI R2, R6, R26, RZ, 0x7 ;  /* 0x0000001a06027211 */ /* 0x000fe200078f38ff */
[----:B------:R-:W-:Y:S02]  /*3e90*/  IMAD.SHL.U32 R26, R20, 0x2, RZ ;  /* 0x00000002141a7824 */ /* 0x000fe400078e00ff */
[----:B------:R-:W-:Y:S02]  /*3ea0*/  @!P3 IMAD.IADD R22, R22, 0x1, -R9 ;  /* 0x000000011616b824 */ /* 0x000fe400078e0a09 */
[----:B------:R-:W-:Y:S01]  /*3eb0*/  IMAD R6, R5, 0x2, R28 ;  /* 0x0000000205067824 */ /* 0x000fe200078e021c */
[----:B------:R-:W-:-:S02]  /*3ec0*/  LOP3.LUT R14, R14, 0x30, R26, 0x78, !PT ;  /* 0x000000300e0e7812 */ /* 0x000fc400078e781a */
[----:B------:R-:W-:Y:S01]  /*3ed0*/  ISETP.GT.U32.AND P3, PT, R9, R22, PT ;  /* 0x000000160900720c */ /* 0x000fe20003f64070 */
[----:B------:R-:W-:Y:S01]  /*3ee0*/  IMAD R7, R5, 0x2, R6 ;  /* 0x0000000205077824 */ /* 0x000fe200078e0206 */
[----:B------:R-:W-:Y:S01]  /*3ef0*/  LOP3.LUT R8, R8, 0x10, R26, 0x78, !PT ;  /* 0x0000001008087812 */ /* 0x000fe200078e781a */
[----:B------:R-:W-:Y:S01]  /*3f00*/  IMAD.SHL.U32 R26, R20, 0x20, RZ ;  /* 0x00000020141a7824 */ /* 0x000fe200078e00ff */
[----:B-1----:R-:W-:-:S05]  /*3f10*/  LOP3.LUT R0, R0, 0x20, RZ, 0xc0, !PT ;  /* 0x0000002000007812 */ /* 0x002fca00078ec0ff */
[----:B------:R-:W-:Y:S02]  /*3f20*/  IMAD.SHL.U32 R0, R0, 0x40, RZ ;  /* 0x0000004000007824 */ /* 0x000fe400078e00ff */
[C---:B------:R-:W-:Y:S01]  /*3f30*/  IMAD R29, R5.reuse, 0x2, R7 ;  /* 0x00000002051d7824 */ /* 0x040fe200078e0207 */
[----:B------:R-:W-:Y:S02]  /*3f40*/  STL [R1+0xa1c], R28 ;  /* 0x000a1c1c01007387 */ /* 0x000fe40000100800 */
[----:B------:R-:W-:Y:S02]  /*3f50*/  LOP3.LUT R2, R14, R0, RZ, 0xfc, !PT ;  /* 0x000000000e027212 */ /* 0x000fe400078efcff */
[----:B------:R-:W-:Y:S01]  /*3f60*/  LOP3.LUT R0, R8, 0x200, R26, 0xf8, !PT ;  /* 0x0000020008007812 */ /* 0x000fe200078ef81a */
[----:B------:R-:W-:Y:S01]  /*3f70*/  STL [R1+0xa20], R6 ;  /* 0x000a200601007387 */ /* 0x000fe20000100800 */
[----:B------:R-:W-:-:S03]  /*3f80*/  IMAD R8, R5, 0x2, R29 ;  /* 0x0000000205087824 */ /* 0x000fc600078e021d */
[----:B------:R-:W-:Y:S01]  /*3f90*/  STL [R1+0xa24], R7 ;  /* 0x000a240701007387 */ /* 0x000fe20000100800 */
[----:B------:R-:W-:-:S03]  /*3fa0*/  @!P3 IMAD.IADD R22, R22, 0x1, -R9 ;  /* 0x000000011616b824 */ /* 0x000fc600078e0a09 */
[----:B------:R-:W-:Y:S01]  /*3fb0*/  STL [R1+0x134], R2 ;  /* 0x0001340201007387 */ /* 0x000fe20000100800 */
[----:B------:R-:W-:-:S03]  /*3fc0*/  IMAD R9, R5, 0x2, R8 ;  /* 0x0000000205097824 */ /* 0x000fc600078e0208 */
[----:B------:R-:W-:Y:S04]  /*3fd0*/  STL [R1+0xa28], R29 ;  /* 0x000a281d01007387 */ /* 0x000fe80000100800 */
[----:B------:R-:W-:Y:S04]  /*3fe0*/  STL [R1+0x198], R0 ;  /* 0x0001980001007387 */ /* 0x000fe80000100800 */
[----:B------:R-:W-:Y:S04]  /*3ff0*/  STL [R1+0xa2c], R16 ;  /* 0x000a2c1001007387 */ /* 0x000fe80000100800 */
[----:B------:R0:W-:Y:S04]  /*4000*/  STL [R1+0xa30], R8 ;  /* 0x000a300801007387 */ /* 0x0001e80000100800 */
[----:B0-----:R-:W2:Y:S04]  /*4010*/  LDL.LU R8, [R1+0xd4] ;  /* 0x0000d40001087983 */ /* 0x001ea80000300800 */
[----:B------:R-:W3:Y:S04]  /*4020*/  LDL.LU R16, [R1+0xd0] ;  /* 0x0000d00001107983 */ /* 0x000ee80000300800 */
[----:B------:R-:W4:Y:S04]  /*4030*/  LDL.LU R29, [R1+0xcc] ;  /* 0x0000cc00011d7983 */ /* 0x000f280000300800 */
[----:B------:R-:W5:Y:S04]  /*4040*/  LDL.LU R7, [R1+0xc8] ;  /* 0x0000c80001077983 */ /* 0x000f680000300800 */
        /* <DEDUP_REMOVED lines=8> */
[----:B------:R-:W5:Y:S01]  /*40d0*/  LDL.LU R11, [R1+0xa4] ;  /* 0x0000a400010b7983 */ /* 0x000f620000300800 */
[----:B------:R-:W-:-:S03]  /*40e0*/  ISETP.GE.AND P3, PT, R10, RZ, PT ;  /* 0x000000ff0a00720c */ /* 0x000fc60003f66270 */
[----:B------:R-:W5:Y:S04]  /*40f0*/  LDL.LU R19, [R1+0xa0] ;  /* 0x0000a00001137983 */ /* 0x000f680000300800 */
[----:B------:R-:W5:Y:S01]  /*4100*/  LDL.LU R17, [R1+0x9c] ;  /* 0x00009c0001117983 */ /* 0x000f620000300800 */
[----:B------:R-:W-:-:S03]  /*4110*/  IMAD R14, R5, 0x2, R9 ;  /* 0x00000002050e7824 */ /* 0x000fc600078e0209 */
[----:B------:R-:W5:Y:S04]  /*4120*/  LDL.LU R0, [R1+0x98] ;  /* 0x0000980001007983 */ /* 0x000f680000300800 */
[----:B------:R-:W5:Y:S04]  /*4130*/  LDL.LU R20, [R1+0x94] ;  /* 0x0000940001147983 */ /* 0x000f680000300800 */
[----:B------:R-:W5:Y:S04]  /*4140*/  LDL.LU R10, [R1+0x90] ;  /* 0x00009000010a7983 */ /* 0x000f680000300800 */
[----:B------:R0:W-:Y:S04]  /*4150*/  STL [R1+0xa34], R9 ;  /* 0x000a340901007387 */ /* 0x0001e80000100800 */
[----:B0-----:R-:W4:Y:S01]  /*4160*/  LDL.LU R9, [R1+0xd8] ;  /* 0x0000d80001097983 */ /* 0x001f220000300800 */
[----:B------:R-:W-:-:S02]  /*4170*/  IMAD.MOV.U32 R26, RZ, RZ, R15 ;  /* 0x000000ffff1a7224 */ /* 0x000fc400078e000f */
[----:B------:R-:W-:Y:S01]  /*4180*/  IMAD R15, R5, 0x2, R14 ;  /* 0x00000002050f7824 */ /* 0x000fe200078e020e */
[----:B------:R-:W-:Y:S01]  /*4190*/  ISETP.NE.AND P1, PT, R13, RZ, PT ;  /* 0x000000ff0d00720c */ /* 0x000fe20003f25270 */
[----:B------:R-:W-:Y:S01]  /*41a0*/  @!P5 IMAD.MOV R23, RZ, RZ, -R23 ;  /* 0x000000ffff17d224 */ /* 0x000fe200078e0a17 */
[----:B------:R-:W-:Y:S01]  /*41b0*/  LOP3.LUT R13, RZ, R13, RZ, 0x33, !PT ;  /* 0x0000000dff0d7212 */ /* 0x000fe200078e33ff */
[----:B------:R-:W-:Y:S01]  /*41c0*/  @!P4 IMAD.MOV R24, RZ, RZ, -R24 ;  /* 0x000000ffff18c224 */ /* 0x000fe200078e0a18 */
[----:B------:R-:W-:Y:S01]  /*41d0*/  STL [R1+0xa40], R15 ;  /* 0x000a400f01007387 */ /* 0x000fe20000100800 */
[----:B------:R-:W-:Y:S02]  /*41e0*/  @!P2 IMAD.MOV R25, RZ, RZ, -R25 ;  /* 0x000000ffff19a224 */ /* 0x000fe400078e0a19 */
[----:B------:R-:W-:Y:S01]  /*41f0*/  @!P0 IMAD.MOV R26, RZ, RZ, -R26 ;  /* 0x000000ffff1a8224 */ /* 0x000fe200078e0a1a */
[----:B------:R3:W-:Y:S01]  /*4200*/  STL [R1+0xa3c], R5 ;  /* 0x000a3c0501007387 */ /* 0x0007e20000100800 */
[----:B------:R-:W-:-:S02]  /*4210*/  @!P6 IMAD.MOV R21, RZ, RZ, -R21 ;  /* 0x000000ffff15e224 */ /* 0x000fc400078e0a15 */
[----:B------:R-:W-:Y:S01]  /*4220*/  @!P3 IMAD.MOV R22, RZ, RZ, -R22 ;  /* 0x000000ffff16b224 */ /* 0x000fe200078e0a16 */
[----:B------:R-:W-:Y:S04]  /*4230*/  STL [R1+0xa38], R14 ;  /* 0x000a380e01007387 */ /* 0x000fe80000100800 */
[----:B------:R-:W-:Y:S04]  /*4240*/  STL [R1+0xa44], R23 ;  /* 0x000a441701007387 */ /* 0x000fe80000100800 */
[----:B------:R-:W-:Y:S04]  /*4250*/  STL [R1+0xa48], R24 ;  /* 0x000a481801007387 */ /* 0x000fe80000100800 */
[----:B------:R-:W-:Y:S04]  /*4260*/  STL [R1+0xa4c], R25 ;  /* 0x000a4c1901007387 */ /* 0x000fe80000100800 */
[----:B------:R-:W-:Y:S04]  /*4270*/  STL [R1+0xa50], R26 ;  /* 0x000a501a01007387 */ /* 0x000fe80000100800 */
[----:B------:R-:W-:Y:S04]  /*4280*/  STL [R1+0xa54], R21 ;  /* 0x000a541501007387 */ /* 0x000fe80000100800 */
[----:B------:R-:W-:Y:S01]  /*4290*/  STL [R1+0xa58], R22 ;  /* 0x000a581601007387 */ /* 0x000fe20000100800 */
[----:B--2---:R-:W-:-:S02]  /*42a0*/  SEL R8, R13, R8, !P1 ;  /* 0x000000080d087207 */ /* 0x004fc40004800000 */
[C---:B---3--:R-:W-:Y:S02]  /*42b0*/  SEL R5, R13.reuse, R16, !P1 ;  /* 0x000000100d057207 */ /* 0x048fe40004800000 */
[----:B----4-:R-:W-:-:S05]  /*42c0*/  SEL R9, R13, R9, !P1 ;  /* 0x000000090d097207 */ /* 0x010fca0004800000 */
[----:B------:R0:W-:Y:S04]  /*42d0*/  STL [R1+0x12c], R9 ;  /* 0x00012c0901007387 */ /* 0x0001e80000100800 */
[----:B------:R5:W-:Y:S04]  /*42e0*/  STL [R1+0x128], R8 ;  /* 0x0001280801007387 */ /* 0x000be80000100800 */
[----:B------:R1:W-:Y:S01]  /*42f0*/  STL [R1+0x124], R5 ;  /* 0x0001240501007387 */ /* 0x0003e20000100800 */
[C---:B0-----:R-:W-:Y:S02]  /*4300*/  SEL R9, R13.reuse, R29, !P1 ;  /* 0x0000001d0d097207 */ /* 0x041fe40004800000 */
[----:B-----5:R-:W-:-:S03]  /*4310*/  SEL R8, R13, R7, !P1 ;  /* 0x000000070d087207 */ /* 0x020fc60004800000 */
[----:B------:R-:W-:Y:S01]  /*4320*/  STL [R1+0x120], R9 ;  /* 0x0001200901007387 */ /* 0x000fe20000100800 */
[----:B-1----:R-:W-:-:S03]  /*4330*/  SEL R5, R13, R6, !P1 ;  /* 0x000000060d057207 */ /* 0x002fc60004800000 */
[----:B------:R-:W-:Y:S01]  /*4340*/  STL [R1+0x11c], R8 ;  /* 0x00011c0801007387 */ /* 0x000fe20000100800 */
[C---:B------:R-:W-:Y:S02]  /*4350*/  SEL R7, R13.reuse, R28, !P1 ;  /* 0x0000001c0d077207 */ /* 0x040fe40004800000 */
[C---:B------:R-:W-:Y:S01]  /*4360*/  SEL R6, R13.reuse, R4, !P1 ;  /* 0x000000040d067207 */ /* 0x040fe20004800000 */
[----:B------:R0:W-:Y:S01]  /*4370*/  STL [R1+0x118], R5 ;  /* 0x0001180501007387 */ /* 0x0001e20000100800 */
[C---:B------:R-:W-:Y:S02]  /*4380*/  SEL R4, R13.reuse, R3, !P1 ;  /* 0x000000030d047207 */ /* 0x040fe40004800000 */
[C---:B------:R-:W-:Y:S01]  /*4390*/  SEL R3, R13.reuse, R2, !P1 ;  /* 0x000000020d037207 */ /* 0x040fe20004800000 */
[----:B------:R-:W-:Y:S01]  /*43a0*/  STL [R1+0x114], R7 ;  /* 0x0001140701007387 */ /* 0x000fe20000100800 */
[----:B0-----:R-:W-:-:S03]  /*43b0*/  SEL R5, R13, R27, !P1 ;  /* 0x0000001b0d057207 */ /* 0x001fc60004800000 */
[----:B------:R-:W-:Y:S01]  /*43c0*/  STL [R1+0x110], R6 ;  /* 0x0001100601007387 */ /* 0x000fe20000100800 */
[----:B------:R-:W-:-:S03]  /*43d0*/  SEL R2, R13, R18, !P1 ;  /* 0x000000120d027207 */ /* 0x000fc60004800000 */
[----:B------:R-:W-:Y:S04]  /*43e0*/  STL [R1+0x10c], R5 ;  /* 0x00010c0501007387 */ /* 0x000fe80000100800 */
[----:B------:R0:W-:Y:S04]  /*43f0*/  STL [R1+0x108], R4 ;  /* 0x0001080401007387 */ /* 0x0001e80000100800 */
[----:B------:R1:W-:Y:S01]  /*4400*/  STL [R1+0x104], R3 ;  /* 0x0001040301007387 */ /* 0x0003e20000100800 */
[----:B0-----:R-:W-:-:S03]  /*4410*/  SEL R4, R13, R12, !P1 ;  /* 0x0000000c0d047207 */ /* 0x001fc60004800000 */
[----:B------:R0:W-:Y:S01]  /*4420*/  STL [R1+0x100], R2 ;  /* 0x0001000201007387 */ /* 0x0001e20000100800 */
[----:B-1----:R-:W-:-:S03]  /*4430*/  SEL R3, R13, R11, !P1 ;  /* 0x0000000b0d037207 */ /* 0x002fc60004800000 */
[----:B------:R1:W-:Y:S04]  /*4440*/  STL [R1+0xfc], R4 ;  /* 0x0000fc0401007387 */ /* 0x0003e80000100800 */
[----:B------:R2:W-:Y:S01]  /*4450*/  STL [R1+0xf8], R3 ;  /* 0x0000f80301007387 */ /* 0x0005e20000100800 */
[C---:B0-----:R-:W-:Y:S02]  /*4460*/  SEL R2, R13.reuse, R19, !P1 ;  /* 0x000000130d027207 */ /* 0x041fe40004800000 */
[----:B-1----:R-:W-:-:S03]  /*4470*/  SEL R4, R13, R17, !P1 ;  /* 0x000000110d047207 */ /* 0x002fc60004800000 */
[----:B------:R0:W-:Y:S01]  /*4480*/  STL [R1+0xf4], R2 ;  /* 0x0000f40201007387 */ /* 0x0001e20000100800 */
[----:B--2---:R-:W-:-:S03]  /*4490*/  SEL R3, R13, R0, !P1 ;  /* 0x000000000d037207 */ /* 0x004fc60004800000 */
[----:B------:R-:W-:Y:S04]  /*44a0*/  STL [R1+0xf0], R4 ;  /* 0x0000f00401007387 */ /* 0x000fe80000100800 */
[----:B------:R-:W-:Y:S04]  /*44b0*/  STL [R1+0xec], R3 ;  /* 0x0000ec0301007387 */ /* 0x000fe80000100800 */
[----:B------:R-:W2:Y:S01]  /*44c0*/  LDL.LU R22, [R1+0x78] ;  /* 0x0000780001167983 */ /* 0x000ea20000300800 */
[C---:B0-----:R-:W-:Y:S02]  /*44d0*/  SEL R2, R13.reuse, R20, !P1 ;  /* 0x000000140d027207 */ /* 0x041fe40004800000 */
[----:B------:R-:W-:-:S03]  /*44e0*/  SEL R0, R13, R10, !P1 ;  /* 0x0000000a0d007207 */ /* 0x000fc60004800000 */
[----:B------:R-:W-:Y:S04]  /*44f0*/  STL [R1+0xd0], R2 ;  /* 0x0000d00201007387 */ /* 0x000fe80000100800 */
[----:B--2---:R0:W-:Y:S04]  /*4500*/  STL [R1+0xa5c], R22 ;  /* 0x000a5c1601007387 */ /* 0x0041e80000100800 */
[----:B------:R-:W-:Y:S04]  /*4510*/  STL [R1+0xe8], R0 ;  /* 0x0000e80001007387 */ /* 0x000fe80000100800 */
[----:B0-----:R-:W2:Y:S04]  /*4520*/  LDL.LU R22, [R1+0x7c] ;  /* 0x00007c0001167983 */ /* 0x001ea80000300800 */
[----:B--2---:R0:W-:Y:S04]  /*4530*/  STL [R1+0xa60], R22 ;  /* 0x000a601601007387 */ /* 0x0041e80000100800 */
[----:B0-----:R-:W2:Y:S04]  /*4540*/  LDL.LU R22, [R1+0x84] ;  /* 0x0000840001167983 */ /* 0x001ea80000300800 */
[----:B--2---:R0:W-:Y:S04]  /*4550*/  STL [R1+0xa64], R22 ;  /* 0x000a641601007387 */ /* 0x0041e80000100800 */
        /* <DEDUP_REMOVED lines=28> */
[----:B--2---:R-:W-:-:S05]  /*4720*/  SEL R22, R13, R22, !P1 ;  /* 0x000000160d167207 */ /* 0x004fca0004800000 */
[----:B------:R0:W-:Y:S04]  /*4730*/  STL [R1+0xe4], R22 ;  /* 0x0000e41601007387 */ /* 0x0001e80000100800 */
[----:B0-----:R-:W2:Y:S02]  /*4740*/  LDL.LU R22, [R1+0xa64] ;  /* 0x000a640001167983 */ /* 0x001ea40000300800 */
[----:B--2---:R-:W-:-:S05]  /*4750*/  SEL R22, R13, R22, !P1 ;  /* 0x000000160d167207 */ /* 0x004fca0004800000 */
[----:B------:R0:W-:Y:S04]  /*4760*/  STL [R1+0xe0], R22 ;  /* 0x0000e01601007387 */ /* 0x0001e80000100800 */
[----:B0-----:R-:W2:Y:S02]  /*4770*/  LDL.LU R22, [R1+0xa60] ;  /* 0x000a600001167983 */ /* 0x001ea40000300800 */
[----:B--2---:R-:W-:-:S05]  /*4780*/  SEL R22, R13, R22, !P1 ;  /* 0x000000160d167207 */ /* 0x004fca0004800000 */
[----:B------:R0:W-:Y:S04]  /*4790*/  STL [R1+0xdc], R22 ;  /* 0x0000dc1601007387 */ /* 0x0001e80000100800 */
[----:B0-----:R-:W2:Y:S01]  /*47a0*/  LDL.LU R22, [R1+0xa5c] ;  /* 0x000a5c0001167983 */ /* 0x001ea20000300800 */
[C---:B---3--:R-:W-:Y:S02]  /*47b0*/  SEL R21, R13.reuse, R21, !P1 ;  /* 0x000000150d157207 */ /* 0x048fe40004800000 */
[C---:B----4-:R-:W-:Y:S02]  /*47c0*/  SEL R26, R13.reuse, R26, !P1 ;  /* 0x0000001a0d1a7207 */ /* 0x050fe40004800000 */
[C---:B-----5:R-:W-:Y:S02]  /*47d0*/  SEL R25, R13.reuse, R25, !P1 ;  /* 0x000000190d197207 */ /* 0x060fe40004800000 */
[----:B------:R-:W-:-:S02]  /*47e0*/  SEL R24, R13, R24, !P1 ;  /* 0x000000180d187207 */ /* 0x000fc40004800000 */
[C---:B------:R-:W-:Y:S02]  /*47f0*/  SEL R23, R13.reuse, R23, !P1 ;  /* 0x000000170d177207 */ /* 0x040fe40004800000 */
[C---:B------:R-:W-:Y:S02]  /*4800*/  SEL R15, R13.reuse, R15, !P1 ;  /* 0x0000000f0d0f7207 */ /* 0x040fe40004800000 */
[C---:B------:R-:W-:Y:S02]  /*4810*/  SEL R5, R13.reuse, R5, !P1 ;  /* 0x000000050d057207 */ /* 0x040fe40004800000 */
[C---:B------:R-:W-:Y:S02]  /*4820*/  SEL R14, R13.reuse, R14, !P1 ;  /* 0x0000000e0d0e7207 */ /* 0x040fe40004800000 */
[C---:B------:R-:W-:Y:S02]  /*4830*/  SEL R9, R13.reuse, R9, !P1 ;  /* 0x000000090d097207 */ /* 0x040fe40004800000 */
        /* <DEDUP_REMOVED lines=18> */
[----:B--2---:R-:W-:-:S05]  /*4960*/  SEL R22, R13, R22, !P1 ;  /* 0x000000160d167207 */ /* 0x004fca0004800000 */
[----:B------:R0:W-:Y:S04]  /*4970*/  STL [R1+0xd8], R22 ;  /* 0x0000d81601007387 */ /* 0x0001e80000100800 */
[----:B0-----:R-:W2:Y:S04]  /*4980*/  LDL.LU R22, [R1+0xa58] ;  /* 0x000a580001167983 */ /* 0x001ea80000300800 */
[----:B------:R0:W-:Y:S04]  /*4990*/  STL [R1+0xd4], R21 ;  /* 0x0000d41501007387 */ /* 0x0001e80000100800 */
[----:B0-----:R-:W3:Y:S04]  /*49a0*/  LDL.LU R21, [R1+0xa54] ;  /* 0x000a540001157983 */ /* 0x001ee80000300800 */
[----:B------:R0:W-:Y:S04]  /*49b0*/  STL [R1+0xcc], R26 ;  /* 0x0000cc1a01007387 */ /* 0x0001e80000100800 */
[----:B0-----:R-:W4:Y:S04]  /*49c0*/  LDL.LU R26, [R1+0xa50] ;  /* 0x000a5000011a7983 */ /* 0x001f280000300800 */
[----:B------:R0:W-:Y:S04]  /*49d0*/  STL [R1+0xc8], R25 ;  /* 0x0000c81901007387 */ /* 0x0001e80000100800 */
[----:B0-----:R-:W5:Y:S04]  /*49e0*/  LDL.LU R25, [R1+0xa4c] ;  /* 0x000a4c0001197983 */ /* 0x001f680000300800 */
[----:B------:R0:W-:Y:S04]  /*49f0*/  STL [R1+0xc4], R24 ;  /* 0x0000c41801007387 */ /* 0x0001e80000100800 */
[----:B0-----:R-:W2:Y:S04]  /*4a00*/  LDL.LU R24, [R1+0xa48] ;  /* 0x000a480001187983 */ /* 0x001ea80000300800 */
[----:B------:R0:W-:Y:S04]  /*4a10*/  STL [R1+0xc0], R23 ;  /* 0x0000c01701007387 */ /* 0x0001e80000100800 */
[----:B0-----:R-:W3:Y:S04]  /*4a20*/  LDL.LU R23, [R1+0xa44] ;  /* 0x000a440001177983 */ /* 0x001ee80000300800 */
[----:B------:R0:W-:Y:S04]  /*4a30*/  STL [R1+0xbc], R15 ;  /* 0x0000bc0f01007387 */ /* 0x0001e80000100800 */
[----:B0-----:R-:W4:Y:S04]  /*4a40*/  LDL.LU R15, [R1+0xa40] ;  /* 0x000a4000010f7983 */ /* 0x001f280000300800 */
        /* <DEDUP_REMOVED lines=9> */
[----:B0-----:R-:W5:Y:S04]  /*4ae0*/  LDL.LU R16, [R1+0xa2c] ;  /* 0x000a2c0001107983 */ /* 0x001f680000300800 */
        /* <DEDUP_REMOVED lines=17> */
[----:B0-----:R-:W3:Y:S04]  /*4c00*/  LDL.LU R18, [R1+0xa08] ;  /* 0x000a080001127983 */ /* 0x001ee80000300800 */
[----:B------:R0:W-:Y:S04]  /*4c10*/  STL [R1+0x74], R12 ;  /* 0x0000740c01007387 */ /* 0x0001e80000100800 */
[----:B0-----:R-:W2:Y:S04]  /*4c20*/  LDL.LU R12, [R1+0xa04] ;  /* 0x000a0400010c7983 */ /* 0x001ea80000300800 */
[----:B------:R0:W-:Y:S04]  /*4c30*/  STL [R1+0x70], R11 ;  /* 0x0000700b01007387 */ /* 0x0001e80000100800 */
[----:B0-----:R-:W5:Y:S04]  /*4c40*/  LDL.LU R11, [R1+0xa00] ;  /* 0x000a0000010b7983 */ /* 0x001f680000300800 */
        /* <DEDUP_REMOVED lines=9> */
[----:B0-----:R-:W4:Y:S02]  /*4ce0*/  LDL.LU R10, [R1+0x9ec] ;  /* 0x0009ec00010a7983 */ /* 0x001f240000300800 */
[----:B----4-:R-:W-:-:S05]  /*4cf0*/  SEL R10, R13, R10, !P1 ;  /* 0x0000000a0d0a7207 */ /* 0x010fca0004800000 */
[----:B------:R0:W-:Y:S04]  /*4d00*/  STL [R1+0x4c], R10 ;  /* 0x00004c0a01007387 */ /* 0x0001e80000100800 */
[----:B0-----:R-:W4:Y:S01]  /*4d10*/  LDL.LU R10, [R1+0x9e8] ;  /* 0x0009e800010a7983 */ /* 0x001f220000300800 */
[----:B-----5:R-:W-:-:S05]  /*4d20*/  SEL R20, R13, R20, !P1 ;  /* 0x000000140d147207 */ /* 0x020fca0004800000 */
[----:B------:R3:W-:Y:S02]  /*4d30*/  STL [R1+0x48], R20 ;  /* 0x0000481401007387 */ /* 0x0007e40000100800 */
[C---:B---3--:R-:W-:Y:S02]  /*4d40*/  SEL R20, R13.reuse, R17, !P1 ;  /* 0x000000110d147207 */ /* 0x048fe40004800000 */
[C---:B------:R-:W-:Y:S02]  /*4d50*/  SEL R17, R13.reuse, R19, !P1 ;  /* 0x000000130d117207 */ /* 0x040fe40004800000 */
[C---:B------:R-:W-:Y:S01]  /*4d60*/  SEL R19, R13.reuse, R11, !P1 ;  /* 0x0000000b0d137207 */ /* 0x040fe20004800000 */
[----:B------:R-:W-:Y:S01]  /*4d70*/  STL [R1+0x44], R20 ;  /* 0x0000441401007387 */ /* 0x000fe20000100800 */
[----:B--2---:R-:W-:-:S03]  /*4d80*/  SEL R11, R13, R12, !P1 ;  /* 0x0000000c0d0b7207 */ /* 0x004fc60004800000 */
[----:B------:R0:W-:Y:S01]  /*4d90*/  STL [R1+0x3c], R17 ;  /* 0x00003c1101007387 */ /* 0x0001e20000100800 */
[----:B------:R-:W-:-:S03]  /*4da0*/  SEL R12, R13, R16, !P1 ;  /* 0x000000100d0c7207 */ /* 0x000fc60004800000 */
[----:B------:R-:W-:Y:S01]  /*4db0*/  STL [R1+0x38], R19 ;  /* 0x0000381301007387 */ /* 0x000fe20000100800 */
[C---:B------:R-:W-:Y:S02]  /*4dc0*/  SEL R16, R13.reuse, R24, !P1 ;  /* 0x000000180d107207 */ /* 0x040fe40004800000 */
[C---:B0-----:R-:W-:Y:S01]  /*4dd0*/  SEL R17, R13.reuse, R18, !P1 ;  /* 0x000000120d117207 */ /* 0x041fe20004800000 */
[----:B------:R0:W-:Y:S04]  /*4de0*/  STL [R1+0x34], R11 ;  /* 0x0000340b01007387 */ /* 0x0001e80000100800 */
[----:B------:R1:W-:Y:S04]  /*4df0*/  STL [R1+0x2c], R17 ;  /* 0x00002c1101007387 */ /* 0x0003e80000100800 */
[----:B------:R2:W-:Y:S01]  /*4e00*/  STL [R1+0x28], R12 ;  /* 0x0000280c01007387 */ /* 0x0005e20000100800 */
[C---:B0-----:R-:W-:Y:S01]  /*4e10*/  SEL R11, R13.reuse, R23, !P1 ;  /* 0x000000170d0b7207 */ /* 0x041fe20004800000 */
[----:B-1----:R-:W0:Y:S01]  /*4e20*/  S2R R17, SR_TID.X ;  /* 0x0000000000117919 */ /* 0x002e220000002100 */
[----:B--2---:R-:W-:-:S03]  /*4e30*/  SEL R12, R13, R25, !P1 ;  /* 0x000000190d0c7207 */ /* 0x004fc60004800000 */
[----:B------:R1:W-:Y:S04]  /*4e40*/  STL [R1+0x24], R11 ;  /* 0x0000240b01007387 */ /* 0x0003e80000100800 */
[----:B------:R-:W-:Y:S01]  /*4e50*/  STL [R1+0x1c], R16 ;  /* 0x00001c1001007387 */ /* 0x000fe20000100800 */
[----:B-1----:R-:W-:-:S03]  /*4e60*/  SEL R11, R13, R26, !P1 ;  /* 0x0000001a0d0b7207 */ /* 0x002fc60004800000 */
[----:B------:R-:W2:Y:S04]  /*4e70*/  LDL.LU R26, [R1+0x80] ;  /* 0x00008000011a7983 */ /* 0x000ea80000300800 */
[----:B------:R1:W-:Y:S04]  /*4e80*/  STL [R1+0x14], R12 ;  /* 0x0000140c01007387 */ /* 0x0003e80000100800 */
[----:B------:R-:W-:Y:S01]  /*4e90*/  STL [R1+0x10], R11 ;  /* 0x0000100b01007387 */ /* 0x000fe20000100800 */
[----:B-1----:R-:W-:-:S05]  /*4ea0*/  SEL R12, R13, R21, !P1 ;  /* 0x000000150d0c7207 */ /* 0x002fca0004800000 */
[----:B------:R1:W-:Y:S02]  /*4eb0*/  STL [R1+0xc], R12 ;  /* 0x00000c0c01007387 */ /* 0x0003e40000100800 */
[----:B-1----:R-:W1:Y:S01]  /*4ec0*/  LDC R12, c[0x0][0x23c] ;  /* 0x00008f00ff0c7b82 */ /* 0x002e620000000800 */
[----:B------:R-:W-:Y:S02]  /*4ed0*/  SEL R11, R13, R22, !P1 ;  /* 0x000000160d0b7207 */ /* 0x000fe40004800000 */
[----:B0-----:R-:W-:-:S03]  /*4ee0*/  LOP3.LUT R20, R17, 0x3f, RZ, 0xc0, !PT ;  /* 0x0000003f11147812 */ /* 0x001fc600078ec0ff */
[----:B------:R1:W-:Y:S02]  /*4ef0*/  STL [R1+0x4], R11 ;  /* 0x0000040b01007387 */ /* 0x0003e40000100800 */
[----:B-1----:R-:W-:-:S04]  /*4f00*/  IMAD R11, R20, R12, RZ ;  /* 0x0000000c140b7224 */ /* 0x002fc800078e02ff */
[----:B------:R-:W-:Y:S02]  /*4f10*/  IMAD R13, R12, 0x40, R11 ;  /* 0x000000400c0d7824 */ /* 0x000fe400078e020b */
[----:B----4-:R-:W-:Y:S01]  /*4f20*/  IMAD R19, R10, UR4, RZ ;  /* 0x000000040a137c24 */ /* 0x010fe2000f8e02ff */
[----:B------:R-:W-:Y:S01]  /*4f30*/  LEA R10, P1, R11, UR12, 0x1 ;  /* 0x0000000c0b0a7c11 */ /* 0x000fe2000f8208ff */
[----:B------:R-:W-:Y:S01]  /*4f40*/  IMAD R16, R5, 0x2, R15 ;  /* 0x0000000205107824 */ /* 0x000fe200078e020f */
[----:B------:R-:W-:Y:S01]  /*4f50*/  SHF.R.U32.HI R22, RZ, 0x5, R17 ;  /* 0x00000005ff167819 */ /* 0x000fe20000011611 */
[----:B------:R-:W-:Y:S01]  /*4f60*/  ULDC UR4, c[0x0][0x240] ;  /* 0x0000900000047ab9 */ /* 0x000fe20000000800 */
[----:B------:R-:W-:-:S05]  /*4f70*/  LEA.HI.X.SX32 R11, R11, UR13, 0x1, P1 ;  /* 0x0000000d0b0b7c11 */ /* 0x000fca00088f0eff */
[----:B------:R0:W-:Y:S04]  /*4f80*/  STL.64 [R1+0x9a8], R10 ;  /* 0x0009a80a01007387 */ /* 0x0001e80000100a00 */
[----:B0-----:R-:W3:Y:S01]  /*4f90*/  LDL.LU R10, [R1+0x8] ;  /* 0x00000800010a7983 */ /* 0x001ee20000300800 */
[----:B------:R-:W-:-:S04]  /*4fa0*/  IMAD R17, R5, 0x2, R16 ;  /* 0x0000000205117824 */ /* 0x000fc800078e0210 */
[----:B------:R-:W-:-:S04]  /*4fb0*/  IMAD R20, R5, 0x2, R17 ;  /* 0x0000000205147824 */ /* 0x000fc800078e0211 */
[----:B------:R-:W-:Y:S01]  /*4fc0*/  IMAD R24, R5, 0x2, R20 ;  /* 0x0000000205187824 */ /* 0x000fe200078e0214 */
[----:B------:R-:W-:Y:S02]  /*4fd0*/  LEA R12, P2, R13, UR12, 0x1 ;  /* 0x0000000c0d0c7c11 */ /* 0x000fe4000f8408ff */
[----:B------:R-:W-:Y:S01]  /*4fe0*/  LEA R18, P0, R19, UR10, 0x1 ;  /* 0x0000000a13127c11 */ /* 0x000fe2000f8008ff */
[----:B------:R-:W-:Y:S02]  /*4ff0*/  IMAD R21, R5, 0x2, R24 ;  /* 0x0000000205157824 */ /* 0x000fe400078e0218 */
[----:B------:R-:W-:Y:S01]  /*5000*/  IMAD R5, RZ, RZ, -UR6 ;  /* 0x80000006ff057e24 */ /* 0x000fe2000f8e02ff */
[----:B------:R-:W-:Y:S02]  /*5010*/  LEA.HI.X.SX32 R13, R13, UR13, 0x1, P2 ;  /* 0x0000000d0d0d7c11 */ /* 0x000fe400090f0eff */
[----:B------:R-:W-:Y:S01]  /*5020*/  LEA R23, P3, R0, R18, 0x1 ;  /* 0x0000001200177211 */ /* 0x000fe200078608ff */
[----:B------:R-:W-:-:S02]  /*5030*/  IMAD R5, R5, 0x2, R0 ;  /* 0x0000000205057824 */ /* 0x000fc400078e0200 */
[----:B------:R-:W-:Y:S03]  /*5040*/  STL [R1+0x9e0], R13 ;  /* 0x0009e00d01007387 */ /* 0x000fe60000100800 */
[-C--:B------:R-:W-:Y:S01]  /*5050*/  LEA R25, P5, R5, R18.reuse, 0x1 ;  /* 0x0000001205197211 */ /* 0x080fe200078a08ff */
[----:B------:R2:W-:Y:S01]  /*5060*/  STL [R1+0x794], R23 ;  /* 0x0007941701007387 */ /* 0x0005e20000100800 */
[----:B------:R-:W-:Y:S01]  /*5070*/  LEA.HI.X.SX32 R19, R19, UR11, 0x1, P0 ;  /* 0x0000000b13137c11 */ /* 0x000fe200080f0eff */
[----:B------:R-:W-:Y:S02]  /*5080*/  ULDC UR11, c[0x0][0x230] ;  /* 0x00008c00000b7ab9 */ /* 0x000fe40000000800 */
[----:B------:R-:W-:Y:S01]  /*5090*/  STL [R1+0x798], R25 ;  /* 0x0007981901007387 */ /* 0x000fe20000100800 */
[----:B--2---:R-:W-:-:S05]  /*50a0*/  LEA R23, P4, R26, R18, 0x1 ;  /* 0x000000121a177211 */ /* 0x004fca00078808ff */
[----:B------:R3:W-:Y:S01]  /*50b0*/  STL [R1+0x79c], R23 ;  /* 0x00079c1701007387 */ /* 0x0007e20000100800 */
[-C--:B------:R-:W-:Y:S02]  /*50c0*/  LEA.HI.X.SX32 R0, R0, R19.reuse, 0x1, P3 ;  /* 0x0000001300007211 */ /* 0x080fe400018f0eff */
[----:B------:R-:W-:Y:S02]  /*50d0*/  LEA.HI.X.SX32 R5, R5, R19, 0x1, P5 ;  /* 0x0000001305057211 */ /* 0x000fe400028f0eff */
[----:B---3--:R-:W-:-:S05]  /*50e0*/  LEA R23, P0, R10, R18, 0x1 ;  /* 0x000000120a177211 */ /* 0x008fca00078008ff */
[----:B------:R0:W-:Y:S02]  /*50f0*/  STL [R1+0x7a0], R23 ;  /* 0x0007a01701007387 */ /* 0x0001e40000100800 */
[----:B0-----:R-:W-:-:S05]  /*5100*/  LEA R23, P1, R2, R18, 0x1 ;  /* 0x0000001202177211 */ /* 0x001fca00078208ff */
[----:B------:R0:W-:Y:S02]  /*5110*/  STL [R1+0x7a4], R23 ;  /* 0x0007a41701007387 */ /* 0x0001e40000100800 */
[----:B0-----:R-:W-:-:S05]  /*5120*/  LEA R23, P2, R3, R18, 0x1 ;  /* 0x0000001203177211 */ /* 0x001fca00078408ff */
[----:B------:R-:W-:Y:S04]  /*5130*/  STL [R1+0x7a8], R23 ;  /* 0x0007a81701007387 */ /* 0x000fe80000100800 */
[----:B------:R0:W-:Y:S02]  /*5140*/  STL [R1+0x77c], R0 ;  /* 0x00077c0001007387 */ /* 0x0001e40000100800 */
[----:B0-----:R-:W-:-:S05]  /*5150*/  LEA R0, P3, R27, R18, 0x1 ;  /* 0x000000121b007211 */ /* 0x001fca00078608ff */
[----:B------:R-:W-:Y:S04]  /*5160*/  STL [R1+0x788], R0 ;  /* 0x0007880001007387 */ /* 0x000fe80000100800 */
[----:B------:R0:W-:Y:S02]  /*5170*/  STL [R1+0x780], R5 ;  /* 0x0007800501007387 */ /* 0x0001e40000100800 */
[----:B0-----:R-:W-:-:S05]  /*5180*/  LEA R5, P5, R4, R18, 0x1 ;  /* 0x0000001204057211 */ /* 0x001fca00078a08ff */
[----:B------:R0:W-:Y:S04]  /*5190*/  STL [R1+0x78c], R5 ;  /* 0x00078c0501007387 */ /* 0x0001e80000100800 */
[----:B0-----:R-:W2:Y:S01]  /*51a0*/  LDL.LU R5, [R1+0x9e4] ;  /* 0x0009e40001057983 */ /* 0x001ea20000300800 */
[-C--:B------:R-:W-:Y:S02]  /*51b0*/  LEA.HI.X.SX32 R26, R26, R19.reuse, 0x1, P4 ;  /* 0x000000131a1a7211 */ /* 0x080fe400020f0eff */
[----:B------:R-:W-:-:S03]  /*51c0*/  LEA.HI.X.SX32 R10, R10, R19, 0x1, P0 ;  /* 0x000000130a0a7211 */ /* 0x000fc600000f0eff */
[----:B------:R2:W-:Y:S01]  /*51d0*/  STL [R1+0x784], R26 ;  /* 0x0007841a01007387 */ /* 0x0005e20000100800 */
[-C--:B------:R-:W-:Y:S02]  /*51e0*/  LEA.HI.X.SX32 R3, R3, R19.reuse, 0x1, P2 ;  /* 0x0000001303037211 */ /* 0x080fe400010f0eff */
[----:B------:R-:W-:Y:S02]  /*51f0*/  LEA.HI.X.SX32 R27, R27, R19, 0x1, P3 ;  /* 0x000000131b1b7211 */ /* 0x000fe400018f0eff */
[----:B------:R-:W-:-:S05]  /*5200*/  SGXT.U32 R22, R22, 0x1 ;  /* 0x000000011616781a */ /* 0x000fca0000000000 */
[----:B------:R-:W-:Y:S02]  /*5210*/  IMAD R11, R22, UR6, RZ ;  /* 0x00000006160b7c24 */ /* 0x000fe4000f8e02ff */
[----:B------:R-:W-:-:S04]  /*5220*/  IMAD R13, RZ, RZ, -UR6 ;  /* 0x80000006ff0d7e24 */ /* 0x000fc8000f8e02ff */
[----:B------:R-:W-:-:S04]  /*5230*/  IMAD R22, R13, 0x2, R21 ;  /* 0x000000020d167824 */ /* 0x000fc800078e0215 */
[----:B------:R-:W-:-:S04]  /*5240*/  IMAD R25, R13, 0x2, R22 ;  /* 0x000000020d197824 */ /* 0x000fc800078e0216 */
[----:B------:R-:W-:-:S04]  /*5250*/  IMAD R23, R13, 0x2, R25 ;  /* 0x000000020d177824 */ /* 0x000fc800078e0219 */
[----:B------:R-:W-:Y:S01]  /*5260*/  IMAD R0, R13, 0x2, R23 ;  /* 0x000000020d007824 */ /* 0x000fe200078e0217 */
[----:B--2---:R-:W-:-:S05]  /*5270*/  LEA R26, P4, R5, R18, 0x1 ;  /* 0x00000012051a7211 */ /* 0x004fca00078808ff */
[----:B------:R-:W-:Y:S04]  /*5280*/  STL [R1+0x790], R26 ;  /* 0x0007901a01007387 */ /* 0x000fe80000100800 */
[----:B------:R0:W-:Y:S02]  /*5290*/  STL [R1+0x774], R10 ;  /* 0x0007740a01007387 */ /* 0x0001e40000100800 */
[----:B0-----:R-:W-:-:S05]  /*52a0*/  LEA R10, P0, R28, R18, 0x1 ;  /* 0x000000121c0a7211 */ /* 0x001fca00078008ff */
[----:B------:R0:W-:Y:S02]  /*52b0*/  STL [R1+0x778], R10 ;  /* 0x0007780a01007387 */ /* 0x0001e40000100800 */
[----:B0-----:R-:W-:-:S05]  /*52c0*/  LEA.HI.X.SX32 R10, R2, R19, 0x1, P1 ;  /* 0x00000013020a7211 */ /* 0x001fca00008f0eff */
[----:B------:R0:W-:Y:S02]  /*52d0*/  STL [R1+0x76c], R10 ;  /* 0x00076c0a01007387 */ /* 0x0001e40000100800 */
[----:B0-----:R-:W-:-:S05]  /*52e0*/  LEA R10, P1, R6, R18, 0x1 ;  /* 0x00000012060a7211 */ /* 0x001fca00078208ff */
[----:B------:R0:W-:Y:S04]  /*52f0*/  STL [R1+0x770], R10 ;  /* 0x0007700a01007387 */ /* 0x0001e80000100800 */
[----:B------:R-:W-:Y:S01]  /*5300*/  STL [R1+0x764], R3 ;  /* 0x0007640301007387 */ /* 0x000fe20000100800 */
[----:B0-----:R-:W-:-:S05]  /*5310*/  LEA R10, P2, R7, R18, 0x1 ;  /* 0x00000012070a7211 */ /* 0x001fca00078408ff */
[----:B------:R0:W-:Y:S04]  /*5320*/  STL [R1+0x768], R10 ;  /* 0x0007680a01007387 */ /* 0x0001e80000100800 */
[----:B------:R1:W-:Y:S01]  /*5330*/  STL [R1+0x75c], R27 ;  /* 0x00075c1b01007387 */ /* 0x0003e20000100800 */
[----:B0-----:R-:W-:Y:S02]  /*5340*/  LEA R10, P3, R29, R18, 0x1 ;  /* 0x000000121d0a7211 */ /* 0x001fe400078608ff */
[----:B-1----:R-:W-:-:S03]  /*5350*/  LEA.HI.X.SX32 R27, R4, R19, 0x1, P5 ;  /* 0x00000013041b7211 */ /* 0x002fc600028f0eff */
[----:B------:R0:W-:Y:S04]  /*5360*/  STL [R1+0x760], R10 ;  /* 0x0007600a01007387 */ /* 0x0001e80000100800 */
[----:B------:R1:W-:Y:S01]  /*5370*/  STL [R1+0x754], R27 ;  /* 0x0007541b01007387 */ /* 0x0003e20000100800 */
[----:B0-----:R-:W-:Y:S02]  /*5380*/  LEA R10, P5, R8, R18, 0x1 ;  /* 0x00000012080a7211 */ /* 0x001fe400078a08ff */
[----:B-1----:R-:W-:-:S03]  /*5390*/  LEA.HI.X.SX32 R27, R5, R19, 0x1, P4 ;  /* 0x00000013051b7211 */ /* 0x002fc600020f0eff */
[----:B------:R0:W-:Y:S01]  /*53a0*/  STL [R1+0x758], R10 ;  /* 0x0007580a01007387 */ /* 0x0001e20000100800 */
[----:B------:R-:W-:-:S03]  /*53b0*/  LEA.HI.X.SX32 R28, R28, R19, 0x1, P0 ;  /* 0x000000131c1c7211 */ /* 0x000fc600000f0eff */
[----:B------:R1:W-:Y:S01]  /*53c0*/  STL [R1+0x74c], R27 ;  /* 0x00074c1b01007387 */ /* 0x0003e20000100800 */
[-C--:B0-----:R-:W-:Y:S02]  /*53d0*/  LEA R10, P4, R9, R18.reuse, 0x1 ;  /* 0x00000012090a7211 */ /* 0x081fe400078808ff */
[----:B-1----:R-:W-:-:S03]  /*53e0*/  LEA R27, P0, R14, R18, 0x1 ;  /* 0x000000120e1b7211 */ /* 0x002fc600078008ff */
[----:B------:R0:W-:Y:S04]  /*53f0*/  STL [R1+0x750], R10 ;  /* 0x0007500a01007387 */ /* 0x0001e80000100800 */
[----:B------:R1:W-:Y:S01]  /*5400*/  STL [R1+0x744], R28 ;  /* 0x0007441c01007387 */ /* 0x0003e20000100800 */
[----:B0-----:R-:W-:-:S03]  /*5410*/  LEA.HI.X.SX32 R10, R6, R19, 0x1, P1 ;  /* 0x00000013060a7211 */ /* 0x001fc600008f0eff */
[----:B------:R0:W-:Y:S01]  /*5420*/  STL [R1+0x748], R27 ;  /* 0x0007481b01007387 */ /* 0x0001e20000100800 */
[----:B-1----:R-:W-:-:S03]  /*5430*/  LEA R28, P1, R15, R18, 0x1 ;  /* 0x000000120f1c7211 */ /* 0x002fc600078208ff */
[----:B------:R1:W-:Y:S01]  /*5440*/  STL [R1+0x73c], R10 ;  /* 0x00073c0a01007387 */ /* 0x0003e20000100800 */
[----:B0-----:R-:W-:-:S03]  /*5450*/  LEA.HI.X.SX32 R27, R7, R19, 0x1, P2 ;  /* 0x00000013071b7211 */ /* 0x001fc600010f0eff */
[----:B------:R0:W-:Y:S01]  /*5460*/  STL [R1+0x740], R28 ;  /* 0x0007401c01007387 */ /* 0x0001e20000100800 */
[----:B-1----:R-:W-:-:S03]  /*5470*/  LEA R10, P2, R16, R18, 0x1 ;  /* 0x00000012100a7211 */ /* 0x002fc600078408ff */
[----:B------:R1:W-:Y:S04]  /*5480*/  STL [R1+0x734], R27 ;  /* 0x0007341b01007387 */ /* 0x0003e80000100800 */
[----:B------:R2:W-:Y:S01]  /*5490*/  STL [R1+0x738], R10 ;  /* 0x0007380a01007387 */ /* 0x0005e20000100800 */
[----:B0-----:R-:W-:Y:S02]  /*54a0*/  LEA.HI.X.SX32 R28, R29, R19, 0x1, P3 ;  /* 0x000000131d1c7211 */ /* 0x001fe400018f0eff */
[----:B-1----:R-:W-:-:S03]  /*54b0*/  LEA R27, P3, R17, R18, 0x1 ;  /* 0x00000012111b7211 */ /* 0x002fc600078608ff */
[----:B------:R0:W-:Y:S01]  /*54c0*/  STL [R1+0x72c], R28 ;  /* 0x00072c1c01007387 */ /* 0x0001e20000100800 */
[----:B--2---:R-:W-:-:S03]  /*54d0*/  LEA.HI.X.SX32 R10, R8, R19, 0x1, P5 ;  /* 0x00000013080a7211 */ /* 0x004fc600028f0eff */
[----:B------:R1:W-:Y:S04]  /*54e0*/  STL [R1+0x730], R27 ;  /* 0x0007301b01007387 */ /* 0x0003e80000100800 */
[----:B------:R2:W-:Y:S01]  /*54f0*/  STL [R1+0x724], R10 ;  /* 0x0007240a01007387 */ /* 0x0005e20000100800 */
[----:B0-----:R-:W-:Y:S02]  /*5500*/  LEA R28, P5, R20, R18, 0x1 ;  /* 0x00000012141c7211 */ /* 0x001fe400078a08ff */
[----:B-1----:R-:W-:-:S03]  /*5510*/  LEA.HI.X.SX32 R27, R9, R19, 0x1, P4 ;  /* 0x00000013091b7211 */ /* 0x002fc600020f0eff */
[----:B------:R-:W-:Y:S01]  /*5520*/  STL [R1+0x728], R28 ;  /* 0x0007281c01007387 */ /* 0x000fe20000100800 */
[----:B--2---:R-:W-:-:S03]  /*5530*/  LEA R10, P4, R24, R18, 0x1 ;  /* 0x00000012180a7211 */ /* 0x004fc600078808ff */
[----:B------:R0:W-:Y:S01]  /*5540*/  STL [R1+0x71c], R27 ;  /* 0x00071c1b01007387 */ /* 0x0001e20000100800 */
[----:B------:R-:W-:-:S03]  /*5550*/  LEA.HI.X.SX32 R14, R14, R19, 0x1, P0 ;  /* 0x000000130e0e7211 */ /* 0x000fc600000f0eff */
[----:B------:R1:W-:Y:S01]  /*5560*/  STL [R1+0x720], R10 ;  /* 0x0007200a01007387 */ /* 0x0003e20000100800 */
[----:B0-----:R-:W-:-:S03]  /*5570*/  LEA R27, P0, R11, R18, 0x1 ;  /* 0x000000120b1b7211 */ /* 0x001fc600078008ff */
[----:B------:R-:W-:Y:S01]  /*5580*/  STL [R1+0x714], R14 ;  /* 0x0007140e01007387 */ /* 0x000fe20000100800 */
[-C--:B-1----:R-:W-:Y:S02]  /*5590*/  LEA.HI.X.SX32 R10, R15, R19.reuse, 0x1, P1 ;  /* 0x000000130f0a7211 */ /* 0x082fe400008f0eff */
[-C--:B------:R-:W-:Y:S01]  /*55a0*/  LEA.HI.X.SX32 R15, R16, R19.reuse, 0x1, P2 ;  /* 0x00000013100f7211 */ /* 0x080fe200010f0eff */
[----:B------:R-:W-:Y:S01]  /*55b0*/  STL [R1+0x718], R27 ;  /* 0x0007181b01007387 */ /* 0x000fe20000100800 */
[----:B------:R-:W-:-:S03]  /*55c0*/  LEA.HI.X.SX32 R16, R17, R19, 0x1, P3 ;  /* 0x0000001311107211 */ /* 0x000fc600018f0eff */
[----:B------:R0:W-:Y:S01]  /*55d0*/  STL [R1+0x710], R10 ;  /* 0x0007100a01007387 */ /* 0x0001e20000100800 */
[----:B------:R-:W-:-:S03]  /*55e0*/  LEA R17, P1, R21, R18, 0x1 ;  /* 0x0000001215117211 */ /* 0x000fc600078208ff */
[----:B------:R-:W-:Y:S04]  /*55f0*/  STL [R1+0x70c], R15 ;  /* 0x00070c0f01007387 */ /* 0x000fe80000100800 */
[----:B------:R1:W-:Y:S01]  /*5600*/  STL [R1+0x708], R16 ;  /* 0x0007081001007387 */ /* 0x0003e20000100800 */
[----:B0-----:R-:W-:-:S05]  /*5610*/  LEA.HI.X.SX32 R10, R20, R19, 0x1, P5 ;  /* 0x00000013140a7211 */ /* 0x001fca00028f0eff */
[----:B------:R0:W-:Y:S01]  /*5620*/  STL [R1+0x704], R10 ;  /* 0x0007040a01007387 */ /* 0x0001e20000100800 */
[----:B-1----:R-:W-:-:S05]  /*5630*/  LEA.HI.X.SX32 R16, R24, R19, 0x1, P4 ;  /* 0x0000001318107211 */ /* 0x002fca00020f0eff */
[----:B------:R-:W-:Y:S01]  /*5640*/  STL [R1+0x6f4], R16 ;  /* 0x0006f41001007387 */ /* 0x000fe20000100800 */
[----:B0-----:R-:W-:-:S03]  /*5650*/  LEA R10, P2, R22, R18, 0x1 ;  /* 0x00000012160a7211 */ /* 0x001fc600078408ff */
[----:B------:R0:W-:Y:S04]  /*5660*/  STL [R1+0x6f8], R17 ;  /* 0x0006f81101007387 */ /* 0x0001e80000100800 */
[----:B------:R1:W-:Y:S01]  /*5670*/  STL [R1+0x6fc], R10 ;  /* 0x0006fc0a01007387 */ /* 0x0003e20000100800 */
[-C--:B0-----:R-:W-:Y:S02]  /*5680*/  LEA.HI.X.SX32 R17, R11, R19.reuse, 0x1, P0 ;  /* 0x000000130b117211 */ /* 0x081fe400000f0eff */
[-C--:B------:R-:W-:Y:S02]  /*5690*/  LEA.HI.X.SX32 R11, R21, R19.reuse, 0x1, P1 ;  /* 0x00000013150b7211 */ /* 0x080fe400008f0eff */
[----:B-1----:R-:W-:Y:S01]  /*56a0*/  LEA.HI.X.SX32 R10, R22, R19, 0x1, P2 ;  /* 0x00000013160a7211 */ /* 0x002fe200010f0eff */
[----:B------:R0:W-:Y:S01]  /*56b0*/  STL [R1+0x700], R17 ;  /* 0x0007001101007387 */ /* 0x0001e20000100800 */
[----:B------:R-:W-:-:S03]  /*56c0*/  IMAD R26, R13, 0x2, R0 ;  /* 0x000000020d1a7824 */ /* 0x000fc600078e0200 */
[----:B------:R1:W-:Y:S04]  /*56d0*/  STL [R1+0x6f0], R11 ;  /* 0x0006f00b01007387 */ /* 0x0003e80000100800 */
[----:B------:R2:W-:Y:S01]  /*56e0*/  STL [R1+0x6e0], R10 ;  /* 0x0006e00a01007387 */ /* 0x0005e20000100800 */
[-C--:B0-----:R-:W-:Y:S02]  /*56f0*/  LEA R17, P0, R25, R18.reuse, 0x1 ;  /* 0x0000001219117211 */ /* 0x081fe400078008ff */
[----:B-1----:R-:W-:-:S03]  /*5700*/  LEA R11, P1, R23, R18, 0x1 ;  /* 0x00000012170b7211 */ /* 0x002fc600078208ff */
[----:B------:R-:W-:Y:S01]  /*5710*/  STL [R1+0x6e4], R17 ;  /* 0x0006e41101007387 */ /* 0x000fe20000100800 */
[C---:B--2---:R-:W-:Y:S01]  /*5720*/  LEA R10, P2, R0.reuse, R18, 0x1 ;  /* 0x00000012000a7211 */ /* 0x044fe200078408ff */
[----:B------:R-:W-:Y:S02]  /*5730*/  IMAD R2, R13, 0x2, R26 ;  /* 0x000000020d027824 */ /* 0x000fe400078e021a */
[----:B------:R0:W-:Y:S01]  /*5740*/  STL [R1+0x6e8], R11 ;  /* 0x0006e80b01007387 */ /* 0x0001e20000100800 */
[----:B------:R-:W-:-:S03]  /*5750*/  LEA.HI.X.SX32 R0, R0, R19, 0x1, P2 ;  /* 0x0000001300007211 */ /* 0x000fc600010f0eff */
[----:B------:R1:W-:Y:S01]  /*5760*/  STL [R1+0x6ec], R10 ;  /* 0x0006ec0a01007387 */ /* 0x0003e20000100800 */
[----:B------:R-:W-:Y:S01]  /*5770*/  IMAD R3, R13, 0x2, R2 ;  /* 0x000000020d037824 */ /* 0x000fe200078e0202 */
[-C--:B0-----:R-:W-:Y:S02]  /*5780*/  LEA.HI.X.SX32 R11, R25, R19.reuse, 0x1, P0 ;  /* 0x00000013190b7211 */ /* 0x081fe400000f0eff */
[----:B-1----:R-:W-:-:S03]  /*5790*/  LEA.HI.X.SX32 R10, R23, R19, 0x1, P1 ;  /* 0x00000013170a7211 */ /* 0x002fc600008f0eff */
[----:B------:R0:W-:Y:S01]  /*57a0*/  STL [R1+0x6dc], R11 ;  /* 0x0006dc0b01007387 */ /* 0x0001e20000100800 */
[----:B------:R-:W-:-:S03]  /*57b0*/  IMAD R4, R13, 0x2, R3 ;  /* 0x000000020d047824 */ /* 0x000fc600078e0203 */
[----:B------:R1:W-:Y:S04]  /*57c0*/  STL [R1+0x6d8], R10 ;  /* 0x0006d80a01007387 */ /* 0x0003e80000100800 */
[----:B------:R2:W-:Y:S01]  /*57d0*/  STL [R1+0x6c8], R0 ;  /* 0x0006c80001007387 */ /* 0x0005e20000100800 */
[-C--:B0-----:R-:W-:Y:S02]  /*57e0*/  LEA R11, P0, R26, R18.reuse, 0x1 ;  /* 0x000000121a0b7211 */ /* 0x081fe400078008ff */
[----:B-1----:R-:W-:-:S03]  /*57f0*/  LEA R10, P1, R2, R18, 0x1 ;  /* 0x00000012020a7211 */ /* 0x002fc600078208ff */
[----:B------:R-:W-:Y:S01]  /*5800*/  STL [R1+0x6cc], R11 ;  /* 0x0006cc0b01007387 */ /* 0x000fe20000100800 */
[----:B--2---:R-:W-:-:S03]  /*5810*/  LEA R0, P2, R3, R18, 0x1 ;  /* 0x0000001203007211 */ /* 0x004fc600078408ff */
[----:B------:R0:W-:Y:S01]  /*5820*/  STL [R1+0x6d0], R10 ;  /* 0x0006d00a01007387 */ /* 0x0001e20000100800 */
[----:B------:R-:W-:-:S03]  /*5830*/  IMAD R5, R13, 0x2, R4 ;  /* 0x000000020d057824 */ /* 0x000fc600078e0204 */
[----:B------:R1:W-:Y:S01]  /*5840*/  STL [R1+0x6d4], R0 ;  /* 0x0006d40001007387 */ /* 0x0003e20000100800 */
[----:B------:R-:W-:Y:S01]  /*5850*/  IMAD R6, R13, 0x2, R5 ;  /* 0x000000020d067824 */ /* 0x000fe200078e0205 */
[-C--:B0-----:R-:W-:Y:S02]  /*5860*/  LEA.HI.X.SX32 R10, R26, R19.reuse, 0x1, P0 ;  /* 0x000000131a0a7211 */ /* 0x081fe400000f0eff */
[-C--:B-1----:R-:W-:Y:S02]  /*5870*/  LEA.HI.X.SX32 R0, R2, R19.reuse, 0x1, P1 ;  /* 0x0000001302007211 */ /* 0x082fe400008f0eff */
[----:B------:R-:W-:Y:S01]  /*5880*/  LEA.HI.X.SX32 R2, R3, R19, 0x1, P2 ;  /* 0x0000001303027211 */ /* 0x000fe200010f0eff */
[----:B------:R0:W-:Y:S04]  /*5890*/  STL [R1+0x6c4], R10 ;  /* 0x0006c40a01007387 */ /* 0x0001e80000100800 */
[----:B------:R1:W-:Y:S01]  /*58a0*/  STL [R1+0x6c0], R0 ;  /* 0x0006c00001007387 */ /* 0x0003e20000100800 */
[----:B------:R-:W-:-:S03]  /*58b0*/  IMAD R7, R13, 0x2, R6 ;  /* 0x000000020d077824 */ /* 0x000fc600078e0206 */
[----:B------:R2:W-:Y:S01]  /*58c0*/  STL [R1+0x6b0], R2 ;  /* 0x0006b00201007387 */ /* 0x0005e20000100800 */
[-C--:B0-----:R-:W-:Y:S02]  /*58d0*/  LEA R10, P1, R5, R18.reuse, 0x1 ;  /* 0x00000012050a7211 */ /* 0x081fe400078208ff */
[-C--:B-1----:R-:W-:Y:S02]  /*58e0*/  LEA R0, P0, R4, R18.reuse, 0x1 ;  /* 0x0000001204007211 */ /* 0x082fe400078008ff */
[----:B--2---:R-:W-:-:S03]  /*58f0*/  LEA R2, P2, R6, R18, 0x1 ;  /* 0x0000001206027211 */ /* 0x004fc600078408ff */
[----:B------:R-:W-:Y:S01]  /*5900*/  STL [R1+0x6b4], R0 ;  /* 0x0006b40001007387 */ /* 0x000fe20000100800 */
[-C--:B------:R-:W-:Y:S01]  /*5910*/  LEA.HI.X.SX32 R4, R4, R19.reuse, 0x1, P0 ;  /* 0x0000001304047211 */ /* 0x080fe200000f0eff */
[----:B------:R-:W-:Y:S01]  /*5920*/  IMAD R8, R13, 0x2, R7 ;  /* 0x000000020d087824 */ /* 0x000fe200078e0207 */
[----:B------:R-:W-:Y:S01]  /*5930*/  LEA.HI.X.SX32 R5, R5, R19, 0x1, P1 ;  /* 0x0000001305057211 */ /* 0x000fe200008f0eff */
[----:B------:R-:W-:Y:S04]  /*5940*/  STL [R1+0x6b8], R10 ;  /* 0x0006b80a01007387 */ /* 0x000fe80000100800 */
[----:B------:R0:W-:Y:S01]  /*5950*/  STL [R1+0x6bc], R2 ;  /* 0x0006bc0201007387 */ /* 0x0001e20000100800 */
[----:B------:R-:W-:-:S03]  /*5960*/  IMAD R9, R13, 0x2, R8 ;  /* 0x000000020d097824 */ /* 0x000fc600078e0208 */
[----:B------:R-:W-:Y:S01]  /*5970*/  STL [R1+0x6ac], R4 ;  /* 0x0006ac0401007387 */ /* 0x000fe20000100800 */
[----:B0-----:R-:W-:-:S03]  /*5980*/  LEA.HI.X.SX32 R2, R6, R19, 0x1, P2 ;  /* 0x0000001306027211 */ /* 0x001fc600010f0eff */
[----:B------:R0:W-:Y:S01]  /*5990*/  STL [R1+0x6a8], R5 ;  /* 0x0006a80501007387 */ /* 0x0001e20000100800 */
[----:B------:R-:W-:-:S03]  /*59a0*/  LEA R6, P0, R7, R18, 0x1 ;  /* 0x0000001207067211 */ /* 0x000fc600078008ff */
[----:B------:R1:W-:Y:S01]  /*59b0*/  STL [R1+0x698], R2 ;  /* 0x0006980201007387 */ /* 0x0003e20000100800 */
[----:B------:R-:W-:-:S03]  /*59c0*/  IMAD R14, R13, 0x2, R9 ;  /* 0x000000020d0e7824 */ /* 0x000fc600078e0209 */
[----:B------:R-:W-:Y:S01]  /*59d0*/  STL [R1+0x69c], R6 ;  /* 0x00069c0601007387 */ /* 0x000fe20000100800 */
[-C--:B0-----:R-:W-:Y:S02]  /*59e0*/  LEA R5, P2, R9, R18.reuse, 0x1 ;  /* 0x0000001209057211 */ /* 0x081fe400078408ff */
[----:B-1----:R-:W-:Y:S01]  /*59f0*/  LEA R2, P1, R8, R18, 0x1 ;  /* 0x0000001208027211 */ /* 0x002fe200078208ff */
[----:B------:R-:W-:-:S04]  /*5a00*/  IMAD R15, R13, 0x2, R14 ;  /* 0x000000020d0f7824 */ /* 0x000fc800078e020e */
[----:B------:R0:W-:Y:S01]  /*5a10*/  STL [R1+0x6a0], R2 ;  /* 0x0006a00201007387 */ /* 0x0001e20000100800 */
[----:B------:R-:W-:-:S03]  /*5a20*/  IMAD R16, R13, 0x2, R15 ;  /* 0x000000020d107824 */ /* 0x000fc600078e020f */
[----:B------:R1:W-:Y:S01]  /*5a30*/  STL [R1+0x6a4], R5 ;  /* 0x0006a40501007387 */ /* 0x0003e20000100800 */
[-C--:B0-----:R-:W-:Y:S02]  /*5a40*/  LEA.HI.X.SX32 R2, R7, R19.reuse, 0x1, P0 ;  /* 0x0000001307027211 */ /* 0x081fe400000f0eff */
[-C--:B------:R-:W-:Y:S02]  /*5a50*/  LEA.HI.X.SX32 R7, R8, R19.reuse, 0x1, P1 ;  /* 0x0000001308077211 */ /* 0x080fe400008f0eff */
[----:B-1----:R-:W-:Y:S01]  /*5a60*/  LEA.HI.X.SX32 R5, R9, R19, 0x1, P2 ;  /* 0x0000001309057211 */ /* 0x002fe200010f0eff */
[----:B------:R-:W-:Y:S01]  /*5a70*/  STL [R1+0x694], R2 ;  /* 0x0006940201007387 */ /* 0x000fe20000100800 */
[----:B------:R-:W-:-:S03]  /*5a80*/  LEA R8, P0, R14, R18, 0x1 ;  /* 0x000000120e087211 */ /* 0x000fc600078008ff */
[----:B------:R0:W-:Y:S04]  /*5a90*/  STL [R1+0x690], R7 ;  /* 0x0006900701007387 */ /* 0x0001e80000100800 */
[----:B------:R1:W-:Y:S01]  /*5aa0*/  STL [R1+0x680], R5 ;  /* 0x0006800501007387 */ /* 0x0003e20000100800 */
[----:B------:R-:W-:Y:S01]  /*5ab0*/  IMAD R20, R13, 0x2, R16 ;  /* 0x000000020d147824 */ /* 0x000fe200078e0210 */
[-C--:B0-----:R-:W-:Y:S02]  /*5ac0*/  LEA R7, P2, R16, R18.reuse, 0x1 ;  /* 0x0000001210077211 */ /* 0x081fe400078408ff */
[----:B-1----:R-:W-:Y:S01]  /*5ad0*/  LEA R5, P1, R15, R18, 0x1 ;  /* 0x000000120f057211 */ /* 0x002fe200078208ff */
[----:B------:R0:W-:Y:S01]  /*5ae0*/  STL [R1+0x684], R8 ;  /* 0x0006840801007387 */ /* 0x0001e20000100800 */
[----:B------:R-:W-:-:S03]  /*5af0*/  IMAD R17, R13, 0x2, R20 ;  /* 0x000000020d117824 */ /* 0x000fc600078e0214 */
[----:B------:R1:W-:Y:S04]  /*5b00*/  STL [R1+0x688], R5 ;  /* 0x0006880501007387 */ /* 0x0003e80000100800 */
[----:B------:R2:W-:Y:S01]  /*5b10*/  STL [R1+0x68c], R7 ;  /* 0x00068c0701007387 */ /* 0x0005e20000100800 */
[-C--:B0-----:R-:W-:Y:S02]  /*5b20*/  LEA.HI.X.SX32 R8, R16, R19.reuse, 0x1, P2 ;  /* 0x0000001310087211 */ /* 0x081fe400010f0eff */
[-C--:B-1----:R-:W-:Y:S02]  /*5b30*/  LEA.HI.X.SX32 R5, R14, R19.reuse, 0x1, P0 ;  /* 0x000000130e057211 */ /* 0x082fe400000f0eff */
[----:B--2---:R-:W-:Y:S01]  /*5b40*/  LEA.HI.X.SX32 R7, R15, R19, 0x1, P1 ;  /* 0x000000130f077211 */ /* 0x004fe200008f0eff */
[----:B------:R-:W-:-:S02]  /*5b50*/  IMAD R21, R13, 0x2, R17 ;  /* 0x000000020d157824 */ /* 0x000fc400078e0211 */
[----:B------:R-:W-:Y:S04]  /*5b60*/  STL [R1+0x67c], R5 ;  /* 0x00067c0501007387 */ /* 0x000fe80000100800 */
[----:B------:R0:W-:Y:S01]  /*5b70*/  STL [R1+0x678], R7 ;  /* 0x0006780701007387 */ /* 0x0001e20000100800 */
[----:B------:R-:W-:-:S03]  /*5b80*/  IMAD R22, R13, 0x2, R21 ;  /* 0x000000020d167824 */ /* 0x000fc600078e0215 */
[----:B------:R1:W-:Y:S01]  /*5b90*/  STL [R1+0x668], R8 ;  /* 0x0006680801007387 */ /* 0x0003e20000100800 */
[-C--:B------:R-:W-:Y:S02]  /*5ba0*/  LEA R10, P2, R21, R18.reuse, 0x1 ;  /* 0x00000012150a7211 */ /* 0x080fe400078408ff */
[-C--:B0-----:R-:W-:Y:S02]  /*5bb0*/  LEA R7, P0, R20, R18.reuse, 0x1 ;  /* 0x0000001214077211 */ /* 0x081fe400078008ff */
[----:B-1----:R-:W-:-:S03]  /*5bc0*/  LEA R8, P1, R17, R18, 0x1 ;  /* 0x0000001211087211 */ /* 0x002fc600078208ff */
[----:B------:R-:W-:Y:S01]  /*5bd0*/  STL [R1+0x66c], R7 ;  /* 0x00066c0701007387 */ /* 0x000fe20000100800 */
[----:B------:R-:W-:-:S03]  /*5be0*/  IMAD R3, R13, 0x2, R22 ;  /* 0x000000020d037824 */ /* 0x000fc600078e0216 */
[----:B------:R0:W-:Y:S01]  /*5bf0*/  STL [R1+0x670], R8 ;  /* 0x0006700801007387 */ /* 0x0001e20000100800 */
[-C--:B------:R-:W-:Y:S01]  /*5c00*/  LEA.HI.X.SX32 R11, R17, R19.reuse, 0x1, P1 ;  /* 0x00000013110b7211 */ /* 0x080fe200008f0eff */
[----:B------:R-:W-:Y:S02]  /*5c10*/  IMAD R0, R13, 0x2, R3 ;  /* 0x000000020d007824 */ /* 0x000fe400078e0203 */
[----:B------:R1:W-:Y:S01]  /*5c20*/  STL [R1+0x674], R10 ;  /* 0x0006740a01007387 */ /* 0x0003e20000100800 */
[-C--:B0-----:R-:W-:Y:S02]  /*5c30*/  LEA.HI.X.SX32 R8, R20, R19.reuse, 0x1, P0 ;  /* 0x0000001314087211 */ /* 0x081fe400000f0eff */
[----:B-1----:R-:W-:-:S03]  /*5c40*/  LEA.HI.X.SX32 R10, R21, R19, 0x1, P2 ;  /* 0x00000013150a7211 */ /* 0x002fc600010f0eff */
[----:B------:R-:W-:Y:S01]  /*5c50*/  STL [R1+0x5c0], R8 ;  /* 0x0005c00801007387 */ /* 0x000fe20000100800 */
[-C--:B------:R-:W-:Y:S01]  /*5c60*/  LEA R14, P0, R22, R18.reuse, 0x1 ;  /* 0x00000012160e7211 */ /* 0x080fe200078008ff */
[C---:B------:R-:W-:Y:S02]  /*5c70*/  IMAD R4, R13.reuse, 0x2, R0 ;  /* 0x000000020d047824 */ /* 0x040fe400078e0200 */
[----:B------:R0:W-:Y:S04]  /*5c80*/  STL [R1+0x5c4], R11 ;  /* 0x0005c40b01007387 */ /* 0x0001e80000100800 */
[----:B------:R1:W-:Y:S01]  /*5c90*/  STL [R1+0x5c8], R10 ;  /* 0x0005c80a01007387 */ /* 0x0003e20000100800 */
[----:B------:R-:W-:Y:S01]  /*5ca0*/  IMAD R6, R13, 0x2, R4 ;  /* 0x000000020d067824 */ /* 0x000fe200078e0204 */
[----:B0-----:R-:W-:-:S02]  /*5cb0*/  LEA R11, P1, R3, R18, 0x1 ;  /* 0x00000012030b7211 */ /* 0x001fc400078208ff */
[----:B------:R-:W-:Y:S01]  /*5cc0*/  STL [R1+0x5d0], R14 ;  /* 0x0005d00e01007387 */ /* 0x000fe20000100800 */
[----:B-1----:R-:W-:-:S03]  /*5cd0*/  LEA R10, P2, R0, R18, 0x1 ;  /* 0x00000012000a7211 */ /* 0x002fc600078408ff */
[----:B------:R0:W-:Y:S01]  /*5ce0*/  STL [R1+0x5d8], R11 ;  /* 0x0005d80b01007387 */ /* 0x0001e20000100800 */
[----:B------:R-:W-:-:S03]  /*5cf0*/  IMAD R2, R13, 0x2, R6 ;  /* 0x000000020d027824 */ /* 0x000fc600078e0206 */
[----:B------:R1:W-:Y:S01]  /*5d00*/  STL [R1+0x5e0], R10 ;  /* 0x0005e00a01007387 */ /* 0x0003e20000100800 */
[-C--:B0-----:R-:W-:Y:S02]  /*5d10*/  LEA.HI.X.SX32 R11, R22, R19.reuse, 0x1, P0 ;  /* 0x00000013160b7211 */ /* 0x081fe400000f0eff */
[-C--:B-1----:R-:W-:Y:S02]  /*5d20*/  LEA.HI.X.SX32 R10, R3, R19.reuse, 0x1, P1 ;  /* 0x00000013030a7211 */ /* 0x082fe400008f0eff */
[----:B------:R-:W-:Y:S01]  /*5d30*/  LEA.HI.X.SX32 R3, R0, R19, 0x1, P2 ;  /* 0x0000001300037211 */ /* 0x000fe200010f0eff */
[----:B------:R0:W-:Y:S04]  /*5d40*/  STL [R1+0x5cc], R11 ;  /* 0x0005cc0b01007387 */ /* 0x0001e80000100800 */
[----:B------:R1:W-:Y:S04]  /*5d50*/  STL [R1+0x5d4], R10 ;  /* 0x0005d40a01007387 */ /* 0x0003e80000100800 */
[----:B------:R2:W-:Y:S01]  /*5d60*/  STL [R1+0x5dc], R3 ;  /* 0x0005dc0301007387 */ /* 0x0005e20000100800 */
[----:B0-----:R-:W-:-:S02]  /*5d70*/  LEA R11, P0, R4, R18, 0x1 ;  /* 0x00000012040b7211 */ /* 0x001fc400078008ff */
[-C--:B-1----:R-:W-:Y:S01]  /*5d80*/  LEA R10, P1, R6, R18.reuse, 0x1 ;  /* 0x00000012060a7211 */ /* 0x082fe200078208ff */
[C---:B------:R-:W-:Y:S01]  /*5d90*/  IMAD R9, R13.reuse, 0x2, R2 ;  /* 0x000000020d097824 */ /* 0x040fe200078e0202 */
[----:B--2---:R-:W-:Y:S01]  /*5da0*/  LEA R3, P2, R2, R18, 0x1 ;  /* 0x0000001202037211 */ /* 0x004fe200078408ff */
[----:B------:R-:W-:Y:S02]  /*5db0*/  STL [R1+0x5e8], R11 ;  /* 0x0005e80b01007387 */ /* 0x000fe40000100800 */
[----:B------:R-:W-:Y:S02]  /*5dc0*/  IMAD R5, R13, 0x2, R9 ;  /* 0x000000020d057824 */ /* 0x000fe400078e0209 */
[----:B------:R0:W-:Y:S04]  /*5dd0*/  STL [R1+0x5f0], R10 ;  /* 0x0005f00a01007387 */ /* 0x0001e80000100800 */
[----:B------:R1:W-:Y:S01]  /*5de0*/  STL [R1+0x5f8], R3 ;  /* 0x0005f80301007387 */ /* 0x0003e20000100800 */
[----:B0-----:R-:W-:-:S02]  /*5df0*/  LEA.HI.X.SX32 R10, R4, R19, 0x1, P0 ;  /* 0x00000013040a7211 */ /* 0x001fc400000f0eff */
[-C--:B------:R-:W-:Y:S02]  /*5e00*/  LEA.HI.X.SX32 R4, R2, R19.reuse, 0x1, P2 ;  /* 0x0000001302047211 */ /* 0x080fe400010f0eff */
[----:B-1----:R-:W-:Y:S01]  /*5e10*/  LEA.HI.X.SX32 R3, R6, R19, 0x1, P1 ;  /* 0x0000001306037211 */ /* 0x002fe200008f0eff */
[----:B------:R-:W-:Y:S01]  /*5e20*/  STL [R1+0x5e4], R10 ;  /* 0x0005e40a01007387 */ /* 0x000fe20000100800 */
[----:B------:R-:W-:-:S03]  /*5e30*/  IMAD R7, R13, 0x2, R5 ;  /* 0x000000020d077824 */ /* 0x000fc600078e0205 */
        /* <DEDUP_REMOVED lines=15> */
[----:B------:R-:W-:-:S03]  /*5f30*/  LEA R7, P1, R14, R18, 0x1 ;  /* 0x000000120e077211 */ /* 0x000fc600078208ff */
[----:B------:R0:W-:Y:S04]  /*5f40*/  STL [R1+0x604], R5 ;  /* 0x0006040501007387 */ /* 0x0001e80000100800 */
[----:B------:R1:W-:Y:S01]  /*5f50*/  STL [R1+0x60c], R6 ;  /* 0x00060c0601007387 */ /* 0x0003e20000100800 */
[----:B------:R-:W-:Y:S01]  /*5f60*/  IMAD R15, R13, 0x2, R0 ;  /* 0x000000020d0f7824 */ /* 0x000fe200078e0200 */
[-C--:B0-----:R-:W-:Y:S02]  /*5f70*/  LEA R5, P0, R8, R18.reuse, 0x1 ;  /* 0x0000001208057211 */ /* 0x081fe400078008ff */
[----:B-1----:R-:W-:-:S03]  /*5f80*/  LEA R6, P2, R0, R18, 0x1 ;  /* 0x0000001200067211 */ /* 0x002fc600078408ff */
[----:B------:R-:W-:Y:S01]  /*5f90*/  STL [R1+0x618], R5 ;  /* 0x0006180501007387 */ /* 0x000fe20000100800 */
[----:B------:R-:W-:-:S03]  /*5fa0*/  LEA.HI.X.SX32 R8, R8, R19, 0x1, P0 ;  /* 0x0000001308087211 */ /* 0x000fc600000f0eff */
[----:B------:R0:W-:Y:S01]  /*5fb0*/  STL [R1+0x620], R7 ;  /* 0x0006200701007387 */ /* 0x0001e20000100800 */
[----:B------:R-:W-:-:S03]  /*5fc0*/  IMAD R2, R13, 0x2, R15 ;  /* 0x000000020d027824 */ /* 0x000fc600078e020f */
[----:B------:R1:W-:Y:S01]  /*5fd0*/  STL [R1+0x628], R6 ;  /* 0x0006280601007387 */ /* 0x0003e20000100800 */
[C---:B------:R-:W-:Y:S01]  /*5fe0*/  IMAD R3, R13.reuse, 0x2, R2 ;  /* 0x000000020d037824 */ /* 0x040fe200078e0202 */
[-C--:B0-----:R-:W-:Y:S02]  /*5ff0*/  LEA.HI.X.SX32 R7, R0, R19.reuse, 0x1, P2 ;  /* 0x0000001300077211 */ /* 0x081fe400010f0eff */
[----:B-1----:R-:W-:Y:S01]  /*6000*/  LEA.HI.X.SX32 R6, R14, R19, 0x1, P1 ;  /* 0x000000130e067211 */ /* 0x002fe200008f0eff */
[----:B------:R-:W-:Y:S04]  /*6010*/  STL [R1+0x614], R8 ;  /* 0x0006140801007387 */ /* 0x000fe80000100800 */
[----:B------:R0:W-:Y:S01]  /*6020*/  STL [R1+0x61c], R6 ;  /* 0x00061c0601007387 */ /* 0x0001e20000100800 */
[----:B------:R-:W-:-:S03]  /*6030*/  IMAD R4, R13, 0x2, R3 ;  /* 0x000000020d047824 */ /* 0x000fc600078e0203 */
[----:B------:R1:W-:Y:S01]  /*6040*/  STL [R1+0x624], R7 ;  /* 0x0006240701007387 */ /* 0x0003e20000100800 */
[-C--:B0-----:R-:W-:Y:S02]  /*6050*/  LEA R6, P0, R15, R18.reuse, 0x1 ;  /* 0x000000120f067211 */ /* 0x081fe400078008ff */
[----:B-1----:R-:W-:-:S03]  /*6060*/  LEA R7, P1, R2, R18, 0x1 ;  /* 0x0000001202077211 */ /* 0x002fc600078208ff */
[----:B------:R-:W-:Y:S01]  /*6070*/  STL [R1+0x630], R6 ;  /* 0x0006300601007387 */ /* 0x000fe20000100800 */
[----:B------:R-:W-:Y:S01]  /*6080*/  LEA R8, P2, R3, R18, 0x1 ;  /* 0x0000001203087211 */ /* 0x000fe200078408ff */
[C---:B------:R-:W-:Y:S02]  /*6090*/  IMAD R5, R13.reuse, 0x2, R4 ;  /* 0x000000020d057824 */ /* 0x040fe400078e0204 */
[----:B------:R0:W-:Y:S01]  /*60a0*/  STL [R1+0x638], R7 ;  /* 0x0006380701007387 */ /* 0x0001e20000100800 */
[-C--:B------:R-:W-:Y:S01]  /*60b0*/  LEA.HI.X.SX32 R2, R2, R19.reuse, 0x1, P1 ;  /* 0x0000001302027211 */ /* 0x080fe200008f0eff */
[----:B------:R-:W-:Y:S01]  /*60c0*/  IMAD R0, R13, 0x2, R5 ;  /* 0x000000020d007824 */ /* 0x000fe200078e0205 */
[-C--:B------:R-:W-:Y:S01]  /*60d0*/  LEA.HI.X.SX32 R3, R3, R19.reuse, 0x1, P2 ;  /* 0x0000001303037211 */ /* 0x080fe200010f0eff */
[----:B------:R1:W-:Y:S04]  /*60e0*/  STL [R1+0x640], R8 ;  /* 0x0006400801007387 */ /* 0x0003e80000100800 */
[----:B------:R-:W2:Y:S01]  /*60f0*/  LDL.LU R20, [R1+0x12c] ;  /* 0x00012c0001147983 */ /* 0x000ea20000300800 */
[----:B0-----:R-:W-:-:S02]  /*6100*/  LEA.HI.X.SX32 R7, R15, R19, 0x1, P0 ;  /* 0x000000130f077211 */ /* 0x001fc400000f0eff */
[----:B-1----:R-:W-:-:S03]  /*6110*/  LEA R8, P0, R4, R18, 0x1 ;  /* 0x0000001204087211 */ /* 0x002fc600078008ff */
[----:B------:R0:W-:Y:S04]  /*6120*/  STL [R1+0x62c], R7 ;  /* 0x00062c0701007387 */ /* 0x0001e80000100800 */
[----:B------:R-:W3:Y:S04]  /*6130*/  LDL.LU R11, [R1+0x128] ;  /* 0x00012800010b7983 */ /* 0x000ee80000300800 */
[----:B------:R-:W-:Y:S01]  /*6140*/  STL [R1+0x634], R2 ;  /* 0x0006340201007387 */ /* 0x000fe20000100800 */
[----:B0-----:R-:W-:-:S03]  /*6150*/  LEA R7, P1, R5, R18, 0x1 ;  /* 0x0000001205077211 */ /* 0x001fc600078208ff */
[----:B------:R0:W-:Y:S01]  /*6160*/  STL [R1+0x63c], R3 ;  /* 0x00063c0301007387 */ /* 0x0001e20000100800 */
[----:B------:R-:W-:-:S03]  /*6170*/  LEA.HI.X.SX32 R4, R4, R19, 0x1, P0 ;  /* 0x0000001304047211 */ /* 0x000fc600000f0eff */
[----:B------:R-:W-:Y:S04]  /*6180*/  STL [R1+0x648], R8 ;  /* 0x0006480801007387 */ /* 0x000fe80000100800 */
[----:B------:R-:W4:Y:S01]  /*6190*/  LDL.LU R10, [R1+0x124] ;  /* 0x00012400010a7983 */ /* 0x000f220000300800 */
[----:B0-----:R-:W-:-:S03]  /*61a0*/  LEA R3, P2, R0, R18, 0x1 ;  /* 0x0000001200037211 */ /* 0x001fc600078408ff */
[----:B------:R-:W-:Y:S01]  /*61b0*/  STL [R1+0x650], R7 ;  /* 0x0006500701007387 */ /* 0x000fe20000100800 */
[----:B------:R-:W-:-:S03]  /*61c0*/  LEA.HI.X.SX32 R5, R5, R19, 0x1, P1 ;  /* 0x0000001305057211 */ /* 0x000fc600008f0eff */
[----:B------:R-:W5:Y:S04]  /*61d0*/  LDL.LU R16, [R1+0x120] ;  /* 0x0001200001107983 */ /* 0x000f680000300800 */
[----:B------:R-:W-:Y:S04]  /*61e0*/  STL [R1+0x658], R3 ;  /* 0x0006580301007387 */ /* 0x000fe80000100800 */
[----:B------:R-:W5:Y:S04]  /*61f0*/  LDL.LU R26, [R1+0x11c] ;  /* 0x00011c00011a7983 */ /* 0x000f680000300800 */
[----:B------:R0:W-:Y:S01]  /*6200*/  STL [R1+0x644], R4 ;  /* 0x0006440401007387 */ /* 0x0001e20000100800 */
[----:B------:R-:W-:-:S03]  /*6210*/  IMAD R6, R13, 0x2, R0 ;  /* 0x000000020d067824 */ /* 0x000fc600078e0200 */
[----:B------:R-:W5:Y:S01]  /*6220*/  LDL.LU R23, [R1+0x118] ;  /* 0x0001180001177983 */ /* 0x000f620000300800 */
[----:B0-----:R-:W-:-:S03]  /*6230*/  LEA.HI.X.SX32 R4, R0, R19, 0x1, P2 ;  /* 0x0000001300047211 */ /* 0x001fc600010f0eff */
[----:B------:R-:W-:Y:S04]  /*6240*/  STL [R1+0x64c], R5 ;  /* 0x00064c0501007387 */ /* 0x000fe80000100800 */
[----:B------:R-:W5:Y:S01]  /*6250*/  LDL.LU R28, [R1+0x114] ;  /* 0x00011400011c7983 */ /* 0x000f620000300800 */
[----:B------:R-:W-:-:S03]  /*6260*/  IMAD R2, R13, 0x2, R6 ;  /* 0x000000020d027824 */ /* 0x000fc600078e0206 */
[----:B------:R0:W-:Y:S04]  /*6270*/  STL [R1+0x654], R4 ;  /* 0x0006540401007387 */ /* 0x0001e80000100800 */
[----:B------:R-:W5:Y:S04]  /*6280*/  LDL.LU R25, [R1+0x110] ;  /* 0x0001100001197983 */ /* 0x000f680000300800 */
[----:B------:R-:W5:Y:S01]  /*6290*/  LDL.LU R24, [R1+0x10c] ;  /* 0x00010c0001187983 */ /* 0x000f620000300800 */
[----:B------:R-:W-:Y:S01]  /*62a0*/  IMAD R3, R13, 0x2, R2 ;  /* 0x000000020d037824 */ /* 0x000fe200078e0202 */
[----:B0-----:R-:W-:-:S02]  /*62b0*/  LEA R4, P0, R6, R18, 0x1 ;  /* 0x0000001206047211 */ /* 0x001fc400078008ff */
[----:B------:R-:W5:Y:S01]  /*62c0*/  LDL.LU R29, [R1+0x108] ;  /* 0x00010800011d7983 */ /* 0x000f620000300800 */
[----:B------:R-:W-:-:S03]  /*62d0*/  IMAD R0, R13, 0x2, R3 ;  /* 0x000000020d007824 */ /* 0x000fc600078e0203 */
[----:B------:R-:W5:Y:S04]  /*62e0*/  LDL.LU R27, [R1+0x104] ;  /* 0x00010400011b7983 */ /* 0x000f680000300800 */
[----:B------:R0:W-:Y:S04]  /*62f0*/  STL [R1+0x65c], R4 ;  /* 0x00065c0401007387 */ /* 0x0001e80000100800 */
[----:B------:R-:W5:Y:S01]  /*6300*/  LDL.LU R13, [R1+0x100] ;  /* 0x00010000010d7983 */ /* 0x000f620000300800 */
[-C--:B------:R-:W-:Y:S02]  /*6310*/  LEA R5, P1, R2, R18.reuse, 0x1 ;  /* 0x0000001202057211 */ /* 0x080fe400078208ff */
[----:B0-----:R-:W-:-:S03]  /*6320*/  LEA R4, P2, R3, R18, 0x1 ;  /* 0x0000001203047211 */ /* 0x001fc600078408ff */
[----:B------:R0:W-:Y:S01]  /*6330*/  STL [R1+0x660], R5 ;  /* 0x0006600501007387 */ /* 0x0001e20000100800 */
[----:B------:R-:W-:-:S03]  /*6340*/  LEA R7, P3, R0, R18, 0x1 ;  /* 0x0000001200077211 */ /* 0x000fc600078608ff */
[----:B------:R1:W-:Y:S01]  /*6350*/  STL [R1+0x664], R4 ;  /* 0x0006640401007387 */ /* 0x0003e20000100800 */
[-C--:B------:R-:W-:Y:S02]  /*6360*/  LEA.HI.X.SX32 R0, R0, R19.reuse, 0x1, P3 ;  /* 0x0000001300007211 */ /* 0x080fe400018f0eff */
[-C--:B0-----:R-:W-:Y:S01]  /*6370*/  LEA.HI.X.SX32 R5, R6, R19.reuse, 0x1, P0 ;  /* 0x0000001306057211 */ /* 0x081fe200000f0eff */
[----:B------:R0:W-:Y:S01]  /*6380*/  STL [R1+0x5bc], R7 ;  /* 0x0005bc0701007387 */ /* 0x0001e20000100800 */
[-C--:B-1----:R-:W-:Y:S02]  /*6390*/  LEA.HI.X.SX32 R4, R2, R19.reuse, 0x1, P1 ;  /* 0x0000001302047211 */ /* 0x082fe400008f0eff */
[----:B------:R-:W-:Y:S01]  /*63a0*/  LEA.HI.X.SX32 R2, R3, R19, 0x1, P2 ;  /* 0x0000001303027211 */ /* 0x000fe200010f0eff */
[----:B------:R-:W-:Y:S04]  /*63b0*/  STL [R1+0x5b0], R5 ;  /* 0x0005b00501007387 */ /* 0x000fe80000100800 */
[----:B------:R2:W-:Y:S04]  /*63c0*/  STL [R1+0x5b4], R4 ;  /* 0x0005b40401007387 */ /* 0x0005e80000100800 */
[----:B------:R-:W-:Y:S04]  /*63d0*/  STL [R1+0x5b8], R2 ;  /* 0x0005b80201007387 */ /* 0x000fe80000100800 */
[----:B------:R4:W-:Y:S04]  /*63e0*/  STL [R1+0x5ac], R0 ;  /* 0x0005ac0001007387 */ /* 0x0009e80000100800 */
[----:B------:R-:W5:Y:S04]  /*63f0*/  LDL.LU R19, [R1+0xfc] ;  /* 0x0000fc0001137983 */ /* 0x000f680000300800 */
[----:B------:R-:W5:Y:S04]  /*6400*/  LDL.LU R3, [R1+0xf8] ;  /* 0x0000f80001037983 */ /* 0x000f680000300800 */
[----:B0-----:R-:W5:Y:S04]  /*6410*/  LDL.LU R7, [R1+0xf4] ;  /* 0x0000f40001077983 */ /* 0x001f680000300800 */
[----:B------:R-:W5:Y:S01]  /*6420*/  LDL.LU R9, [R1+0xf0] ;  /* 0x0000f00001097983 */ /* 0x000f620000300800 */
[----:B---3--:R-:W-:-:S03]  /*6430*/  IMAD R8, R11, UR4, RZ ;  /* 0x000000040b087c24 */ /* 0x008fc6000f8e02ff */
[----:B------:R-:W3:Y:S01]  /*6440*/  LDL.LU R11, [R1+0xec] ;  /* 0x0000ec00010b7983 */ /* 0x000ee20000300800 */
[----:B--2---:R-:W-:Y:S02]  /*6450*/  IMAD R4, R20, UR4, RZ ;  /* 0x0000000414047c24 */ /* 0x004fe4000f8e02ff */
[----:B----4-:R-:W-:Y:S02]  /*6460*/  IMAD R0, R10, UR4, RZ ;  /* 0x000000040a007c24 */ /* 0x010fe4000f8e02ff */
[----:B------:R-:W2:Y:S04]  /*6470*/  LDL.LU R10, [R1+0xd0] ;  /* 0x0000d000010a7983 */ /* 0x000ea80000300800 */
[----:B------:R-:W4:Y:S04]  /*6480*/  LDL.LU R21, [R1+0xe8] ;  /* 0x0000e80001157983 */ /* 0x000f280000300800 */
[----:B------:R-:W4:Y:S01]  /*6490*/  LDL.LU R17, [R1+0xe4] ;  /* 0x0000e40001117983 */ /* 0x000f220000300800 */
[----:B-----5:R-:W-:-:S03]  /*64a0*/  IMAD R18, R16, UR4, RZ ;  /* 0x0000000410127c24 */ /* 0x020fc6000f8e02ff */
[----:B------:R-:W5:Y:S04]  /*64b0*/  LDL.LU R20, [R1+0xe0] ;  /* 0x0000e00001147983 */ /* 0x000f680000300800 */
[----:B------:R-:W5:Y:S01]  /*64c0*/  LDL.LU R16, [R1+0xdc] ;  /* 0x0000dc0001107983 */ /* 0x000f620000300800 */
[----:B------:R-:W-:Y:S02]  /*64d0*/  IMAD R22, R26, UR4, RZ ;  /* 0x000000041a167c24 */ /* 0x000fe4000f8e02ff */
[----:B------:R-:W-:Y:S02]  /*64e0*/  IMAD R6, R25, UR4, RZ ;  /* 0x0000000419067c24 */ /* 0x000fe4000f8e02ff */
[----:B------:R-:W-:-:S03]  /*64f0*/  IMAD R2, R24, UR4, RZ ;  /* 0x0000000418027c24 */ /* 0x000fc6000f8e02ff */
[----:B------:R-:W-:Y:S01]  /*6500*/  STL [R1+0x8], R6 ;  /* 0x0000080601007387 */ /* 0x000fe20000100800 */
[----:B------:R-:W-:-:S03]  /*6510*/  IMAD R5, R29, UR4, RZ ;  /* 0x000000041d057c24 */ /* 0x000fc6000f8e02ff */
[----:B------:R-:W5:Y:S04]  /*6520*/  LDL.LU R25, [R1+0xd8] ;  /* 0x0000d80001197983 */ /* 0x000f680000300800 */
[----:B------:R0:W-:Y:S04]  /*6530*/  STL [R1+0x18], R2 ;  /* 0x0000180201007387 */ /* 0x0001e80000100800 */
[----:B------:R1:W-:Y:S04]  /*6540*/  STL [R1+0x20], R5 ;  /* 0x0000200501007387 */ /* 0x0003e80000100800 */
[----:B------:R-:W5:Y:S01]  /*6550*/  LDL.LU R24, [R1+0xd4] ;  /* 0x0000d40001187983 */ /* 0x000f620000300800 */
[----:B0-----:R-:W-:-:S02]  /*6560*/  IMAD R2, R27, UR4, RZ ;  /* 0x000000041b027c24 */ /* 0x001fc4000f8e02ff */
[----:B-1----:R-:W-:-:S03]  /*6570*/  IMAD R5, R13, UR4, RZ ;  /* 0x000000040d057c24 */ /* 0x002fc6000f8e02ff */
[----:B------:R0:W-:Y:S01]  /*6580*/  STL [R1+0x30], R2 ;  /* 0x0000300201007387 */ /* 0x0001e20000100800 */
[----:B------:R-:W-:-:S03]  /*6590*/  IMAD R26, R23, UR4, RZ ;  /* 0x00000004171a7c24 */ /* 0x000fc6000f8e02ff */
[----:B0-----:R-:W5:Y:S04]  /*65a0*/  LDL.LU R2, [R1+0xcc] ;  /* 0x0000cc0001027983 */ /* 0x001f680000300800 */
[----:B------:R-:W5:Y:S04]  /*65b0*/  LDL.LU R6, [R1+0xc8] ;  /* 0x0000c80001067983 */ /* 0x000f680000300800 */
[----:B------:R0:W-:Y:S04]  /*65c0*/  STL [R1+0x40], R5 ;  /* 0x0000400501007387 */ /* 0x0001e80000100800 */
[----:B0-----:R-:W5:Y:S04]  /*65d0*/  LDL.LU R5, [R1+0xc4] ;  /* 0x0000c40001057983 */ /* 0x001f680000300800 */
[----:B------:R-:W5:Y:S04]  /*65e0*/  LDL.LU R15, [R1+0xc0] ;  /* 0x0000c000010f7983 */ /* 0x000f680000300800 */
[----:B------:R-:W5:Y:S04]  /*65f0*/  LDL.LU R14, [R1+0xbc] ;  /* 0x0000bc00010e7983 */ /* 0x000f680000300800 */
[----:B------:R-:W5:Y:S04]  /*6600*/  LDL.LU R23, [R1+0xb8] ;  /* 0x0000b80001177983 */ /* 0x000f680000300800 */
[----:B------:R-:W5:Y:S04]  /*6610*/  LDL.LU R29, [R1+0xb4] ;  /* 0x0000b400011d7983 */ /* 0x000f680000300800 */
[----:B------:R-:W5:Y:S04]  /*6620*/  LDL.LU R27, [R1+0xb0] ;  /* 0x0000b000011b7983 */ /* 0x000f680000300800 */
[----:B------:R-:W5:Y:S01]  /*6630*/  LDL.LU R13, [R1+0xac] ;  /* 0x0000ac00010d7983 */ /* 0x000f620000300800 */
[----:B------:R-:W-:-:S02]  /*6640*/  IMAD R19, R19, UR4, RZ ;  /* 0x0000000413137c24 */ /* 0x000fc4000f8e02ff */
[----:B------:R-:W-:-:S03]  /*6650*/  IMAD R3, R3, UR4, RZ ;  /* 0x0000000403037c24 */ /* 0x000fc6000f8e02ff */
[----:B------:R0:W-:Y:S04]  /*6660*/  STL [R1+0x50], R19 ;  /* 0x0000501301007387 */ /* 0x0001e80000100800 */
[----:B------:R1:W-:Y:S01]  /*6670*/  STL [R1+0x58], R3 ;  /* 0x0000580301007387 */ /* 0x0003e20000100800 */
[----:B0-----:R-:W-:Y:S02]  /*6680*/  IMAD R19, R7, UR4, RZ ;  /* 0x0000000407137c24 */ /* 0x001fe4000f8e02ff */
[----:B-1----:R-:W-:-:S03]  /*6690*/  IMAD R3, R9, UR4, RZ ;  /* 0x0000000409037c24 */ /* 0x002fc6000f8e02ff */
[----:B------:R-:W-:Y:S01]  /*66a0*/  STL [R1+0x68], R19 ;  /* 0x0000681301007387 */ /* 0x000fe20000100800 */
[----:B---3--:R-:W-:-:S03]  /*66b0*/  IMAD R7, R11, UR4, RZ ;  /* 0x000000040b077c24 */ /* 0x008fc6000f8e02ff */
[----:B------:R-:W3:Y:S04]  /*66c0*/  LDL.LU R11, [R1+0xa8] ;  /* 0x0000a800010b7983 */ /* 0x000ee80000300800 */
[----:B------:R2:W-:Y:S04]  /*66d0*/  STL [R1+0x78], R3 ;  /* 0x0000780301007387 */ /* 0x0005e80000100800 */
[----:B------:R4:W-:Y:S01]  /*66e0*/  STL [R1+0x80], R7 ;  /* 0x0000800701007387 */ /* 0x0009e20000100800 */
[----:B--2---:R-:W-:-:S03]  /*66f0*/  IMAD R3, R10, UR4, RZ ;  /* 0x000000040a037c24 */ /* 0x004fc6000f8e02ff */
[----:B------:R-:W2:Y:S01]  /*6700*/  LDL.LU R10, [R1+0xa4] ;  /* 0x0000a400010a7983 */ /* 0x000ea20000300800 */
[----:B----4-:R-:W-:-:S03]  /*6710*/  IMAD R7, R21, UR4, RZ ;  /* 0x0000000415077c24 */ /* 0x010fc6000f8e02ff */
[----:B------:R0:W-:Y:S04]  /*6720*/  STL [R1+0xd0], R3 ;  /* 0x0000d00301007387 */ /* 0x0001e80000100800 */
[----:B------:R-:W4:Y:S04]  /*6730*/  LDL.LU R9, [R1+0xa0] ;  /* 0x0000a00001097983 */ /* 0x000f280000300800 */
[----:B------:R1:W-:Y:S01]  /*6740*/  STL [R1+0xf0], R7 ;  /* 0x0000f00701007387 */ /* 0x0003e20000100800 */
[----:B0-----:R-:W-:Y:S02]  /*6750*/  IMAD R3, R17, UR4, RZ ;  /* 0x0000000411037c24 */ /* 0x001fe4000f8e02ff */
[----:B-----5:R-:W-:Y:S01]  /*6760*/  IMAD R17, R20, UR4, RZ ;  /* 0x0000000414117c24 */ /* 0x020fe2000f8e02ff */
[----:B-1----:R-:W5:Y:S04]  /*6770*/  LDL.LU R7, [R1+0x9c] ;  /* 0x00009c0001077983 */ /* 0x002f680000300800 */
[----:B------:R0:W-:Y:S04]  /*6780*/  STL [R1+0xe4], R3 ;  /* 0x0000e40301007387 */ /* 0x0001e80000100800 */
[----:B------:R-:W5:Y:S04]  /*6790*/  LDL.LU R21, [R1+0x98] ;  /* 0x0000980001157983 */ /* 0x000f680000300800 */
[----:B------:R1:W-:Y:S01]  /*67a0*/  STL [R1+0xe0], R17 ;  /* 0x0000e01101007387 */ /* 0x0003e20000100800 */
[----:B0-----:R-:W-:-:S03]  /*67b0*/  IMAD R3, R16, UR4, RZ ;  /* 0x0000000410037c24 */ /* 0x001fc6000f8e02ff */
[----:B-1----:R-:W5:Y:S04]  /*67c0*/  LDL.LU R17, [R1+0x94] ;  /* 0x0000940001117983 */ /* 0x002f680000300800 */
[----:B------:R-:W5:Y:S01]  /*67d0*/  LDL.LU R20, [R1+0x90] ;  /* 0x0000900001147983 */ /* 0x000f620000300800 */
[----:B------:R-:W-:-:S03]  /*67e0*/  IMAD R19, R25, UR4, RZ ;  /* 0x0000000419137c24 */ /* 0x000fc6000f8e02ff */
[----:B------:R0:W-:Y:S04]  /*67f0*/  STL [R1+0xf4], R3 ;  /* 0x0000f40301007387 */ /* 0x0001e80000100800 */
[----:B------:R-:W5:Y:S04]  /*6800*/  LDL.LU R16, [R1+0x8c] ;  /* 0x00008c0001107983 */ /* 0x000f680000300800 */
[----:B------:R-:W5:Y:S01]  /*6810*/  LDL.LU R25, [R1+0x84] ;  /* 0x0000840001197983 */ /* 0x000f620000300800 */
[----:B0-----:R-:W-:-:S03]  /*6820*/  IMAD R3, R24, UR4, RZ ;  /* 0x0000000418037c24 */ /* 0x001fc6000f8e02ff */
[----:B------:R0:W-:Y:S04]  /*6830*/  STL [R1+0xf8], R19 ;  /* 0x0000f81301007387 */ /* 0x0001e80000100800 */
[----:B------:R-:W5:Y:S04]  /*6840*/  LDL.LU R24, [R1+0x7c] ;  /* 0x00007c0001187983 */ /* 0x000f680000300800 */
[----:B------:R1:W-:Y:S01]  /*6850*/  STL [R1+0xfc], R3 ;  /* 0x0000fc0301007387 */ /* 0x0003e20000100800 */
[----:B0-----:R-:W-:Y:S02]  /*6860*/  IMAD R19, R2, UR4, RZ ;  /* 0x0000000402137c24 */ /* 0x001fe4000f8e02ff */
[----:B-1----:R-:W-:-:S03]  /*6870*/  IMAD R3, R6, UR4, RZ ;  /* 0x0000000406037c24 */ /* 0x002fc6000f8e02ff */
[----:B------:R-:W-:Y:S04]  /*6880*/  STL [R1+0x108], R19 ;  /* 0x0001081301007387 */ /* 0x000fe80000100800 */
[----:B------:R0:W-:Y:S01]  /*6890*/  STL [R1+0x10c], R3 ;  /* 0x00010c0301007387 */ /* 0x0001e20000100800 */
[----:B------:R-:W-:Y:S02]  /*68a0*/  IMAD R2, R5, UR4, RZ ;  /* 0x0000000405027c24 */ /* 0x000fe4000f8e02ff */
[----:B------:R-:W-:-:S03]  /*68b0*/  IMAD R5, R15, UR4, RZ ;  /* 0x000000040f057c24 */ /* 0x000fc6000f8e02ff */
[----:B------:R1:W-:Y:S01]  /*68c0*/  STL [R1+0x118], R2 ;  /* 0x0001180201007387 */ /* 0x0003e20000100800 */
[----:B0-----:R-:W-:-:S03]  /*68d0*/  IMAD R3, R14, UR4, RZ ;  /* 0x000000040e037c24 */ /* 0x001fc6000f8e02ff */
[----:B------:R0:W-:Y:S01]  /*68e0*/  STL [R1+0x128], R5 ;  /* 0x0001280501007387 */ /* 0x0001e20000100800 */
[----:B-1----:R-:W-:-:S03]  /*68f0*/  IMAD R2, R23, UR4, RZ ;  /* 0x0000000417027c24 */ /* 0x002fc6000f8e02ff */
[----:B------:R-:W-:Y:S01]  /*6900*/  STL [R1+0x140], R3 ;  /* 0x0001400301007387 */ /* 0x000fe20000100800 */
[----:B0-----:R-:W-:-:S03]  /*6910*/  IMAD R5, R29, UR4, RZ ;  /* 0x000000041d057c24 */ /* 0x001fc6000f8e02ff */
[----:B------:R0:W-:Y:S04]  /*6920*/  STL [R1+0x158], R2 ;  /* 0x0001580201007387 */ /* 0x0001e80000100800 */
[----:B------:R-:W-:Y:S01]  /*6930*/  STL [R1+0x168], R5 ;  /* 0x0001680501007387 */ /* 0x000fe20000100800 */
[----:B0-----:R-:W-:-:S03]  /*6940*/  IMAD R2, R13, UR4, RZ ;  /* 0x000000040d027c24 */ /* 0x001fc6000f8e02ff */
[----:B------:R-:W5:Y:S01]  /*6950*/  LDL.LU R13, [R1+0x74] ;  /* 0x00007400010d7983 */ /* 0x000f620000300800 */
[----:B------:R-:W-:-:S05]  /*6960*/  IMAD R3, R27, UR4, RZ ;  /* 0x000000041b037c24 */ /* 0x000fca000f8e02ff */
[----:B------:R3:W-:Y:S04]  /*6970*/  STL [R1+0x180], R3 ;  /* 0x0001800301007387 */ /* 0x0007e80000100800 */
[----:B------:R-:W5:Y:S04]  /*6980*/  LDL.LU R29, [R1+0x70] ;  /* 0x00007000011d7983 */ /* 0x000f680000300800 */
[----:B------:R2:W-:Y:S04]  /*6990*/  STL [R1+0x19c], R2 ;  /* 0x00019c0201007387 */ /* 0x0005e80000100800 */
[----:B------:R-:W5:Y:S04]  /*69a0*/  LDL.LU R27, [R1+0x6c] ;  /* 0x00006c00011b7983 */ /* 0x000f680000300800 */
[----:B------:R-:W5:Y:S04]  /*69b0*/  LDL.LU R23, [R1+0x64] ;  /* 0x0000640001177983 */ /* 0x000f680000300800 */
[----:B------:R-:W5:Y:S01]  /*69c0*/  LDL.LU R19, [R1+0x60] ;  /* 0x0000600001137983 */ /* 0x000f620000300800 */
[----:B---3--:R-:W-:-:S03]  /*69d0*/  IMAD R3, R11, UR4, RZ ;  /* 0x000000040b037c24 */ /* 0x008fc6000f8e02ff */
[----:B------:R-:W3:Y:S04]  /*69e0*/  LDL.LU R11, [R1+0x5c] ;  /* 0x00005c00010b7983 */ /* 0x000ee80000300800 */
[----:B------:R4:W-:Y:S01]  /*69f0*/  STL [R1+0x1a4], R3 ;  /* 0x0001a40301007387 */ /* 0x0009e20000100800 */
[----:B--2---:R-:W-:-:S03]  /*6a00*/  IMAD R2, R10, UR4, RZ ;  /* 0x000000040a027c24 */ /* 0x004fc6000f8e02ff */
[----:B------:R-:W2:Y:S04]  /*6a10*/  LDL.LU R10, [R1+0x54] ;  /* 0x00005400010a7983 */ /* 0x000ea80000300800 */
[----:B------:R5:W-:Y:S01]  /*6a20*/  STL [R1+0x1a8], R2 ;  /* 0x0001a80201007387 */ /* 0x000be20000100800 */
[----:B----4-:R-:W-:-:S03]  /*6a30*/  IMAD R3, R9, UR4, RZ ;  /* 0x0000000409037c24 */ /* 0x010fc6000f8e02ff */
[----:B------:R-:W4:Y:S04]  /*6a40*/  LDL.LU R9, [R1+0x4c] ;  /* 0x00004c0001097983 */ /* 0x000f280000300800 */
[----:B------:R0:W-:Y:S04]  /*6a50*/  STL [R1+0x1ac], R3 ;  /* 0x0001ac0301007387 */ /* 0x0001e80000100800 */
[----:B------:R-:W4:Y:S01]  /*6a60*/  LDL.LU R5, [R1+0x48] ;  /* 0x0000480001057983 */ /* 0x000f220000300800 */
[----:B-----5:R-:W-:-:S05]  /*6a70*/  IMAD R2, R7, UR4, RZ ;  /* 0x0000000407027c24 */ /* 0x020fca000f8e02ff */
[----:B------:R1:W-:Y:S01]  /*6a80*/  STL [R1+0x1b0], R2 ;  /* 0x0001b00201007387 */ /* 0x0003e20000100800 */
[----:B------:R-:W-:-:S03]  /*6a90*/  IMAD R6, R21, UR4, RZ ;  /* 0x0000000415067c24 */ /* 0x000fc6000f8e02ff */
[----:B0-----:R-:W5:Y:S04]  /*6aa0*/  LDL.LU R3, [R1+0x44] ;  /* 0x0000440001037983 */ /* 0x001f680000300800 */
[----:B------:R0:W-:Y:S01]  /*6ab0*/  STL [R1+0x1b4], R6 ;  /* 0x0001b40601007387 */ /* 0x0001e20000100800 */
[----:B-1----:R-:W-:Y:S02]  /*6ac0*/  IMAD R2, R17, UR4, RZ ;  /* 0x0000000411027c24 */ /* 0x002fe4000f8e02ff */
[----:B------:R-:W-:-:S03]  /*6ad0*/  IMAD R7, R20, UR4, RZ ;  /* 0x0000000414077c24 */ /* 0x000fc6000f8e02ff */
[----:B------:R1:W-:Y:S01]  /*6ae0*/  STL [R1+0x1b8], R2 ;  /* 0x0001b80201007387 */ /* 0x0003e20000100800 */
[----:B0-----:R-:W-:-:S03]  /*6af0*/  IMAD R6, R16, UR4, RZ ;  /* 0x0000000410067c24 */ /* 0x001fc6000f8e02ff */
[----:B-1----:R-:W5:Y:S01]  /*6b00*/  LDL.LU R2, [R1+0x3c] ;  /* 0x00003c0001027983 */ /* 0x002f620000300800 */
[----:B------:R-:W-:-:S03]  /*6b10*/  IMAD R14, R25, UR4, RZ ;  /* 0x00000004190e7c24 */ /* 0x000fc6000f8e02ff */
[----:B------:R0:W-:Y:S04]  /*6b20*/  STL [R1+0x1bc], R7 ;  /* 0x0001bc0701007387 */ /* 0x0001e80000100800 */
[----:B------:R1:W-:Y:S01]  /*6b30*/  STL [R1+0x1c0], R6 ;  /* 0x0001c00601007387 */ /* 0x0003e20000100800 */
[----:B0-----:R-:W-:-:S03]  /*6b40*/  IMAD R7, R24, UR4, RZ ;  /* 0x0000000418077c24 */ /* 0x001fc6000f8e02ff */
[----:B-1----:R-:W5:Y:S04]  /*6b50*/  LDL.LU R6, [R1+0x38] ;  /* 0x0000380001067983 */ /* 0x002f680000300800 */
[----:B------:R0:W-:Y:S04]  /*6b60*/  STL [R1+0x1c4], R14 ;  /* 0x0001c40e01007387 */ /* 0x0001e80000100800 */
[----:B------:R-:W5:Y:S04]  /*6b70*/  LDL.LU R15, [R1+0x34] ;  /* 0x00003400010f7983 */ /* 0x000f680000300800 */
[----:B0-----:R-:W5:Y:S04]  /*6b80*/  LDL.LU R14, [R1+0x2c] ;  /* 0x00002c00010e7983 */ /* 0x001f680000300800 */
[----:B------:R0:W-:Y:S04]  /*6b90*/  STL [R1+0x1c8], R7 ;  /* 0x0001c80701007387 */ /* 0x0001e80000100800 */
[----:B0-----:R-:W5:Y:S04]  /*6ba0*/  LDL.LU R7, [R1+0x28] ;  /* 0x0000280001077983 */ /* 0x001f680000300800 */
[----:B------:R-:W5:Y:S04]  /*6bb0*/  LDL.LU R21, [R1+0x24] ;  /* 0x0000240001157983 */ /* 0x000f680000300800 */
[----:B------:R-:W5:Y:S04]  /*6bc0*/  LDL.LU R17, [R1+0x1c] ;  /* 0x00001c0001117983 */ /* 0x000f680000300800 */
[----:B------:R-:W5:Y:S04]  /*6bd0*/  LDL.LU R20, [R1+0x14] ;  /* 0x0000140001147983 */ /* 0x000f680000300800 */
[----:B------:R-:W5:Y:S04]  /*6be0*/  LDL.LU R16, [R1+0x10] ;  /* 0x0000100001107983 */ /* 0x000f680000300800 */
[----:B------:R-:W5:Y:S01]  /*6bf0*/  LDL.LU R25, [R1+0xc] ;  /* 0x00000c0001197983 */ /* 0x000f620000300800 */
[----:B------:R-:W-:-:S03]  /*6c00*/  IMAD R13, R13, UR4, RZ ;  /* 0x000000040d0d7c24 */ /* 0x000fc6000f8e02ff */
[----:B------:R-:W5:Y:S04]  /*6c10*/  LDL.LU R24, [R1+0x4] ;  /* 0x0000040001187983 */ /* 0x000f680000300800 */
[----:B------:R0:W-:Y:S04]  /*6c20*/  STL [R1+0x1cc], R13 ;  /* 0x0001cc0d01007387 */ /* 0x0001e80000100800 */
[----:B0-----:R-:W5:Y:S01]  /*6c30*/  LDL.LU R13, [R1+0x9e0] ;  /* 0x0009e000010d7983 */ /* 0x001f620000300800 */
[----:B------:R-:W-:Y:S02]  /*6c40*/  IMAD R29, R29, UR4, RZ ;  /* 0x000000041d1d7c24 */ /* 0x000fe4000f8e02ff */
[----:B------:R-:W-:-:S02]  /*6c50*/  IMAD R27, R27, UR4, RZ ;  /* 0x000000041b1b7c24 */ /* 0x000fc4000f8e02ff */
[----:B------:R-:W-:Y:S01]  /*6c60*/  IMAD R23, R23, UR4, RZ ;  /* 0x0000000417177c24 */ /* 0x000fe2000f8e02ff */
[----:B------:R-:W-:Y:S01]  /*6c70*/  STL [R1+0x1d0], R29 ;  /* 0x0001d01d01007387 */ /* 0x000fe20000100800 */
[----:B------:R-:W-:-:S03]  /*6c80*/  IMAD R19, R19, UR4, RZ ;  /* 0x0000000413137c24 */ /* 0x000fc6000f8e02ff */
[----:B------:R-:W-:Y:S04]  /*6c90*/  STL [R1+0x1d4], R27 ;  /* 0x0001d41b01007387 */ /* 0x000fe80000100800 */
[----:B------:R-:W-:Y:S04]  /*6ca0*/  STL [R1+0x1d8], R23 ;  /* 0x0001d81701007387 */ /* 0x000fe80000100800 */
[----:B------:R-:W-:Y:S01]  /*6cb0*/  STL [R1+0x1dc], R19 ;  /* 0x0001dc1301007387 */ /* 0x000fe20000100800 */
[----:B---3--:R-:W-:-:S05]  /*6cc0*/  IMAD R11, R11, UR4, RZ ;  /* 0x000000040b0b7c24 */ /* 0x008fca000f8e02ff */
[----:B------:R-:W-:Y:S01]  /*6cd0*/  STL [R1+0x1e0], R11 ;  /* 0x0001e00b01007387 */ /* 0x000fe20000100800 */
[----:B--2---:R-:W-:-:S05]  /*6ce0*/  IMAD R10, R10, UR4, RZ ;  /* 0x000000040a0a7c24 */ /* 0x004fca000f8e02ff */
[----:B------:R-:W-:Y:S01]  /*6cf0*/  STL [R1+0x1e4], R10 ;  /* 0x0001e40a01007387 */ /* 0x000fe20000100800 */
[----:B----4-:R-:W-:-:S03]  /*6d00*/  IMAD R9, R9, UR4, RZ ;  /* 0x0000000409097c24 */ /* 0x010fc6000f8e02ff */
[----:B------:R-:W-:Y:S01]  /*6d10*/  STL [R1+0x9b0], R10 ;  /* 0x0009b00a01007387 */ /* 0x000fe20000100800 */
[----:B------:R-:W-:Y:S02]  /*6d20*/  IMAD R5, R5, UR4, RZ ;  /* 0x0000000405057c24 */ /* 0x000fe4000f8e02ff */
[----:B-----5:R-:W-:-:S05]  /*6d30*/  IMAD R3, R3, UR4, RZ ;  /* 0x0000000403037c24 */ /* 0x020fca000f8e02ff */
[----:B------:R0:W-:Y:S04]  /*6d40*/  STL [R1+0x1f0], R3 ;  /* 0x0001f00301007387 */ /* 0x0001e80000100800 */
[----:B------:R-:W-:Y:S04]  /*6d50*/  STL [R1+0x9b4], R11 ;  /* 0x0009b40b01007387 */ /* 0x000fe80000100800 */
[----:B------:R-:W-:Y:S01]  /*6d60*/  STL [R1+0x1e8], R9 ;  /* 0x0001e80901007387 */ /* 0x000fe20000100800 */
[----:B0-----:R-:W-:-:S05]  /*6d70*/  IMAD R3, R2, UR4, RZ ;  /* 0x0000000402037c24 */ /* 0x001fca000f8e02ff */
[----:B------:R0:W-:Y:S04]  /*6d80*/  STL [R1+0x1f4], R3 ;  /* 0x0001f40301007387 */ /* 0x0001e80000100800 */
[----:B------:R-:W-:Y:S01]  /*6d90*/  STL [R1+0x1ec], R5 ;  /* 0x0001ec0501007387 */ /* 0x000fe20000100800 */
[----:B------:R-:W-:-:S05]  /*6da0*/  IMAD R2, R6, UR4, RZ ;  /* 0x0000000406027c24 */ /* 0x000fca000f8e02ff */
[----:B------:R1:W-:Y:S01]  /*6db0*/  STL [R1+0x1f8], R2 ;  /* 0x0001f80201007387 */ /* 0x0003e20000100800 */
[----:B------:R-:W-:Y:S02]  /*6dc0*/  IMAD R6, R15, UR4, RZ ;  /* 0x000000040f067c24 */ /* 0x000fe4000f8e02ff */
[----:B0-----:R-:W-:-:S03]  /*6dd0*/  IMAD R3, R14, UR4, RZ ;  /* 0x000000040e037c24 */ /* 0x001fc6000f8e02ff */
[----:B------:R0:W-:Y:S04]  /*6de0*/  STL [R1+0x1fc], R6 ;  /* 0x0001fc0601007387 */ /* 0x0001e80000100800 */
[----:B------:R2:W-:Y:S01]  /*6df0*/  STL [R1+0x200], R3 ;  /* 0x0002000301007387 */ /* 0x0005e20000100800 */
[----:B-1----:R-:W-:Y:S02]  /*6e00*/  IMAD R2, R7, UR4, RZ ;  /* 0x0000000407027c24 */ /* 0x002fe4000f8e02ff */
[----:B0-----:R-:W-:-:S03]  /*6e10*/  IMAD R6, R21, UR4, RZ ;  /* 0x0000000415067c24 */ /* 0x001fc6000f8e02ff */
[----:B------:R0:W-:Y:S01]  /*6e20*/  STL [R1+0x194], R2 ;  /* 0x0001940201007387 */ /* 0x0001e20000100800 */
[----:B--2---:R-:W-:-:S03]  /*6e30*/  IMAD R3, R17, UR4, RZ ;  /* 0x0000000411037c24 */ /* 0x004fc6000f8e02ff */
[----:B------:R1:W-:Y:S01]  /*6e40*/  STL [R1+0x190], R6 ;  /* 0x0001900601007387 */ /* 0x0003e20000100800 */
[----:B0-----:R-:W-:-:S03]  /*6e50*/  IMAD R2, R20, UR4, RZ ;  /* 0x0000000414027c24 */ /* 0x001fc6000f8e02ff */
[----:B------:R0:W-:Y:S01]  /*6e60*/  STL [R1+0x17c], R3 ;  /* 0x00017c0301007387 */ /* 0x0001e20000100800 */
[----:B-1----:R-:W-:-:S03]  /*6e70*/  IMAD R6, R16, UR4, RZ ;  /* 0x0000000410067c24 */ /* 0x002fc6000f8e02ff */
[----:B------:R1:W-:Y:S01]  /*6e80*/  STL [R1+0x178], R2 ;  /* 0x0001780201007387 */ /* 0x0003e20000100800 */
[----:B0-----:R-:W-:-:S03]  /*6e90*/  IMAD R3, R25, UR4, RZ ;  /* 0x0000000419037c24 */ /* 0x001fc6000f8e02ff */
[----:B------:R0:W-:Y:S01]  /*6ea0*/  STL [R1+0x154], R6 ;  /* 0x0001540601007387 */ /* 0x0001e20000100800 */
[----:B-1----:R-:W-:-:S03]  /*6eb0*/  IMAD R2, R24, UR4, RZ ;  /* 0x0000000418027c24 */ /* 0x002fc6000f8e02ff */
[----:B------:R-:W2:Y:S04]  /*6ec0*/  LDL R11, [R1+0xfc] ;  /* 0x0000fc00010b7983 */ /* 0x000ea80000100800 */
[----:B------:R-:W-:Y:S04]  /*6ed0*/  STL [R1+0x150], R3 ;  /* 0x0001500301007387 */ /* 0x000fe80000100800 */
[----:B------:R-:W3:Y:S04]  /*6ee0*/  LDL R10, [R1+0x108] ;  /* 0x00010800010a7983 */ /* 0x000ee80000100800 */
[----:B------:R1:W-:Y:S01]  /*6ef0*/  STL [R1+0x130], R2 ;  /* 0x0001300201007387 */ /* 0x0003e20000100800 */
[----:B0-----:R-:W-:-:S03]  /*6f00*/  IMAD.WIDE R6, R8, 0x2, R12 ;  /* 0x0000000208067825 */ /* 0x001fc600078e020c */
[----:B------:R0:W-:Y:S01]  /*6f10*/  STL.64 [R1+0x9b8], R4 ;  /* 0x0009b80401007387 */ /* 0x0001e20000100a00 */
[----:B-1----:R-:W-:-:S03]  /*6f20*/  IMAD.WIDE R2, R4, 0x2, R12 ;  /* 0x0000000204027825 */ /* 0x002fc600078e020c */
[----:B0-----:R-:W4:Y:S04]  /*6f30*/  LDL R4, [R1+0xf4] ;  /* 0x0000f40001047983 */ /* 0x001f280000100800 */
[----:B------:R-:W5:Y:S01]  /*6f40*/  LDL R5, [R1+0xf8] ;  /* 0x0000f80001057983 */ /* 0x000f620000100800 */
[----:B------:R-:W-:-:S03]  /*6f50*/  IMAD.WIDE R14, R0, 0x2, R12 ;  /* 0x00000002000e7825 */ /* 0x000fc600078e020c */
[----:B------:R0:W-:Y:S01]  /*6f60*/  STL.64 [R1+0x8f8], R2 ;  /* 0x0008f80201007387 */ /* 0x0001e20000100a00 */
[----:B------:R-:W-:-:S03]  /*6f70*/  IMAD.WIDE R16, R18, 0x2, R12 ;  /* 0x0000000212107825 */ /* 0x000fc600078e020c */
[----:B0-----:R-:W2:Y:S04]  /*6f80*/  LDL R2, [R1+0x40] ;  /* 0x0000400001027983 */ /* 0x001ea80000100800 */
[----:B------:R-:W3:Y:S04]  /*6f90*/  LDL R3, [R1+0x50] ;  /* 0x0000500001037983 */ /* 0x000ee80000100800 */
[----:B------:R0:W-:Y:S04]  /*6fa0*/  STL.64 [R1+0x9c0], R8 ;  /* 0x0009c00801007387 */ /* 0x0001e80000100a00 */
[----:B0-----:R-:W4:Y:S04]  /*6fb0*/  LDL R8, [R1+0xe4] ;  /* 0x0000e40001087983 */ /* 0x001f280000100800 */
[----:B------:R-:W5:Y:S04]  /*6fc0*/  LDL R9, [R1+0xe0] ;  /* 0x0000e00001097983 */ /* 0x000f680000100800 */
[----:B------:R0:W-:Y:S04]  /*6fd0*/  STL [R1+0x928], R6 ;  /* 0x0009280601007387 */ /* 0x0001e80000100800 */
[----:B0-----:R-:W2:Y:S04]  /*6fe0*/  LDL R6, [R1+0x30] ;  /* 0x0000300001067983 */ /* 0x001ea80000100800 */
[----:B------:R0:W-:Y:S01]  /*6ff0*/  STL [R1+0x8f0], R7 ;  /* 0x0008f00701007387 */ /* 0x0001e20000100800 */
[----:B------:R-:W-:-:S03]  /*7000*/  IMAD.WIDE R20, R22, 0x2, R12 ;  /* 0x0000000216147825 */ /* 0x000fc600078e020c */
[----:B0-----:R-:W3:Y:S04]  /*7010*/  LDL R7, [R1+0x20] ;  /* 0x0000200001077983 */ /* 0x001ee80000100800 */
[----:B------:R0:W-:Y:S04]  /*7020*/  STL.64 [R1+0x900], R14 ;  /* 0x0009000e01007387 */ /* 0x0001e80000100a00 */
[----:B0-----:R-:W4:Y:S04]  /*7030*/  LDL R14, [R1+0x8] ;  /* 0x00000800010e7983 */ /* 0x001f280000100800 */
[----:B------:R-:W5:Y:S04]  /*7040*/  LDL R15, [R1+0x18] ;  /* 0x00001800010f7983 */ /* 0x000f680000100800 */
[----:B------:R0:W-:Y:S04]  /*7050*/  STL.64 [R1+0x9c8], R18 ;  /* 0x0009c81201007387 */ /* 0x0001e80000100a00 */
[----:B0-----:R-:W2:Y:S04]  /*7060*/  LDL R18, [R1+0xd0] ;  /* 0x0000d00001127983 */ /* 0x001ea80000100800 */
[----:B------:R-:W2:Y:S04]  /*7070*/  LDL R19, [R1+0xf0] ;  /* 0x0000f00001137983 */ /* 0x000ea80000100800 */
[----:B------:R-:W-:Y:S04]  /*7080*/  STL.64 [R1+0x908], R16 ;  /* 0x0009081001007387 */ /* 0x000fe80000100a00 */
[----:B------:R0:W-:Y:S04]  /*7090*/  STL.64 [R1+0x9d0], R22 ;  /* 0x0009d01601007387 */ /* 0x0001e80000100a00 */
[----:B0-----:R-:W2:Y:S04]  /*70a0*/  LDL R22, [R1+0x78] ;  /* 0x0000780001167983 */ /* 0x001ea80000100800 */
[----:B------:R-:W2:Y:S04]  /*70b0*/  LDL R23, [R1+0x80] ;  /* 0x0000800001177983 */ /* 0x000ea80000100800 */
[----:B------:R0:W-:Y:S04]  /*70c0*/  STL.64 [R1+0x910], R20 ;  /* 0x0009101401007387 */ /* 0x0001e80000100a00 */
[----:B0-----:R-:W2:Y:S04]  /*70d0*/  LDL R20, [R1+0x58] ;  /* 0x0000580001147983 */ /* 0x001ea80000100800 */
[----:B------:R-:W2:Y:S01]  /*70e0*/  LDL R21, [R1+0x68] ;  /* 0x0000680001157983 */ /* 0x000ea20000100800 */
[----:B------:R-:W-:-:S02]  /*70f0*/  IMAD R28, R28, UR4, RZ ;  /* 0x000000041c1c7c24 */ /* 0x000fc4000f8e02ff */
[--C-:B------:R-:W-:Y:S01]  /*7100*/  IMAD.WIDE R24, R26, 0x2, R12.reuse ;  /* 0x000000021a187825 */ /* 0x100fe200078e020c */
[----:B------:R-:W-:Y:S03]  /*7110*/  STL.64 [R1+0x9d8], R26 ;  /* 0x0009d81a01007387 */ /* 0x000fe60000100a00 */
[--C-:B------:R-:W-:Y:S01]  /*7120*/  IMAD.WIDE R16, R28, 0x2, R12.reuse ;  /* 0x000000021c107825 */ /* 0x100fe200078e020c */
[----:B------:R-:W-:Y:S04]  /*7130*/  STL.64 [R1+0x918], R24 ;  /* 0x0009181801007387 */ /* 0x000fe80000100a00 */
[----:B------:R3:W-:Y:S02]  /*7140*/  STL.64 [R1], R16 ;  /* 0x0000001001007387 */ /* 0x0007e40000100a00 */
[----:B---3--:R-:W-:-:S04]  /*7150*/  IMAD.WIDE R16, R7, 0x2, R12 ;  /* 0x0000000207107825 */ /* 0x008fc800078e020c */
[----:B----4-:R-:W-:-:S04]  /*7160*/  IMAD.WIDE R26, R14, 0x2, R12 ;  /* 0x000000020e1a7825 */ /* 0x010fc800078e020c */
[--C-:B-----5:R-:W-:Y:S01]  /*7170*/  IMAD.WIDE R24, R15, 0x2, R12.reuse ;  /* 0x000000020f187825 */ /* 0x120fe200078e020c */
[----:B------:R-:W-:Y:S03]  /*7180*/  STL.64 [R1+0x10], R26 ;  /* 0x0000101a01007387 */ /* 0x000fe60000100a00 */
[--C-:B--2---:R-:W-:Y:S01]  /*7190*/  IMAD.WIDE R14, R6, 0x2, R12.reuse ;  /* 0x00000002060e7825 */ /* 0x104fe200078e020c */
[----:B------:R-:W-:Y:S03]  /*71a0*/  STL.64 [R1+0x28], R24 ;  /* 0x0000281801007387 */ /* 0x000fe60000100a00 */
[--C-:B------:R-:W-:Y:S01]  /*71b0*/  IMAD.WIDE R6, R2, 0x2, R12.reuse ;  /* 0x0000000202067825 */ /* 0x100fe200078e020c */
[----:B------:R0:W-:Y:S03]  /*71c0*/  STL.64 [R1+0x38], R16 ;  /* 0x0000381001007387 */ /* 0x0001e60000100a00 */
[--C-:B------:R-:W-:Y:S01]  /*71d0*/  IMAD.WIDE R2, R3, 0x2, R12.reuse ;  /* 0x0000000203027825 */ /* 0x100fe200078e020c */
[----:B------:R1:W-:Y:S04]  /*71e0*/  STL.64 [R1+0x48], R14 ;  /* 0x0000480e01007387 */ /* 0x0003e80000100a00 */
[----:B0-----:R-:W2:Y:S04]  /*71f0*/  LDL R16, [R1+0x10c] ;  /* 0x00010c0001107983 */ /* 0x001ea80000100800 */
[----:B------:R0:W-:Y:S04]  /*7200*/  STL.64 [R1+0x60], R6 ;  /* 0x0000600601007387 */ /* 0x0001e80000100a00 */
[----:B------:R-:W3:Y:S04]  /*7210*/  LDL R17, [R1+0x118] ;  /* 0x0001180001117983 */ /* 0x000ee80000100800 */
[----:B------:R4:W-:Y:S04]  /*7220*/  STL.64 [R1+0x70], R2 ;  /* 0x0000700201007387 */ /* 0x0009e80000100a00 */
[----:B-1----:R-:W5:Y:S04]  /*7230*/  LDL R14, [R1+0x128] ;  /* 0x00012800010e7983 */ /* 0x002f680000100800 */
[----:B------:R-:W5:Y:S04]  /*7240*/  LDL R15, [R1+0x140] ;  /* 0x00014000010f7983 */ /* 0x000f680000100800 */
[----:B0-----:R-:W5:Y:S04]  /*7250*/  LDL R7, [R1+0x158] ;  /* 0x0001580001077983 */ /* 0x001f680000100800 */
[----:B------:R-:W5:Y:S04]  /*7260*/  LDL R6, [R1+0x168] ;  /* 0x0001680001067983 */ /* 0x000f680000100800 */
[----:B----4-:R-:W4:Y:S04]  /*7270*/  LDL R2, [R1+0x180] ;  /* 0x0001800001027983 */ /* 0x010f280000100800 */
[----:B------:R-:W4:Y:S01]  /*7280*/  LDL R3, [R1+0x19c] ;  /* 0x00019c0001037983 */ /* 0x000f220000100800 */
[----:B------:R-:W-:-:S04]  /*7290*/  IMAD.WIDE R24, R20, 0x2, R12 ;  /* 0x0000000214187825 */ /* 0x000fc800078e020c */
[--C-:B------:R-:W-:Y:S01]  /*72a0*/  IMAD.WIDE R26, R21, 0x2, R12.reuse ;  /* 0x00000002151a7825 */ /* 0x100fe200078e020c */
[----:B------:R0:W-:Y:S03]  /*72b0*/  STL.64 [R1+0x88], R24 ;  /* 0x0000881801007387 */ /* 0x0001e60000100a00 */
[--C-:B------:R-:W-:Y:S01]  /*72c0*/  IMAD.WIDE R20, R22, 0x2, R12.reuse ;  /* 0x0000000216147825 */ /* 0x100fe200078e020c */
[----:B------:R-:W-:Y:S04]  /*72d0*/  STL.64 [R1+0x98], R26 ;  /* 0x0000981a01007387 */ /* 0x000fe80000100a00 */
[----:B------:R1:W-:Y:S01]  /*72e0*/  STL.64 [R1+0xa8], R20 ;  /* 0x0000a81401007387 */ /* 0x0003e20000100a00 */
[----:B0-----:R-:W-:-:S04]  /*72f0*/  IMAD.WIDE R24, R23, 0x2, R12 ;  /* 0x0000000217187825 */ /* 0x001fc800078e020c */
[--C-:B------:R-:W-:Y:S01]  /*7300*/  IMAD.WIDE R22, R18, 0x2, R12.reuse ;  /* 0x0000000212167825 */ /* 0x100fe200078e020c */
[----:B------:R-:W-:Y:S03]  /*7310*/  STL.64 [R1+0xb8], R24 ;  /* 0x0000b81801007387 */ /* 0x000fe60000100a00 */
[--C-:B-1----:R-:W-:Y:S01]  /*7320*/  IMAD.WIDE R20, R19, 0x2, R12.reuse ;  /* 0x0000000213147825 */ /* 0x102fe200078e020c */
[----:B------:R-:W-:Y:S03]  /*7330*/  STL.64 [R1+0xc8], R22 ;  /* 0x0000c81601007387 */ /* 0x000fe60000100a00 */
[--C-:B------:R-:W-:Y:S01]  /*7340*/  IMAD.WIDE R18, R8, 0x2, R12.reuse ;  /* 0x0000000208127825 */ /* 0x100fe200078e020c */
[----:B------:R0:W-:Y:S03]  /*7350*/  STL.64 [R1+0xd8], R20 ;  /* 0x0000d81401007387 */ /* 0x0001e60000100a00 */
[--C-:B------:R-:W-:Y:S01]  /*7360*/  IMAD.WIDE R8, R9, 0x2, R12.reuse ;  /* 0x0000000209087825 */ /* 0x100fe200078e020c */
[----:B------:R1:W-:Y:S04]  /*7370*/  STL.64 [R1+0xe8], R18 ;  /* 0x0000e81201007387 */ /* 0x0003e80000100a00 */
[----:B------:R1:W-:Y:S01]  /*7380*/  STL.64 [R1+0x100], R8 ;  /* 0x0001000801007387 */ /* 0x0003e20000100a00 */
[----:B0-----:R-:W-:-:S04]  /*7390*/  IMAD.WIDE R20, R4, 0x2, R12 ;  /* 0x0000000204147825 */ /* 0x001fc800078e020c */
[--C-:B-1----:R-:W-:Y:S01]  /*73a0*/  IMAD.WIDE R18, R5, 0x2, R12.reuse ;  /* 0x0000000205127825 */ /* 0x102fe200078e020c */
[----:B------:R-:W-:Y:S03]  /*73b0*/  STL.64 [R1+0x110], R20 ;  /* 0x0001101401007387 */ /* 0x000fe60000100a00 */
[--C-:B------:R-:W-:Y:S01]  /*73c0*/  IMAD.WIDE R8, R11, 0x2, R12.reuse ;  /* 0x000000020b087825 */ /* 0x100fe200078e020c */
[----:B------:R0:W-:Y:S04]  /*73d0*/  STL.64 [R1+0x120], R18 ;  /* 0x0001201201007387 */ /* 0x0001e80000100a00 */
[----:B------:R-:W4:Y:S01]  /*73e0*/  LDL R27, [R1+0x1a4] ;  /* 0x0001a400011b7983 */ /* 0x000f220000100800 */
[----:B------:R-:W-:-:S03]  /*73f0*/  IMAD.WIDE R4, R10, 0x2, R12 ;  /* 0x000000020a047825 */ /* 0x000fc600078e020c */
[----:B------:R1:W-:Y:S04]  /*7400*/  STL.64 [R1+0x138], R8 ;  /* 0x0001380801007387 */ /* 0x0003e80000100a00 */
[----:B------:R-:W4:Y:S04]  /*7410*/  LDL R22, [R1+0x1a8] ;  /* 0x0001a80001167983 */ /* 0x000f280000100800 */
[----:B------:R1:W-:Y:S04]  /*7420*/  STL.64 [R1+0x148], R4 ;  /* 0x0001480401007387 */ /* 0x0003e80000100a00 */
[----:B------:R-:W4:Y:S04]  /*7430*/  LDL R23, [R1+0x1ac] ;  /* 0x0001ac0001177983 */ /* 0x000f280000100800 */
[----:B0-----:R-:W4:Y:S04]  /*7440*/  LDL R18, [R1+0x1b0] ;  /* 0x0001b00001127983 */ /* 0x001f280000100800 */
[----:B------:R-:W4:Y:S04]  /*7450*/  LDL R19, [R1+0x1b4] ;  /* 0x0001b40001137983 */ /* 0x000f280000100800 */
[----:B-1----:R-:W4:Y:S04]  /*7460*/  LDL R8, [R1+0x1b8] ;  /* 0x0001b80001087983 */ /* 0x002f280000100800 */
[----:B------:R-:W4:Y:S04]  /*7470*/  LDL R9, [R1+0x1bc] ;  /* 0x0001bc0001097983 */ /* 0x000f280000100800 */
[----:B------:R-:W4:Y:S04]  /*7480*/  LDL R4, [R1+0x1c0] ;  /* 0x0001c00001047983 */ /* 0x000f280000100800 */
[----:B------:R-:W4:Y:S04]  /*7490*/  LDL R5, [R1+0x1c4] ;  /* 0x0001c40001057983 */ /* 0x000f280000100800 */
[----:B------:R-:W4:Y:S04]  /*74a0*/  LDL R11, [R1+0x1c8] ;  /* 0x0001c800010b7983 */ /* 0x000f280000100800 */
[----:B------:R-:W4:Y:S01]  /*74b0*/  LDL R10, [R1+0x1cc] ;  /* 0x0001cc00010a7983 */ /* 0x000f220000100800 */
[----:B--2---:R-:W-:-:S04]  /*74c0*/  IMAD.WIDE R24, R16, 0x2, R12 ;  /* 0x0000000210187825 */ /* 0x004fc800078e020c */
[--C-:B---3--:R-:W-:Y:S01]  /*74d0*/  IMAD.WIDE R16, R17, 0x2, R12.reuse ;  /* 0x0000000211107825 */ /* 0x108fe200078e020c */
[----:B------:R-:W-:Y:S04]  /*74e0*/  STL.64 [R1+0x160], R24 ;  /* 0x0001601801007387 */ /* 0x000fe80000100a00 */
[----:B------:R0:W-:Y:S01]  /*74f0*/  STL.64 [R1+0x170], R16 ;  /* 0x0001701001007387 */ /* 0x0001e20000100a00 */
[----:B-----5:R-:W-:-:S04]  /*7500*/  IMAD.WIDE R20, R14, 0x2, R12 ;  /* 0x000000020e147825 */ /* 0x020fc800078e020c */
[--C-:B------:R-:W-:Y:S01]  /*7510*/  IMAD.WIDE R14, R15, 0x2, R12.reuse ;  /* 0x000000020f0e7825 */ /* 0x100fe200078e020c */
[----:B------:R-:W-:Y:S03]  /*7520*/  STL.64 [R1+0x188], R20 ;  /* 0x0001881401007387 */ /* 0x000fe60000100a00 */
[--C-:B0-----:R-:W-:Y:S01]  /*7530*/  IMAD.WIDE R16, R7, 0x2, R12.reuse ;  /* 0x0000000207107825 */ /* 0x101fe200078e020c */
[----:B------:R4:W-:Y:S03]  /*7540*/  STL.64 [R1+0x370], R14 ;  /* 0x0003700e01007387 */ /* 0x0009e60000100a00 */
[--C-:B------:R-:W-:Y:S01]  /*7550*/  IMAD.WIDE R6, R6, 0x2, R12.reuse ;  /* 0x0000000206067825 */ /* 0x100fe200078e020c */
[----:B------:R-:W-:Y:S04]  /*7560*/  STL.64 [R1+0x380], R16 ;  /* 0x0003801001007387 */ /* 0x000fe80000100a00 */
[----:B------:R0:W-:Y:S01]  /*7570*/  STL.64 [R1+0x390], R6 ;  /* 0x0003900601007387 */ /* 0x0001e20000100a00 */
[----:B----4-:R-:W-:-:S04]  /*7580*/  IMAD.WIDE R14, R2, 0x2, R12 ;  /* 0x00000002020e7825 */ /* 0x010fc800078e020c */
[--C-:B------:R-:W-:Y:S01]  /*7590*/  IMAD.WIDE R2, R3, 0x2, R12.reuse ;  /* 0x0000000203027825 */ /* 0x100fe200078e020c */
[----:B0-----:R-:W2:Y:S04]  /*75a0*/  LDL.LU R6, [R1+0x1f0] ;  /* 0x0001f00001067983 */ /* 0x001ea80000300800 */
[----:B------:R0:W-:Y:S04]  /*75b0*/  STL.64 [R1+0x3a0], R14 ;  /* 0x0003a00e01007387 */ /* 0x0001e80000100a00 */
[----:B------:R-:W3:Y:S04]  /*75c0*/  LDL.LU R24, [R1+0x1f4] ;  /* 0x0001f40001187983 */ /* 0x000ee80000300800 */
[----:B------:R1:W-:Y:S04]  /*75d0*/  STL.64 [R1+0x3b0], R2 ;  /* 0x0003b00201007387 */ /* 0x0003e80000100a00 */
[----:B------:R-:W4:Y:S04]  /*75e0*/  LDL.LU R25, [R1+0x1f8] ;  /* 0x0001f80001197983 */ /* 0x000f280000300800 */
[----:B------:R-:W5:Y:S04]  /*75f0*/  LDL.LU R20, [R1+0x1fc] ;  /* 0x0001fc0001147983 */ /* 0x000f680000300800 */
[----:B------:R-:W5:Y:S04]  /*7600*/  LDL.LU R21, [R1+0x200] ;  /* 0x0002000001157983 */ /* 0x000f680000300800 */
[----:B------:R-:W5:Y:S04]  /*7610*/  LDL.LU R16, [R1+0x194] ;  /* 0x0001940001107983 */ /* 0x000f680000300800 */
[----:B------:R-:W5:Y:S04]  /*7620*/  LDL.LU R17, [R1+0x190] ;  /* 0x0001900001117983 */ /* 0x000f680000300800 */
[----:B0-----:R-:W5:Y:S04]  /*7630*/  LDL.LU R14, [R1+0x17c] ;  /* 0x00017c00010e7983 */ /* 0x001f680000300800 */
[----:B------:R-:W5:Y:S04]  /*7640*/  LDL.LU R15, [R1+0x178] ;  /* 0x00017800010f7983 */ /* 0x000f680000300800 */
[----:B-1----:R-:W5:Y:S01]  /*7650*/  LDL.LU R2, [R1+0x154] ;  /* 0x0001540001027983 */ /* 0x002f620000300800 */
[----:B------:R-:W-:-:S03]  /*7660*/  IMAD.WIDE R26, R27, 0x2, R12 ;  /* 0x000000021b1a7825 */ /* 0x000fc600078e020c */
[----:B------:R-:W5:Y:S04]  /*7670*/  LDL.LU R3, [R1+0x150] ;  /* 0x0001500001037983 */ /* 0x000f680000300800 */
[----:B------:R-:W5:Y:S04]  /*7680*/  LDL.LU R7, [R1+0x130] ;  /* 0x0001300001077983 */ /* 0x000f680000300800 */
[----:B------:R0:W-:Y:S02]  /*7690*/  STL.64 [R1+0x3c0], R26 ;  /* 0x0003c01a01007387 */ /* 0x0001e40000100a00 */
[----:B0-----:R-:W-:-:S04]  /*76a0*/  IMAD.WIDE R26, R22, 0x2, R12 ;  /* 0x00000002161a7825 */ /* 0x001fc800078e020c */
[--C-:B------:R-:W-:Y:S01]  /*76b0*/  IMAD.WIDE R22, R23, 0x2, R12.reuse ;  /* 0x0000000217167825 */ /* 0x100fe200078e020c */
[----:B------:R0:W-:Y:S04]  /*76c0*/  STL.64 [R1+0x3d0], R26 ;  /* 0x0003d01a01007387 */ /* 0x0001e80000100a00 */
[----:B0-----:R-:W2:Y:S04]  /*76d0*/  LDL.LU.64 R26, [R1+0x9d8] ;  /* 0x0009d800011a7983 */ /* 0x001ea80000300a00 */
[----:B------:R0:W-:Y:S02]  /*76e0*/  STL.64 [R1+0x3e0], R22 ;  /* 0x0003e01601007387 */ /* 0x0001e40000100a00 */
[----:B0-----:R-:W-:-:S04]  /*76f0*/  IMAD.WIDE R22, R18, 0x2, R12 ;  /* 0x0000000212167825 */ /* 0x001fc800078e020c */
[--C-:B------:R-:W-:Y:S01]  /*7700*/  IMAD.WIDE R18, R19, 0x2, R12.reuse ;  /* 0x0000000213127825 */ /* 0x100fe200078e020c */
[----:B------:R0:W-:Y:S04]  /*7710*/  STL.64 [R1+0x3f0], R22 ;  /* 0x0003f01601007387 */ /* 0x0001e80000100a00 */
[----:B0-----:R-:W3:Y:S04]  /*7720*/  LDL.LU.64 R22, [R1+0x9d0] ;  /* 0x0009d00001167983 */ /* 0x001ee80000300a00 */
[----:B------:R0:W-:Y:S02]  /*7730*/  STL.64 [R1+0x400], R18 ;  /* 0x0004001201007387 */ /* 0x0001e40000100a00 */
[----:B0-----:R-:W-:-:S05]  /*7740*/  IMAD.WIDE R18, R8, 0x2, R12 ;  /* 0x0000000208127825 */ /* 0x001fca00078e020c */
[----:B------:R0:W-:Y:S04]  /*7750*/  STL.64 [R1+0x410], R18 ;  /* 0x0004101201007387 */ /* 0x0001e80000100a00 */
[----:B0-----:R-:W4:Y:S01]  /*7760*/  LDL.LU.64 R18, [R1+0x9c8] ;  /* 0x0009c80001127983 */ /* 0x001f220000300a00 */
[----:B------:R-:W-:-:S05]  /*7770*/  IMAD.WIDE R8, R9, 0x2, R12 ;  /* 0x0000000209087825 */ /* 0x000fca00078e020c */
[----:B------:R0:W-:Y:S02]  /*7780*/  STL.64 [R1+0x420], R8 ;  /* 0x0004200801007387 */ /* 0x0001e40000100a00 */
[----:B0-----:R-:W-:-:S04]  /*7790*/  IMAD.WIDE R8, R4, 0x2, R12 ;  /* 0x0000000204087825 */ /* 0x001fc800078e020c */
[--C-:B------:R-:W-:Y:S01]  /*77a0*/  IMAD.WIDE R4, R5, 0x2, R12.reuse ;  /* 0x0000000205047825 */ /* 0x100fe200078e020c */
[----:B------:R0:W-:Y:S04]  /*77b0*/  STL.64 [R1+0x430], R8 ;  /* 0x0004300801007387 */ /* 0x0001e80000100a00 */
[----:B0-----:R-:W5:Y:S04]  /*77c0*/  LDL.LU.64 R8, [R1+0x9c0] ;  /* 0x0009c00001087983 */ /* 0x001f680000300a00 */
[----:B------:R0:W-:Y:S02]  /*77d0*/  STL.64 [R1+0x440], R4 ;  /* 0x0004400401007387 */ /* 0x0001e40000100a00 */
[----:B0-----:R-:W-:-:S04]  /*77e0*/  IMAD.WIDE R4, R11, 0x2, R12 ;  /* 0x000000020b047825 */ /* 0x001fc800078e020c */
[--C-:B------:R-:W-:Y:S01]  /*77f0*/  IMAD.WIDE R10, R10, 0x2, R12.reuse ;  /* 0x000000020a0a7825 */ /* 0x100fe200078e020c */
[----:B------:R0:W-:Y:S04]  /*7800*/  STL.64 [R1+0x450], R4 ;  /* 0x0004500401007387 */ /* 0x0001e80000100a00 */
[----:B0-----:R-:W5:Y:S04]  /*7810*/  LDL.LU.64 R4, [R1+0x9b8] ;  /* 0x0009b80001047983 */ /* 0x001f680000300a00 */
[----:B------:R0:W-:Y:S02]  /*7820*/  STL.64 [R1+0x460], R10 ;  /* 0x0004600a01007387 */ /* 0x0001e40000100a00 */
[----:B0-----:R-:W-:-:S05]  /*7830*/  IMAD.WIDE R10, R29, 0x2, R12 ;  /* 0x000000021d0a7825 */ /* 0x001fca00078e020c */
[----:B------:R2:W-:Y:S02]  /*7840*/  STL.64 [R1+0x470], R10 ;  /* 0x0004700a01007387 */ /* 0x0005e40000100a00 */
[----:B--2---:R-:W-:-:S05]  /*7850*/  IMAD.WIDE R10, R27, 0x2, R12 ;  /* 0x000000021b0a7825 */ /* 0x004fca00078e020c */
[----:B------:R3:W-:Y:S02]  /*7860*/  STL.64 [R1+0x480], R10 ;  /* 0x0004800a01007387 */ /* 0x0007e40000100a00 */
[----:B---3--:R-:W-:-:S05]  /*7870*/  IMAD.WIDE R10, R23, 0x2, R12 ;  /* 0x00000002170a7825 */ /* 0x008fca00078e020c */
[----:B------:R4:W-:Y:S02]  /*7880*/  STL.64 [R1+0x490], R10 ;  /* 0x0004900a01007387 */ /* 0x0009e40000100a00 */
[----:B----4-:R-:W-:-:S05]  /*7890*/  IMAD.WIDE R10, R19, 0x2, R12 ;  /* 0x00000002130a7825 */ /* 0x010fca00078e020c */
[----:B------:R0:W-:Y:S04]  /*78a0*/  STL.64 [R1+0x4a0], R10 ;  /* 0x0004a00a01007387 */ /* 0x0001e80000100a00 */
[----:B0-----:R-:W2:Y:S02]  /*78b0*/  LDL.LU R11, [R1+0x9b4] ;  /* 0x0009b400010b7983 */ /* 0x001ea40000300800 */
[----:B--2---:R-:W-:-:S05]  /*78c0*/  IMAD.WIDE R10, R11, 0x2, R12 ;  /* 0x000000020b0a7825 */ /* 0x004fca00078e020c */
[----:B------:R0:W-:Y:S04]  /*78d0*/  STL.64 [R1+0x4b0], R10 ;  /* 0x0004b00a01007387 */ /* 0x0001e80000100a00 */
[----:B0-----:R-:W2:Y:S02]  /*78e0*/  LDL.LU R10, [R1+0x9b0] ;  /* 0x0009b000010a7983 */ /* 0x001ea40000300800 */
[----:B--2---:R-:W-:-:S05]  /*78f0*/  IMAD.WIDE R10, R10, 0x2, R12 ;  /* 0x000000020a0a7825 */ /* 0x004fca00078e020c */
[----:B------:R5:W-:Y:S02]  /*7900*/  STL.64 [R1+0x4c0], R10 ;  /* 0x0004c00a01007387 */ /* 0x000be40000100a00 */
[----:B-----5:R-:W-:-:S05]  /*7910*/  IMAD.WIDE R10, R9, 0x2, R12 ;  /* 0x00000002090a7825 */ /* 0x020fca00078e020c */
[----:B------:R0:W-:Y:S02]  /*7920*/  STL.64 [R1+0x4d0], R10 ;  /* 0x0004d00a01007387 */ /* 0x0001e40000100a00 */
[----:B0-----:R-:W-:-:S05]  /*7930*/  IMAD.WIDE R10, R5, 0x2, R12 ;  /* 0x00000002050a7825 */ /* 0x001fca00078e020c */
[----:B------:R0:W-:Y:S02]  /*7940*/  STL.64 [R1+0x4e0], R10 ;  /* 0x0004e00a01007387 */ /* 0x0001e40000100a00 */
[----:B0-----:R-:W-:-:S05]  /*7950*/  IMAD.WIDE R10, R6, 0x2, R12 ;  /* 0x00000002060a7825 */ /* 0x001fca00078e020c */
[----:B------:R0:W-:Y:S02]  /*7960*/  STL.64 [R1+0x4f0], R10 ;  /* 0x0004f00a01007387 */ /* 0x0001e40000100a00 */
[----:B0-----:R-:W-:-:S05]  /*7970*/  IMAD.WIDE R10, R24, 0x2, R12 ;  /* 0x00000002180a7825 */ /* 0x001fca00078e020c */
[----:B------:R0:W-:Y:S02]  /*7980*/  STL.64 [R1+0x500], R10 ;  /* 0x0005000a01007387 */ /* 0x0001e40000100a00 */
[----:B0-----:R-:W-:-:S05]  /*7990*/  IMAD.WIDE R10, R25, 0x2, R12 ;  /* 0x00000002190a7825 */ /* 0x001fca00078e020c */
[----:B------:R0:W-:Y:S04]  /*79a0*/  STL.64 [R1+0x510], R10 ;  /* 0x0005100a01007387 */ /* 0x0001e80000100a00 */
[----:B0-----:R-:W2:Y:S04]  /*79b0*/  LDL.LU.64 R10, [R1+0x9a8] ;  /* 0x0009a800010a7983 */ /* 0x001ea80000300a00 */
[----:B------:R-:W-:Y:S04]  /*79c0*/  STL [R1+0x920], R25 ;  /* 0x0009201901007387 */ /* 0x000fe80000100800 */
[----:B------:R0:W-:Y:S02]  /*79d0*/  STL [R1+0x924], R24 ;  /* 0x0009241801007387 */ /* 0x0001e40000100800 */
[----:B0-----:R-:W-:-:S05]  /*79e0*/  IMAD.WIDE R24, R20, 0x2, R12 ;  /* 0x0000000214187825 */ /* 0x001fca00078e020c */
[----:B------:R0:W-:Y:S04]  /*79f0*/  STL.64 [R1+0x520], R24 ;  /* 0x0005201801007387 */ /* 0x0001e80000100a00 */
[----:B------:R1:W-:Y:S01]  /*7a00*/  STL.64 [R1+0x930], R20 ;  /* 0x0009301401007387 */ /* 0x0003e20000100a00 */
[----:B0-----:R-:W-:-:S04]  /*7a10*/  IMAD.WIDE R24, R21, 0x2, R12 ;  /* 0x0000000215187825 */ /* 0x001fc800078e020c */
[--C-:B-1----:R-:W-:Y:S01]  /*7a20*/  IMAD.WIDE R20, R16, 0x2, R12.reuse ;  /* 0x0000000210147825 */ /* 0x102fe200078e020c */
[----:B------:R0:W-:Y:S04]  /*7a30*/  STL.64 [R1+0x530], R24 ;  /* 0x0005301801007387 */ /* 0x0001e80000100a00 */
[----:B------:R1:W-:Y:S04]  /*7a40*/  STL.64 [R1+0x938], R16 ;  /* 0x0009381001007387 */ /* 0x0003e80000100a00 */
[----:B------:R3:W-:Y:S01]  /*7a50*/  STL.64 [R1+0x540], R20 ;  /* 0x0005401401007387 */ /* 0x0007e20000100a00 */
[----:B0-----:R-:W-:-:S04]  /*7a60*/  IMAD.WIDE R24, R17, 0x2, R12 ;  /* 0x0000000211187825 */ /* 0x001fc800078e020c */
[--C-:B-1----:R-:W-:Y:S01]  /*7a70*/  IMAD.WIDE R16, R15, 0x2, R12.reuse ;  /* 0x000000020f107825 */ /* 0x102fe200078e020c */
[----:B------:R-:W-:Y:S03]  /*7a80*/  STL.64 [R1+0x550], R24 ;  /* 0x0005501801007387 */ /* 0x000fe60000100a00 */
[--C-:B---3--:R-:W-:Y:S01]  /*7a90*/  IMAD.WIDE R20, R14, 0x2, R12.reuse ;  /* 0x000000020e147825 */ /* 0x108fe200078e020c */
[----:B------:R0:W-:Y:S04]  /*7aa0*/  STL.64 [R1+0x940], R14 ;  /* 0x0009400e01007387 */ /* 0x0001e80000100a00 */
[----:B------:R1:W-:Y:S04]  /*7ab0*/  STL.64 [R1+0x560], R20 ;  /* 0x0005601401007387 */ /* 0x0003e80000100a00 */
[----:B------:R3:W-:Y:S04]  /*7ac0*/  STL.64 [R1+0x570], R16 ;  /* 0x0005701001007387 */ /* 0x0007e80000100a00 */
[----:B0-----:R-:W4:Y:S01]  /*7ad0*/  LDL.LU R14, [R1+0x58] ;  /* 0x00005800010e7983 */ /* 0x001f220000300800 */
[----:B-1----:R-:W-:-:S04]  /*7ae0*/  IMAD.WIDE R20, R2, 0x2, R12 ;  /* 0x0000000202147825 */ /* 0x002fc800078e020c */
[--C-:B---3--:R-:W-:Y:S01]  /*7af0*/  IMAD.WIDE R16, R3, 0x2, R12.reuse ;  /* 0x0000000203107825 */ /* 0x108fe200078e020c */
[----:B------:R-:W-:Y:S04]  /*7b00*/  STL.64 [R1+0x580], R20 ;  /* 0x0005801401007387 */ /* 0x000fe80000100a00 */
[----:B------:R-:W3:Y:S04]  /*7b10*/  LDL.LU R15, [R1+0x68] ;  /* 0x00006800010f7983 */ /* 0x000ee80000300800 */
[----:B------:R0:W-:Y:S01]  /*7b20*/  STL.64 [R1+0x590], R16 ;  /* 0x0005901001007387 */ /* 0x0001e20000100a00 */
[----:B------:R-:W-:-:S03]  /*7b30*/  IMAD.WIDE R12, R7, 0x2, R12 ;  /* 0x00000002070c7825 */ /* 0x000fc600078e020c */
[----:B0-----:R-:W5:Y:S04]  /*7b40*/  LDL.LU R16, [R1+0x78] ;  /* 0x0000780001107983 */ /* 0x001f680000300800 */
[----:B------:R-:W5:Y:S04]  /*7b50*/  LDL.LU R17, [R1+0x80] ;  /* 0x0000800001117983 */ /* 0x000f680000300800 */
[----:B------:R-:W5:Y:S04]  /*7b60*/  LDL.LU R20, [R1+0xd0] ;  /* 0x0000d00001147983 */ /* 0x000f680000300800 */
[----:B------:R-:W5:Y:S04]  /*7b70*/  LDL.LU R21, [R1+0xf0] ;  /* 0x0000f00001157983 */ /* 0x000f680000300800 */
[----:B------:R-:W5:Y:S04]  /*7b80*/  LDL.LU R24, [R1+0xe4] ;  /* 0x0000e40001187983 */ /* 0x000f680000300800 */
[----:B------:R-:W5:Y:S04]  /*7b90*/  LDL.LU R25, [R1+0xe0] ;  /* 0x0000e00001197983 */ /* 0x000f680000300800 */
[----:B------:R0:W-:Y:S04]  /*7ba0*/  STL.64 [R1+0x948], R2 ;  /* 0x0009480201007387 */ /* 0x0001e80000100a00 */
[----:B0-----:R-:W4:Y:S04]  /*7bb0*/  LDL.LU R2, [R1+0x40] ;  /* 0x0000400001027983 */ /* 0x001f280000300800 */
[----:B------:R-:W3:Y:S04]  /*7bc0*/  LDL.LU R3, [R1+0x50] ;  /* 0x0000500001037983 */ /* 0x000ee80000300800 */
[----:B------:R0:W-:Y:S04]  /*7bd0*/  STL.64 [R1+0x950], R6 ;  /* 0x0009500601007387 */ /* 0x0001e80000100a00 */
[----:B0-----:R-:W5:Y:S04]  /*7be0*/  LDL.LU R6, [R1+0x20] ;  /* 0x0000200001067983 */ /* 0x001f680000300800 */
[----:B------:R-:W-:Y:S04]  /*7bf0*/  STL.64 [R1+0x5a0], R12 ;  /* 0x0005a00c01007387 */ /* 0x000fe80000100a00 */
[----:B------:R-:W4:Y:S01]  /*7c00*/  LDL.LU R7, [R1+0x30] ;  /* 0x0000300001077983 */ /* 0x000f220000300800 */
[----:B--2---:R-:W-:-:S05]  /*7c10*/  IMAD.WIDE R4, R4, 0x2, R10 ;  /* 0x0000000204047825 */ /* 0x004fca00078e020a */
[----:B------:R0:W-:Y:S04]  /*7c20*/  STL.64 [R1+0x958], R4 ;  /* 0x0009580401007387 */ /* 0x0001e80000100a00 */
[----:B0-----:R-:W2:Y:S04]  /*7c30*/  LDL.LU R4, [R1+0x8] ;  /* 0x0000080001047983 */ /* 0x001ea80000300800 */
[----:B------:R-:W3:Y:S01]  /*7c40*/  LDL.LU R5, [R1+0x18] ;  /* 0x0000180001057983 */ /* 0x000ee20000300800 */
[----:B------:R-:W-:-:S04]  /*7c50*/  IMAD.WIDE R8, R8, 0x2, R10 ;  /* 0x0000000208087825 */ /* 0x000fc800078e020a */
[--C-:B------:R-:W-:Y:S01]  /*7c60*/  IMAD.WIDE R12, R0, 0x2, R10.reuse ;  /* 0x00000002000c7825 */ /* 0x100fe200078e020a */
[----:B------:R-:W-:Y:S03]  /*7c70*/  STL.64 [R1+0x960], R8 ;  /* 0x0009600801007387 */ /* 0x000fe60000100a00 */
[--C-:B------:R-:W-:Y:S01]  /*7c80*/  IMAD.WIDE R18, R18, 0x2, R10.reuse ;  /* 0x0000000212127825 */ /* 0x100fe200078e020a */
[----:B------:R5:W-:Y:S03]  /*7c90*/  STL.64 [R1+0x968], R12 ;  /* 0x0009680c01007387 */ /* 0x000be60000100a00 */
[--C-:B------:R-:W-:Y:S01]  /*7ca0*/  IMAD.WIDE R22, R22, 0x2, R10.reuse ;  /* 0x0000000216167825 */ /* 0x100fe200078e020a */
[----:B------:R2:W-:Y:S03]  /*7cb0*/  STL.64 [R1+0x970], R18 ;  /* 0x0009701201007387 */ /* 0x0005e60000100a00 */
[--C-:B------:R-:W-:Y:S01]  /*7cc0*/  IMAD.WIDE R26, R26, 0x2, R10.reuse ;  /* 0x000000021a1a7825 */ /* 0x100fe200078e020a */
[----:B------:R-:W-:Y:S03]  /*7cd0*/  STL.64 [R1+0x978], R22 ;  /* 0x0009781601007387 */ /* 0x000fe60000100a00 */
[--C-:B------:R-:W-:Y:S01]  /*7ce0*/  IMAD.WIDE R28, R28, 0x2, R10.reuse ;  /* 0x000000021c1c7825 */ /* 0x100fe200078e020a */
[----:B------:R-:W-:Y:S04]  /*7cf0*/  STL.64 [R1+0x980], R26 ;  /* 0x0009801a01007387 */ /* 0x000fe80000100a00 */
[----:B------:R-:W-:Y:S01]  /*7d00*/  STL.64 [R1+0x988], R28 ;  /* 0x0009881c01007387 */ /* 0x000fe20000100a00 */
[----:B-----5:R-:W-:-:S04]  /*7d10*/  IMAD.WIDE R12, R6, 0x2, R10 ;  /* 0x00000002060c7825 */ /* 0x020fc800078e020a */
[----:B--2---:R-:W-:-:S04]  /*7d20*/  IMAD.WIDE R18, R4, 0x2, R10 ;  /* 0x0000000204127825 */ /* 0x004fc800078e020a */
[--C-:B---3--:R-:W-:Y:S01]  /*7d30*/  IMAD.WIDE R8, R5, 0x2, R10.reuse ;  /* 0x0000000205087825 */ /* 0x108fe200078e020a */
[----:B------:R-:W-:Y:S03]  /*7d40*/  STL.64 [R1+0x8], R18 ;  /* 0x0000081201007387 */ /* 0x000fe60000100a00 */
[--C-:B----4-:R-:W-:Y:S01]  /*7d50*/  IMAD.WIDE R4, R7, 0x2, R10.reuse ;  /* 0x0000000207047825 */ /* 0x110fe200078e020a */
        /* <DEDUP_REMOVED lines=8> */
[----:B------:R0:W-:Y:S04]  /*7de0*/  STL.64 [R1+0x50], R6 ;  /* 0x0000500601007387 */ /* 0x0001e80000100a00 */
[----:B------:R1:W-:Y:S04]  /*7df0*/  STL.64 [R1+0x58], R4 ;  /* 0x0000580401007387 */ /* 0x0003e80000100a00 */
[----:B------:R2:W-:Y:S01]  /*7e00*/  STL.64 [R1+0x68], R2 ;  /* 0x0000680201007387 */ /* 0x0005e20000100a00 */
[----:B0-----:R-:W-:-:S04]  /*7e10*/  IMAD.WIDE R6, R16, 0x2, R10 ;  /* 0x0000000210067825 */ /* 0x001fc800078e020a */
[--C-:B-1----:R-:W-:Y:S01]  /*7e20*/  IMAD.WIDE R4, R17, 0x2, R10.reuse ;  /* 0x0000000211047825 */ /* 0x102fe200078e020a */
[----:B------:R0:W-:Y:S03]  /*7e30*/  STL.64 [R1+0x78], R6 ;  /* 0x0000780601007387 */ /* 0x0001e60000100a00 */
[--C-:B--2---:R-:W-:Y:S01]  /*7e40*/  IMAD.WIDE R2, R20, 0x2, R10.reuse ;  /* 0x0000000214027825 */ /* 0x104fe200078e020a */
[----:B------:R1:W-:Y:S04]  /*7e50*/  STL.64 [R1+0x80], R4 ;  /* 0x0000800401007387 */ /* 0x0003e80000100a00 */
[----:B------:R2:W-:Y:S01]  /*7e60*/  STL.64 [R1+0x90], R2 ;  /* 0x0000900201007387 */ /* 0x0005e20000100a00 */
[----:B0-----:R-:W-:-:S04]  /*7e70*/  IMAD.WIDE R6, R21, 0x2, R10 ;  /* 0x0000000215067825 */ /* 0x001fc800078e020a */
[--C-:B-1----:R-:W-:Y:S01]  /*7e80*/  IMAD.WIDE R4, R24, 0x2, R10.reuse ;  /* 0x0000000218047825 */ /* 0x102fe200078e020a */
[----:B------:R-:W-:Y:S04]  /*7e90*/  STL.64 [R1+0xa0], R6 ;  /* 0x0000a00601007387 */ /* 0x000fe80000100a00 */
[----:B------:R-:W3:Y:S04]  /*7ea0*/  LDL.LU R28, [R1+0x10c] ;  /* 0x00010c00011c7983 */ /* 0x000ee80000300800 */
[----:B------:R-:W-:Y:S04]  /*7eb0*/  STL.64 [R1+0xb0], R4 ;  /* 0x0000b00401007387 */ /* 0x000fe80000100a00 */
[----:B------:R-:W4:Y:S01]  /*7ec0*/  LDL.LU R29, [R1+0x118] ;  /* 0x00011800011d7983 */ /* 0x000f220000300800 */
[----:B--2---:R-:W-:-:S05]  /*7ed0*/  IMAD.WIDE R2, R25, 0x2, R10 ;  /* 0x0000000219027825 */ /* 0x004fca00078e020a */
[----:B------:R-:W-:Y:S04]  /*7ee0*/  STL.64 [R1+0xc0], R2 ;  /* 0x0000c00201007387 */ /* 0x000fe80000100a00 */
[----:B----4-:R0:W-:Y:S04]  /*7ef0*/  STL [R1+0x990], R29 ;  /* 0x0009901d01007387 */ /* 0x0101e80000100800 */
[----:B0-----:R-:W2:Y:S04]  /*7f00*/  LDL.LU R29, [R1+0x108] ;  /* 0x00010800011d7983 */ /* 0x001ea80000300800 */
[----:B---3--:R0:W-:Y:S04]  /*7f10*/  STL [R1+0x994], R28 ;  /* 0x0009941c01007387 */ /* 0x0081e80000100800 */
[----:B0-----:R-:W3:Y:S04]  /*7f20*/  LDL.LU R28, [R1+0xfc] ;  /* 0x0000fc00011c7983 */ /* 0x001ee80000300800 */
[----:B--2---:R0:W-:Y:S04]  /*7f30*/  STL [R1+0x998], R29 ;  /* 0x0009981d01007387 */ /* 0x0041e80000100800 */
[----:B0-----:R-:W2:Y:S04]  /*7f40*/  LDL.LU R29, [R1+0xf8] ;  /* 0x0000f800011d7983 */ /* 0x001ea80000300800 */
[----:B---3--:R0:W-:Y:S04]  /*7f50*/  STL [R1+0x99c], R28 ;  /* 0x00099c1c01007387 */ /* 0x0081e80000100800 */
[----:B0-----:R-:W3:Y:S04]  /*7f60*/  LDL.LU R28, [R1+0xf4] ;  /* 0x0000f400011c7983 */ /* 0x001ee80000300800 */
[----:B--2---:R3:W-:Y:S04]  /*7f70*/  STL [R1+0x9a0], R29 ;  /* 0x0009a01d01007387 */ /* 0x0047e80000100800 */
[----:B------:R-:W2:Y:S04]  /*7f80*/  LDL.LU R26, [R1+0x128] ;  /* 0x00012800011a7983 */ /* 0x000ea80000300800 */
        /* <DEDUP_REMOVED lines=16> */
[----:B---3--:R-:W-:-:S03]  /*8090*/  IMAD.WIDE R28, R28, 0x2, R10 ;  /* 0x000000021c1c7825 */ /* 0x008fc600078e020a */
[----:B------:R-:W3:Y:S04]  /*80a0*/  LDL.LU R14, [R1+0x1d0] ;  /* 0x0001d000010e7983 */ /* 0x000ee80000300800 */
[----:B------:R-:W3:Y:S04]  /*80b0*/  LDL.LU R15, [R1+0x1d4] ;  /* 0x0001d400010f7983 */ /* 0x000ee80000300800 */
[----:B------:R-:W3:Y:S04]  /*80c0*/  LDL.LU R16, [R1+0x1d8] ;  /* 0x0001d80001107983 */ /* 0x000ee80000300800 */
[----:B------:R-:W3:Y:S04]  /*80d0*/  LDL.LU R17, [R1+0x1dc] ;  /* 0x0001dc0001117983 */ /* 0x000ee80000300800 */
[----:B------:R-:W3:Y:S04]  /*80e0*/  LDL.LU R20, [R1+0x1e0] ;  /* 0x0001e00001147983 */ /* 0x000ee80000300800 */
[----:B------:R-:W3:Y:S04]  /*80f0*/  LDL.LU R21, [R1+0x1e4] ;  /* 0x0001e40001157983 */ /* 0x000ee80000300800 */
[----:B------:R-:W3:Y:S04]  /*8100*/  LDL.LU R24, [R1+0x1e8] ;  /* 0x0001e80001187983 */ /* 0x000ee80000300800 */
[----:B------:R-:W3:Y:S04]  /*8110*/  LDL.LU R25, [R1+0x1ec] ;  /* 0x0001ec0001197983 */ /* 0x000ee80000300800 */
[----:B------:R0:W-:Y:S04]  /*8120*/  STL.64 [R1+0xd0], R28 ;  /* 0x0000d01c01007387 */ /* 0x0001e80000100a00 */
[----:B0-----:R-:W2:Y:S02]  /*8130*/  LDL.LU R29, [R1+0x9a0] ;  /* 0x0009a000011d7983 */ /* 0x001ea40000300800 */
[----:B--2---:R-:W-:-:S05]  /*8140*/  IMAD.WIDE R28, R29, 0x2, R10 ;  /* 0x000000021d1c7825 */ /* 0x004fca00078e020a */
        /* <DEDUP_REMOVED lines=12> */
[----:B------:R0:W-:Y:S02]  /*8210*/  STL.64 [R1+0x118], R28 ;  /* 0x0001181c01007387 */ /* 0x0001e40000100a00 */
[----:B0-----:R-:W-:-:S04]  /*8220*/  IMAD.WIDE R28, R26, 0x2, R10 ;  /* 0x000000021a1c7825 */ /* 0x001fc800078e020a */
[--C-:B----4-:R-:W-:Y:S01]  /*8230*/  IMAD.WIDE R26, R27, 0x2, R10.reuse ;  /* 0x000000021b1a7825 */ /* 0x110fe200078e020a */
[----:B------:R0:W-:Y:S04]  /*8240*/  STL.64 [R1+0x128], R28 ;  /* 0x0001281c01007387 */ /* 0x0001e80000100a00 */
[----:B0-----:R-:W2:Y:S04]  /*8250*/  LDL.LU.64 R28, [R1+0x988] ;  /* 0x00098800011c7983 */ /* 0x001ea80000300a00 */
[----:B------:R5:W-:Y:S02]  /*8260*/  STL.64 [R1+0x140], R26 ;  /* 0x0001401a01007387 */ /* 0x000be40000100a00 */
[----:B-----5:R-:W-:-:S04]  /*8270*/  IMAD.WIDE R26, R22, 0x2, R10 ;  /* 0x00000002161a7825 */ /* 0x020fc800078e020a */
[--C-:B------:R-:W-:Y:S01]  /*8280*/  IMAD.WIDE R22, R23, 0x2, R10.reuse ;  /* 0x0000000217167825 */ /* 0x100fe200078e020a */
[----:B------:R0:W-:Y:S04]  /*8290*/  STL.64 [R1+0x158], R26 ;  /* 0x0001581a01007387 */ /* 0x0001e80000100a00 */
[----:B0-----:R-:W4:Y:S04]  /*82a0*/  LDL.LU.64 R26, [R1+0x980] ;  /* 0x00098000011a7983 */ /* 0x001f280000300a00 */
        /* <DEDUP_REMOVED lines=9> */
[----:B0-----:R-:W2:Y:S04]  /*8340*/  LDL.LU.64 R18, [R1+0x970] ;  /* 0x0009700001127983 */ /* 0x001ea80000300a00 */
[----:B------:R0:W-:Y:S02]  /*8350*/  STL.64 [R1+0x3d8], R12 ;  /* 0x0003d80c01007387 */ /* 0x0001e40000100a00 */
[----:B0-----:R-:W-:-:S05]  /*8360*/  IMAD.WIDE R12, R0, 0x2, R10 ;  /* 0x00000002000c7825 */ /* 0x001fca00078e020a */
[----:B------:R0:W-:Y:S02]  /*8370*/  STL.64 [R1+0x3e8], R12 ;  /* 0x0003e80c01007387 */ /* 0x0001e40000100a00 */
[----:B0-----:R-:W-:-:S04]  /*8380*/  IMAD.WIDE R12, R8, 0x2, R10 ;  /* 0x00000002080c7825 */ /* 0x001fc800078e020a */
        /* <DEDUP_REMOVED lines=15> */
[----:B------:R0:W-:Y:S04]  /*8480*/  STL.64 [R1+0x458], R6 ;  /* 0x0004580601007387 */ /* 0x0001e80000100a00 */
[----:B0-----:R-:W4:Y:S01]  /*8490*/  LDL.LU.64 R6, [R1+0x950] ;  /* 0x0009500001067983 */ /* 0x001f220000300a00 */
[----:B------:R-:W-:-:S05]  /*84a0*/  IMAD.WIDE R2, R3, 0x2, R10 ;  /* 0x0000000203027825 */ /* 0x000fca00078e020a */
[----:B------:R3:W-:Y:S02]  /*84b0*/  STL.64 [R1+0x468], R2 ;  /* 0x0004680201007387 */ /* 0x0007e40000100a00 */
[----:B---3--:R-:W-:-:S04]  /*84c0*/  IMAD.WIDE R2, R14, 0x2, R10 ;  /* 0x000000020e027825 */ /* 0x008fc800078e020a */
[--C-:B------:R-:W-:Y:S01]  /*84d0*/  IMAD.WIDE R14, R15, 0x2, R10.reuse ;  /* 0x000000020f0e7825 */ /* 0x100fe200078e020a */
[----:B------:R0:W-:Y:S04]  /*84e0*/  STL.64 [R1+0x478], R2 ;  /* 0x0004780201007387 */ /* 0x0001e80000100a00 */
[----:B0-----:R-:W3:Y:S04]  /*84f0*/  LDL.LU.64 R2, [R1+0x948] ;  /* 0x0009480001027983 */ /* 0x001ee80000300a00 */
        /* <DEDUP_REMOVED lines=16> */
[----:B----4-:R-:W-:-:S02]  /*8600*/  IMAD.WIDE R24, R6, 0x2, R10 ;  /* 0x0000000206187825 */ /* 0x010fc400078e020a */
[----:B------:R-:W4:Y:S04]  /*8610*/  LDL.LU R6, [R1+0x928] ;  /* 0x0009280001067983 */ /* 0x000f280000300800 */
[----:B------:R0:W-:Y:S04]  /*8620*/  STL.64 [R1+0x4f8], R24 ;  /* 0x0004f81801007387 */ /* 0x0001e80000100a00 */
[----:B0-----:R-:W5:Y:S02]  /*8630*/  LDL.LU R24, [R1+0x924] ;  /* 0x0009240001187983 */ /* 0x001f640000300800 */
[----:B-----5:R-:W-:-:S05]  /*8640*/  IMAD.WIDE R24, R24, 0x2, R10 ;  /* 0x0000000218187825 */ /* 0x020fca00078e020a */
[----:B------:R0:W-:Y:S04]  /*8650*/  STL.64 [R1+0x508], R24 ;  /* 0x0005081801007387 */ /* 0x0001e80000100a00 */
[----:B0-----:R-:W5:Y:S02]  /*8660*/  LDL.LU R25, [R1+0x920] ;  /* 0x0009200001197983 */ /* 0x001f640000300800 */
[----:B-----5:R-:W-:-:S05]  /*8670*/  IMAD.WIDE R24, R25, 0x2, R10 ;  /* 0x0000000219187825 */ /* 0x020fca00078e020a */
[----:B------:R3:W-:Y:S02]  /*8680*/  STL.64 [R1+0x518], R24 ;  /* 0x0005181801007387 */ /* 0x0007e40000100a00 */
[----:B---3--:R-:W-:-:S04]  /*8690*/  IMAD.WIDE R24, R20, 0x2, R10 ;  /* 0x0000000214187825 */ /* 0x008fc800078e020a */
[--C-:B------:R-:W-:Y:S01]  /*86a0*/  IMAD.WIDE R20, R21, 0x2, R10.reuse ;  /* 0x0000000215147825 */ /* 0x100fe200078e020a */
[----:B------:R0:W-:Y:S04]  /*86b0*/  STL.64 [R1+0x528], R24 ;  /* 0x0005281801007387 */ /* 0x0001e80000100a00 */
[----:B0-----:R-:W3:Y:S04]  /*86c0*/  LDL.LU.64 R24, [R1+0x918] ;  /* 0x0009180001187983 */ /* 0x001ee80000300a00 */
[----:B------:R2:W-:Y:S02]  /*86d0*/  STL.64 [R1+0x538], R20 ;  /* 0x0005381401007387 */ /* 0x0005e40000100a00 */
[----:B--2---:R-:W-:-:S04]  /*86e0*/  IMAD.WIDE R20, R16, 0x2, R10 ;  /* 0x0000000210147825 */ /* 0x004fc800078e020a */
[--C-:B------:R-:W-:Y:S01]  /*86f0*/  IMAD.WIDE R16, R17, 0x2, R10.reuse ;  /* 0x0000000211107825 */ /* 0x100fe200078e020a */
[----:B------:R0:W-:Y:S04]  /*8700*/  STL.64 [R1+0x548], R20 ;  /* 0x0005481401007387 */ /* 0x0001e80000100a00 */
[----:B0-----:R-:W2:Y:S04]  /*8710*/  LDL.LU.64 R20, [R1+0x910] ;  /* 0x0009100001147983 */ /* 0x001ea80000300a00 */
        /* <DEDUP_REMOVED lines=8> */
[----:B------:R0:W-:Y:S03]  /*87a0*/  STL.64 [R1+0x588], R14 ;  /* 0x0005880e01007387 */ /* 0x0001e60000100a00 */
[----:B------:R-:W-:Y:S01]  /*87b0*/  IMAD.WIDE R10, R7, 0x2, R10 ;  /* 0x00000002070a7825 */ /* 0x000fe200078e020a */
[----:B0-----:R-:W3:Y:S04]  /*87c0*/  LDL.LU.64 R14, [R1+0x900] ;  /* 0x00090000010e7983 */ /* 0x001ee80000300a00 */
[----:B------:R0:W-:Y:S04]  /*87d0*/  STL.64 [R1+0x150], R2 ;  /* 0x0001500201007387 */ /* 0x0001e80000100a00 */
[----:B0-----:R-:W4:Y:S04]  /*87e0*/  LDL.LU.64 R2, [R1+0x8f8] ;  /* 0x0008f80001027983 */ /* 0x001f280000300a00 */
[----:B------:R-:W2:Y:S04]  /*87f0*/  LDL.LU R7, [R1+0x8f0] ;  /* 0x0008f00001077983 */ /* 0x000ea80000300800 */
[----:B------:R0:W-:Y:S04]  /*8800*/  STL.64 [R1+0x8d8], R10 ;  /* 0x0008d80a01007387 */ /* 0x0001e80000100a00 */
[----:B----4-:R-:W-:Y:S04]  /*8810*/  STL [R1+0x1b0], R2 ;  /* 0x0001b00201007387 */ /* 0x010fe80000100800 */
[----:B------:R-:W-:Y:S04]  /*8820*/  STL [R1+0x1ac], R3 ;  /* 0x0001ac0301007387 */ /* 0x000fe80000100800 */
[----:B------:R-:W-:Y:S04]  /*8830*/  STL [R1+0x1b8], R4 ;  /* 0x0001b80401007387 */ /* 0x000fe80000100800 */
[----:B0-----:R-:W4:Y:S04]  /*8840*/  LDL.LU.64 R10, [R1] ;  /* 0x00000000010a7983 */ /* 0x001f280000300a00 */
[----:B------:R-:W-:Y:S04]  /*8850*/  STL [R1+0x1b4], R5 ;  /* 0x0001b40501007387 */ /* 0x000fe80000100800 */
[----:B------:R-:W-:Y:S04]  /*8860*/  STL [R1+0x1c0], R6 ;  /* 0x0001c00601007387 */ /* 0x000fe80000100800 */
[----:B--2---:R-:W-:Y:S04]  /*8870*/  STL [R1+0x1bc], R7 ;  /* 0x0001bc0701007387 */ /* 0x004fe80000100800 */
[----:B------:R-:W-:Y:S04]  /*8880*/  STL [R1+0x1c8], R8 ;  /* 0x0001c80801007387 */ /* 0x000fe80000100800 */
[----:B------:R-:W-:Y:S04]  /*8890*/  STL [R1+0x1c4], R9 ;  /* 0x0001c40901007387 */ /* 0x000fe80000100800 */
[----:B---3--:R-:W-:Y:S04]  /*88a0*/  STL [R1+0x1d0], R14 ;  /* 0x0001d00e01007387 */ /* 0x008fe80000100800 */
[----:B------:R-:W-:Y:S04]  /*88b0*/  STL [R1+0x1cc], R15 ;  /* 0x0001cc0f01007387 */ /* 0x000fe80000100800 */
[----:B------:R-:W-:Y:S04]  /*88c0*/  STL [R1+0x1d8], R12 ;  /* 0x0001d80c01007387 */ /* 0x000fe80000100800 */
[----:B------:R0:W-:Y:S04]  /*88d0*/  STL [R1+0x1d4], R13 ;  /* 0x0001d40d01007387 */ /* 0x0001e80000100800 */
[----:B0-----:R-:W2:Y:S04]  /*88e0*/  LDL.LU.64 R12, [R1+0x28] ;  /* 0x00002800010c7983 */ /* 0x001ea80000300a00 */
[----:B-----5:R-:W-:Y:S04]  /*88f0*/  STL [R1+0x1e0], R16 ;  /* 0x0001e01001007387 */ /* 0x020fe80000100800 */
[----:B------:R-:W-:Y:S04]  /*8900*/  STL [R1+0x1dc], R17 ;  /* 0x0001dc1101007387 */ /* 0x000fe80000100800 */
[----:B------:R-:W-:Y:S04]  /*8910*/  STL [R1+0x1e8], R18 ;  /* 0x0001e81201007387 */ /* 0x000fe80000100800 */
[----:B------:R0:W-:Y:S04]  /*8920*/  STL [R1+0x1e4], R19 ;  /* 0x0001e41301007387 */ /* 0x0001e80000100800 */
[----:B0-----:R-:W3:Y:S04]  /*8930*/  LDL.LU.64 R18, [R1+0x18] ;  /* 0x0000180001127983 */ /* 0x001ee80000300a00 */
[----:B------:R-:W5:Y:S04]  /*8940*/  LDL.LU.64 R14, [R1+0x38] ;  /* 0x00003800010e7983 */ /* 0x000f680000300a00 */
[----:B------:R-:W-:Y:S04]  /*8950*/  STL [R1+0x1f0], R20 ;  /* 0x0001f01401007387 */ /* 0x000fe80000100800 */
[----:B------:R0:W-:Y:S04]  /*8960*/  STL [R1+0x1ec], R21 ;  /* 0x0001ec1501007387 */ /* 0x0001e80000100800 */
[----:B0-----:R-:W2:Y:S04]  /*8970*/  LDL.LU.64 R20, [R1+0x8] ;  /* 0x0000080001147983 */ /* 0x001ea80000300a00 */
[----:B------:R-:W5:Y:S04]  /*8980*/  LDL.LU.64 R8, [R1+0x20] ;  /* 0x0000200001087983 */ /* 0x000f680000300a00 */
[----:B------:R-:W-:Y:S04]  /*8990*/  STL [R1+0x1f8], R22 ;  /* 0x0001f81601007387 */ /* 0x000fe80000100800 */
[----:B------:R0:W-:Y:S04]  /*89a0*/  STL [R1+0x1f4], R23 ;  /* 0x0001f41701007387 */ /* 0x0001e80000100800 */
[----:B0-----:R-:W3:Y:S04]  /*89b0*/  LDL.LU.64 R22, [R1+0x10] ;  /* 0x0000100001167983 */ /* 0x001ee80000300a00 */
[----:B------:R-:W5:Y:S04]  /*89c0*/  LDL.LU.64 R6, [R1+0x48] ;  /* 0x0000480001067983 */ /* 0x000f680000300a00 */
[----:B------:R-:W-:Y:S04]  /*89d0*/  STL [R1+0x200], R24 ;  /* 0x0002001801007387 */ /* 0x000fe80000100800 */
[----:B------:R-:W-:Y:S04]  /*89e0*/  STL [R1+0x1fc], R25 ;  /* 0x0001fc1901007387 */ /* 0x000fe80000100800 */
[----:B------:R-:W5:Y:S04]  /*89f0*/  LDL.LU.64 R4, [R1+0x30] ;  /* 0x0000300001047983 */ /* 0x000f680000300a00 */
[----:B------:R-:W-:Y:S04]  /*8a00*/  STL [R1+0x208], R26 ;  /* 0x0002081a01007387 */ /* 0x000fe80000100800 */
[----:B------:R-:W-:Y:S04]  /*8a10*/  STL [R1+0x204], R27 ;  /* 0x0002041b01007387 */ /* 0x000fe80000100800 */
[----:B------:R-:W5:Y:S01]  /*8a20*/  LDL.LU.64 R2, [R1+0x60] ;  /* 0x0000600001027983 */ /* 0x000f620000300a00 */
[----:B----4-:R-:W-:-:S03]  /*8a30*/  IMAD.MOV.U32 R0, RZ, RZ, R11 ;  /* 0x000000ffff007224 */ /* 0x010fc600078e000b */
[----:B------:R0:W-:Y:S04]  /*8a40*/  STL [R1+0x210], R10 ;  /* 0x0002100a01007387 */ /* 0x0001e80000100800 */
[----:B0-----:R-:W4:Y:S04]  /*8a50*/  LDL.LU.64 R10, [R1+0x40] ;  /* 0x00004000010a7983 */ /* 0x001f280000300a00 */
[----:B------:R0:W-:Y:S04]  /*8a60*/  STL [R1+0x20c], R0 ;  /* 0x00020c0001007387 */ /* 0x0001e80000100800 */
[----:B------:R-:W-:Y:S04]  /*8a70*/  STL [R1+0x218], R28 ;  /* 0x0002181c01007387 */ /* 0x000fe80000100800 */
[----:B------:R-:W-:Y:S04]  /*8a80*/  STL [R1+0x214], R29 ;  /* 0x0002141d01007387 */ /* 0x000fe80000100800 */
[----:B------:R-:W4:Y:S04]  /*8a90*/  LDL.LU.64 R16, [R1+0x70] ;  /* 0x0000700001107983 */ /* 0x000f280000300a00 */
[----:B---3--:R1:W-:Y:S01]  /*8aa0*/  STL [R1+0x220], R22 ;  /* 0x0002201601007387 */ /* 0x0083e20000100800 */
[----:B0-----:R-:W-:-:S03]  /*8ab0*/  IMAD.MOV.U32 R0, RZ, RZ, R23 ;  /* 0x000000ffff007224 */ /* 0x001fc600078e0017 */
[----:B-1----:R-:W3:Y:S04]  /*8ac0*/  LDL.LU.64 R22, [R1+0x50] ;  /* 0x0000500001167983 */ /* 0x002ee80000300a00 */
[----:B------:R0:W-:Y:S04]  /*8ad0*/  STL [R1+0x21c], R0 ;  /* 0x00021c0001007387 */ /* 0x0001e80000100800 */
[----:B--2---:R1:W-:Y:S01]  /*8ae0*/  STL [R1+0x228], R20 ;  /* 0x0002281401007387 */ /* 0x0043e20000100800 */
[----:B0-----:R-:W-:-:S03]  /*8af0*/  IMAD.MOV.U32 R0, RZ, RZ, R21 ;  /* 0x000000ffff007224 */ /* 0x001fc600078e0015 */
[----:B-1----:R-:W2:Y:S04]  /*8b00*/  LDL.LU.64 R20, [R1+0x88] ;  /* 0x0000880001147983 */ /* 0x002ea80000300a00 */
[----:B------:R0:W-:Y:S04]  /*8b10*/  STL [R1+0x224], R0 ;  /* 0x0002240001007387 */ /* 0x0001e80000100800 */
[----:B------:R1:W-:Y:S01]  /*8b20*/  STL [R1+0x230], R12 ;  /* 0x0002300c01007387 */ /* 0x0003e20000100800 */
[----:B0-----:R-:W-:-:S03]  /*8b30*/  IMAD.MOV.U32 R0, RZ, RZ, R13 ;  /* 0x000000ffff007224 */ /* 0x001fc600078e000d */
[----:B-1----:R-:W2:Y:S04]  /*8b40*/  LDL.LU.64 R12, [R1+0x58] ;  /* 0x00005800010c7983 */ /* 0x002ea80000300a00 */
[----:B------:R0:W-:Y:S04]  /*8b50*/  STL [R1+0x22c], R0 ;  /* 0x00022c0001007387 */ /* 0x0001e80000100800 */
[----:B------:R1:W-:Y:S01]  /*8b60*/  STL [R1+0x238], R18 ;  /* 0x0002381201007387 */ /* 0x0003e20000100800 */
[----:B0-----:R-:W-:-:S03]  /*8b70*/  IMAD.MOV.U32 R0, RZ, RZ, R19 ;  /* 0x000000ffff007224 */ /* 0x001fc600078e0013 */
[----:B-1----:R-:W2:Y:S04]  /*8b80*/  LDL.LU.64 R18, [R1+0x98] ;  /* 0x0000980001127983 */ /* 0x002ea80000300a00 */
[----:B------:R0:W-:Y:S04]  /*8b90*/  STL [R1+0x234], R0 ;  /* 0x0002340001007387 */ /* 0x0001e80000100800 */
[----:B-----5:R1:W-:Y:S01]  /*8ba0*/  STL [R1+0x240], R14 ;  /* 0x0002400e01007387 */ /* 0x0203e20000100800 */
[----:B0-----:R-:W-:-:S03]  /*8bb0*/  IMAD.MOV.U32 R0, RZ, RZ, R15 ;  /* 0x000000ffff007224 */ /* 0x001fc600078e000f */
[----:B-1----:R-:W5:Y:S04]  /*8bc0*/  LDL.LU.64 R14, [R1+0x68] ;  /* 0x00006800010e7983 */ /* 0x002f680000300a00 */
[----:B------:R0:W-:Y:S04]  /*8bd0*/  STL [R1+0x23c], R0 ;  /* 0x00023c0001007387 */ /* 0x0001e80000100800 */
[----:B------:R1:W-:Y:S01]  /*8be0*/  STL [R1+0x248], R8 ;  /* 0x0002480801007387 */ /* 0x0003e20000100800 */
        /* <DEDUP_REMOVED lines=15> */
[----:B----4-:R1:W-:Y:S01]  /*8ce0*/  STL [R1+0x268], R10 ;  /* 0x0002680a01007387 */ /* 0x0103e20000100800 */
[----:B0-----:R-:W-:-:S03]  /*8cf0*/  IMAD.MOV.U32 R0, RZ, RZ, R11 ;  /* 0x000000ffff007224 */ /* 0x001fc600078e000b */
[----:B-1----:R-:W4:Y:S04]  /*8d00*/  LDL.LU.64 R10, [R1+0xc8] ;  /* 0x0000c800010a7983 */ /* 0x002f280000300a00 */
[----:B------:R0:W-:Y:S04]  /*8d10*/  STL [R1+0x264], R0 ;  /* 0x0002640001007387 */ /* 0x0001e80000100800 */
[----:B------:R1:W-:Y:S01]  /*8d20*/  STL [R1+0x270], R16 ;  /* 0x0002701001007387 */ /* 0x0003e20000100800 */
[----:B0-----:R-:W-:-:S03]  /*8d30*/  IMAD.MOV.U32 R0, RZ, RZ, R17 ;  /* 0x000000ffff007224 */ /* 0x001fc600078e0011 */
[----:B-1----:R-:W4:Y:S04]  /*8d40*/  LDL.LU.64 R16, [R1+0x90] ;  /* 0x0000900001107983 */ /* 0x002f280000300a00 */
[----:B------:R0:W-:Y:S04]  /*8d50*/  STL [R1+0x26c], R0 ;  /* 0x00026c0001007387 */ /* 0x0001e80000100800 */
        /* <DEDUP_REMOVED lines=144> */
[----:B------:R-:W-:Y:S04]  /*9660*/  STL [R1+0x398], R18 ;  /* 0x0003981201007387 */ /* 0x000fe80000100800 */
[----:B------:R-:W2:Y:S01]  /*9670*/  LDL.LU.64 R24, [R1+0x3f0] ;  /* 0x0003f00001187983 */ /* 0x000ea20000300a00 */
[----:B0-----:R-:W-:-:S05]  /*9680*/  IMAD.MOV.U32 R0, RZ, RZ, R19 ;  /* 0x000000ffff007224 */ /* 0x001fca00078e0013 */
        /* <DEDUP_REMOVED lines=9> */
[----:B------:R-:W-:Y:S04]  /*9720*/  STL [R1+0x3b0], R6 ;  /* 0x0003b00601007387 */ /* 0x000fe80000100800 */
[----:B------:R-:W5:Y:S01]  /*9730*/  LDL.LU.64 R18, [R1+0x408] ;  /* 0x0004080001127983 */ /* 0x000f620000300a00 */
[----:B0-----:R-:W-:-:S05]  /*9740*/  IMAD.MOV.U32 R0, RZ, RZ, R7 ;  /* 0x000000ffff007224 */ /* 0x001fca00078e0007 */
[----:B------:R0:W-:Y:S02]  /*9750*/  STL [R1+0x3ac], R0 ;  /* 0x0003ac0001007387 */ /* 0x0001e40000100800 */
[----:B0-----:R-:W-:Y:S02]  /*9760*/  IMAD.MOV.U32 R0, RZ, RZ, R5 ;  /* 0x000000ffff007224 */ /* 0x001fe400078e0005 */
[----:B------:R-:W-:Y:S04]  /*9770*/  STL [R1+0x3b8], R4 ;  /* 0x0003b80401007387 */ /* 0x000fe80000100800 */
[----:B------:R-:W5:Y:S04]  /*9780*/  LDL.LU.64 R6, [R1+0x410] ;  /* 0x0004100001067983 */ /* 0x000f680000300a00 */
[----:B------:R0:W-:Y:S04]  /*9790*/  STL [R1+0x3b4], R0 ;  /* 0x0003b40001007387 */ /* 0x0001e80000100800 */
[----:B------:R1:W-:Y:S01]  /*97a0*/  STL [R1+0x3c0], R2 ;  /* 0x0003c00201007387 */ /* 0x0003e20000100800 */
[----:B0-----:R-:W-:-:S03]  /*97b0*/  IMAD.MOV.U32 R0, RZ, RZ, R3 ;  /* 0x000000ffff007224 */ /* 0x001fc600078e0003 */
[----:B------:R-:W5:Y:S04]  /*97c0*/  LDL.LU.64 R4, [R1+0x418] ;  /* 0x0004180001047983 */ /* 0x000f680000300a00 */
[----:B----4-:R-:W-:Y:S04]  /*97d0*/  STL [R1+0x3c8], R10 ;  /* 0x0003c80a01007387 */ /* 0x010fe80000100800 */
[----:B------:R0:W-:Y:S04]  /*97e0*/  STL [R1+0x3bc], R0 ;  /* 0x0003bc0001007387 */ /* 0x0001e80000100800 */
[----:B-1----:R-:W4:Y:S01]  /*97f0*/  LDL.LU.64 R2, [R1+0x420] ;  /* 0x0004200001027983 */ /* 0x002f220000300a00 */
[----:B0-----:R-:W-:-:S03]  /*9800*/  IMAD.MOV.U32 R0, RZ, RZ, R11 ;  /* 0x000000ffff007224 */ /* 0x001fc600078e000b */
[----:B------:R-:W-:Y:S04]  /*9810*/  STL [R1+0x3d0], R16 ;  /* 0x0003d01001007387 */ /* 0x000fe80000100800 */
[----:B------:R0:W-:Y:S04]  /*9820*/  STL [R1+0x3c4], R0 ;  /* 0x0003c40001007387 */ /* 0x0001e80000100800 */
[----:B------:R-:W4:Y:S01]  /*9830*/  LDL.LU.64 R10, [R1+0x428] ;  /* 0x00042800010a7983 */ /* 0x000f220000300a00 */
[----:B0-----:R-:W-:-:S03]  /*9840*/  IMAD.MOV.U32 R0, RZ, RZ, R17 ;  /* 0x000000ffff007224 */ /* 0x001fc600078e0011 */
[----:B---3--:R-:W-:Y:S04]  /*9850*/  STL [R1+0x3d8], R22 ;  /* 0x0003d81601007387 */ /* 0x008fe80000100800 */
[----:B------:R0:W-:Y:S04]  /*9860*/  STL [R1+0x3cc], R0 ;  /* 0x0003cc0001007387 */ /* 0x0001e80000100800 */
[----:B------:R-:W3:Y:S01]  /*9870*/  LDL.LU.64 R16, [R1+0x430] ;  /* 0x0004300001107983 */ /* 0x000ee20000300a00 */
[----:B0-----:R-:W-:-:S03]  /*9880*/  IMAD.MOV.U32 R0, RZ, RZ, R23 ;  /* 0x000000ffff007224 */ /* 0x001fc600078e0017 */
[----:B--2---:R-:W-:Y:S04]  /*9890*/  STL [R1+0x3e0], R20 ;  /* 0x0003e01401007387 */ /* 0x004fe80000100800 */
[----:B------:R0:W-:Y:S04]  /*98a0*/  STL [R1+0x3d4], R0 ;  /* 0x0003d40001007387 */ /* 0x0001e80000100800 */
[----:B------:R-:W2:Y:S01]  /*98b0*/  LDL.LU.64 R22, [R1+0x438] ;  /* 0x0004380001167983 */ /* 0x000ea20000300a00 */
[----:B0-----:R-:W-:-:S03]  /*98c0*/  IMAD.MOV.U32 R0, RZ, RZ, R21 ;  /* 0x000000ffff007224 */ /* 0x001fc600078e0015 */
[----:B------:R-:W-:Y:S04]  /*98d0*/  STL [R1+0x3e8], R12 ;  /* 0x0003e80c01007387 */ /* 0x000fe80000100800 */
[----:B------:R0:W-:Y:S04]  /*98e0*/  STL [R1+0x3dc], R0 ;  /* 0x0003dc0001007387 */ /* 0x0001e80000100800 */
[----:B------:R-:W2:Y:S01]  /*98f0*/  LDL.LU.64 R20, [R1+0x440] ;  /* 0x0004400001147983 */ /* 0x000ea20000300a00 */
[----:B0-----:R-:W-:-:S03]  /*9900*/  IMAD.MOV.U32 R0, RZ, RZ, R13 ;  /* 0x000000ffff007224 */ /* 0x001fc600078e000d */
[----:B------:R-:W-:Y:S04]  /*9910*/  STL [R1+0x3f0], R24 ;  /* 0x0003f01801007387 */ /* 0x000fe80000100800 */
[----:B------:R0:W-:Y:S04]  /*9920*/  STL [R1+0x3e4], R0 ;  /* 0x0003e40001007387 */ /* 0x0001e80000100800 */
[----:B------:R-:W2:Y:S01]  /*9930*/  LDL.LU.64 R12, [R1+0x448] ;  /* 0x00044800010c7983 */ /* 0x000ea20000300a00 */
[----:B0-----:R-:W-:-:S03]  /*9940*/  IMAD.MOV.U32 R0, RZ, RZ, R25 ;  /* 0x000000ffff007224 */ /* 0x001fc600078e0019 */
[----:B-----5:R-:W-:Y:S04]  /*9950*/  STL [R1+0x3f8], R14 ;  /* 0x0003f80e01007387 */ /* 0x020fe80000100800 */
[----:B------:R0:W-:Y:S02]  /*9960*/  STL [R1+0x3ec], R0 ;  /* 0x0003ec0001007387 */ /* 0x0001e40000100800 */
[----:B0-----:R-:W-:Y:S02]  /*9970*/  IMAD.MOV.U32 R0, RZ, RZ, R15 ;  /* 0x000000ffff007224 */ /* 0x001fe400078e000f */
[----:B------:R-:W5:Y:S04]  /*9980*/  LDL.LU.64 R14, [R1+0x450] ;  /* 0x00045000010e7983 */ /* 0x000f680000300a00 */
        /* <DEDUP_REMOVED lines=11> */
[----:B------:R-:W-:Y:S04]  /*9a40*/  STL [R1+0x418], R4 ;  /* 0x0004180401007387 */ /* 0x000fe80000100800 */
[----:B------:R0:W-:Y:S04]  /*9a50*/  STL [R1+0x40c], R0 ;  /* 0x00040c0001007387 */ /* 0x0001e80000100800 */
[----:B-1----:R-:W5:Y:S01]  /*9a60*/  LDL.LU.64 R6, [R1+0x468] ;  /* 0x0004680001067983 */ /* 0x002f620000300a00 */
[----:B0-----:R-:W-:-:S03]  /*9a70*/  IMAD.MOV.U32 R0, RZ, RZ, R5 ;  /* 0x000000ffff007224 */ /* 0x001fc600078e0005 */
[----:B----4-:R-:W-:Y:S04]  /*9a80*/  STL [R1+0x420], R2 ;  /* 0x0004200201007387 */ /* 0x010fe80000100800 */
[----:B------:R0:W-:Y:S04]  /*9a90*/  STL [R1+0x414], R0 ;  /* 0x0004140001007387 */ /* 0x0001e80000100800 */
[----:B------:R-:W4:Y:S01]  /*9aa0*/  LDL.LU.64 R4, [R1+0x470] ;  /* 0x0004700001047983 */ /* 0x000f220000300a00 */
        /* <DEDUP_REMOVED lines=16> */
[----:B0-----:R-:W-:-:S05]  /*9bb0*/  IMAD.MOV.U32 R0, RZ, RZ, R21 ;  /* 0x000000ffff007224 */ /* 0x001fca00078e0015 */
[----:B------:R0:W-:Y:S04]  /*9bc0*/  STL [R1+0x43c], R0 ;  /* 0x00043c0001007387 */ /* 0x0001e80000100800 */
[----:B------:R1:W-:Y:S04]  /*9bd0*/  STL [R1+0x448], R12 ;  /* 0x0004480c01007387 */ /* 0x0003e80000100800 */
[----:B------:R-:W2:Y:S01]  /*9be0*/  LDL.LU.64 R24, [R1+0x498] ;  /* 0x0004980001187983 */ /* 0x000ea20000300a00 */
[----:B0-----:R-:W-:-:S03]  /*9bf0*/  IMAD.MOV.U32 R0, RZ, RZ, R13 ;  /* 0x000000ffff007224 */ /* 0x001fc600078e000d */
[----:B-1----:R-:W2:Y:S04]  /*9c00*/  LDL.LU.64 R12, [R1+0x4a0] ;  /* 0x0004a000010c7983 */ /* 0x002ea80000300a00 */
[----:B------:R0:W-:Y:S04]  /*9c10*/  STL [R1+0x444], R0 ;  /* 0x0004440001007387 */ /* 0x0001e80000100800 */
[----:B-----5:R1:W-:Y:S01]  /*9c20*/  STL [R1+0x450], R14 ;  /* 0x0004500e01007387 */ /* 0x0203e20000100800 */
[----:B0-----:R-:W-:-:S03]  /*9c30*/  IMAD.MOV.U32 R0, RZ, RZ, R15 ;  /* 0x000000ffff007224 */ /* 0x001fc600078e000f */
[----:B------:R-:W5:Y:S04]  /*9c40*/  LDL.LU.64 R22, [R1+0x4a8] ;  /* 0x0004a80001167983 */ /* 0x000f680000300a00 */
[----:B------:R-:W-:Y:S04]  /*9c50*/  STL [R1+0x458], R8 ;  /* 0x0004580801007387 */ /* 0x000fe80000100800 */
[----:B------:R0:W-:Y:S04]  /*9c60*/  STL [R1+0x44c], R0 ;  /* 0x00044c0001007387 */ /* 0x0001e80000100800 */
[----:B-1----:R-:W5:Y:S01]  /*9c70*/  LDL.LU.64 R14, [R1+0x4b0] ;  /* 0x0004b000010e7983 */ /* 0x002f620000300a00 */
[----:B0-----:R-:W-:-:S03]  /*9c80*/  IMAD.MOV.U32 R0, RZ, RZ, R9 ;  /* 0x000000ffff007224 */ /* 0x001fc600078e0009 */
[----:B------:R-:W-:Y:S04]  /*9c90*/  STL [R1+0x460], R18 ;  /* 0x0004601201007387 */ /* 0x000fe80000100800 */
[----:B------:R0:W-:Y:S04]  /*9ca0*/  STL [R1+0x454], R0 ;  /* 0x0004540001007387 */ /* 0x0001e80000100800 */
[----:B------:R-:W5:Y:S04]  /*9cb0*/  LDL.LU.64 R8, [R1+0x4b8] ;  /* 0x0004b80001087983 */ /* 0x000f680000300a00 */
[----:B------:R-:W5:Y:S01]  /*9cc0*/  LDL.LU.64 R20, [R1+0x4c0] ;  /* 0x0004c00001147983 */ /* 0x000f620000300a00 */
[----:B0-----:R-:W-:-:S05]  /*9cd0*/  IMAD.MOV.U32 R0, RZ, RZ, R19 ;  /* 0x000000ffff007224 */ /* 0x001fca00078e0013 */
[----:B------:R0:W-:Y:S04]  /*9ce0*/  STL [R1+0x45c], R0 ;  /* 0x00045c0001007387 */ /* 0x0001e80000100800 */
[----:B------:R1:W-:Y:S01]  /*9cf0*/  STL [R1+0x468], R6 ;  /* 0x0004680601007387 */ /* 0x0003e20000100800 */
[----:B0-----:R-:W-:-:S03]  /*9d00*/  IMAD.MOV.U32 R0, RZ, RZ, R7 ;  /* 0x000000ffff007224 */ /* 0x001fc600078e0007 */
[----:B-1----:R-:W5:Y:S04]  /*9d10*/  LDL.LU.64 R6, [R1+0x4c8] ;  /* 0x0004c80001067983 */ /* 0x002f680000300a00 */
[----:B------:R4:W-:Y:S02]  /*9d20*/  STL [R1+0x464], R0 ;  /* 0x0004640001007387 */ /* 0x0009e40000100800 */
[----:B----4-:R-:W-:Y:S02]  /*9d30*/  IMAD.MOV.U32 R0, RZ, RZ, R5 ;  /* 0x000000ffff007224 */ /* 0x010fe400078e0005 */
[----:B------:R0:W-:Y:S04]  /*9d40*/  STL [R1+0x470], R4 ;  /* 0x0004700401007387 */ /* 0x0001e80000100800 */
[----:B0-----:R-:W4:Y:S04]  /*9d50*/  LDL.LU.64 R4, [R1+0x4d0] ;  /* 0x0004d00001047983 */ /* 0x001f280000300a00 */
[----:B------:R0:W-:Y:S04]  /*9d60*/  STL [R1+0x46c], R0 ;  /* 0x00046c0001007387 */ /* 0x0001e80000100800 */
[----:B------:R1:W-:Y:S04]  /*9d70*/  STL [R1+0x478], R2 ;  /* 0x0004780201007387 */ /* 0x0003e80000100800 */
[----:B------:R-:W4:Y:S01]  /*9d80*/  LDL.LU.64 R18, [R1+0x4d8] ;  /* 0x0004d80001127983 */ /* 0x000f220000300a00 */
[----:B0-----:R-:W-:-:S03]  /*9d90*/  IMAD.MOV.U32 R0, RZ, RZ, R3 ;  /* 0x000000ffff007224 */ /* 0x001fc600078e0003 */
[----:B---3--:R-:W-:Y:S04]  /*9da0*/  STL [R1+0x480], R10 ;  /* 0x0004800a01007387 */ /* 0x008fe80000100800 */
[----:B------:R0:W-:Y:S04]  /*9db0*/  STL [R1+0x474], R0 ;  /* 0x0004740001007387 */ /* 0x0001e80000100800 */
[----:B-1----:R-:W3:Y:S01]  /*9dc0*/  LDL.LU.64 R2, [R1+0x4e0] ;  /* 0x0004e00001027983 */ /* 0x002ee20000300a00 */
[----:B0-----:R-:W-:-:S03]  /*9dd0*/  IMAD.MOV.U32 R0, RZ, RZ, R11 ;  /* 0x000000ffff007224 */ /* 0x001fc600078e000b */
[----:B--2---:R-:W-:Y:S04]  /*9de0*/  STL [R1+0x488], R16 ;  /* 0x0004881001007387 */ /* 0x004fe80000100800 */
[----:B------:R0:W-:Y:S04]  /*9df0*/  STL [R1+0x47c], R0 ;  /* 0x00047c0001007387 */ /* 0x0001e80000100800 */
[----:B------:R-:W2:Y:S01]  /*9e00*/  LDL.LU.64 R10, [R1+0x4e8] ;  /* 0x0004e800010a7983 */ /* 0x000ea20000300a00 */
[----:B0-----:R-:W-:-:S03]  /*9e10*/  IMAD.MOV.U32 R0, RZ, RZ, R17 ;  /* 0x000000ffff007224 */ /* 0x001fc600078e0011 */
[----:B------:R-:W2:Y:S04]  /*9e20*/  LDL.LU.64 R16, [R1+0x4f0] ;  /* 0x0004f00001107983 */ /* 0x000ea80000300a00 */
[----:B------:R0:W-:Y:S04]  /*9e30*/  STL [R1+0x484], R0 ;  /* 0x0004840001007387 */ /* 0x0001e80000100800 */
[----:B------:R-:W-:Y:S01]  /*9e40*/  STL [R1+0x490], R26 ;  /* 0x0004901a01007387 */ /* 0x000fe20000100800 */
[----:B0-----:R-:W-:-:S03]  /*9e50*/  IMAD.MOV.U32 R0, RZ, RZ, R27 ;  /* 0x000000ffff007224 */ /* 0x001fc600078e001b */
[----:B------:R-:W-:Y:S04]  /*9e60*/  STL [R1+0x498], R24 ;  /* 0x0004981801007387 */ /* 0x000fe80000100800 */
[----:B------:R0:W-:Y:S04]  /*9e70*/  STL [R1+0x48c], R0 ;  /* 0x00048c0001007387 */ /* 0x0001e80000100800 */
[----:B------:R-:W-:Y:S01]  /*9e80*/  STL [R1+0x4a0], R12 ;  /* 0x0004a00c01007387 */ /* 0x000fe20000100800 */
[----:B0-----:R-:W-:-:S05]  /*9e90*/  IMAD.MOV.U32 R0, RZ, RZ, R25 ;  /* 0x000000ffff007224 */ /* 0x001fca00078e0019 */
[----:B------:R0:W-:Y:S04]  /*9ea0*/  STL [R1+0x494], R0 ;  /* 0x0004940001007387 */ /* 0x0001e80000100800 */
[----:B-----5:R-:W-:Y:S01]  /*9eb0*/  STL [R1+0x4a8], R22 ;  /* 0x0004a81601007387 */ /* 0x020fe20000100800 */
[----:B0-----:R-:W-:-:S05]  /*9ec0*/  IMAD.MOV.U32 R0, RZ, RZ, R13 ;  /* 0x000000ffff007224 */ /* 0x001fca00078e000d */
[----:B------:R0:W-:Y:S04]  /*9ed0*/  STL [R1+0x49c], R0 ;  /* 0x00049c0001007387 */ /* 0x0001e80000100800 */
[----:B------:R-:W5:Y:S01]  /*9ee0*/  LDL.LU.64 R12, [R1+0x4f8] ;  /* 0x0004f800010c7983 */ /* 0x000f620000300a00 */
[----:B0-----:R-:W-:-:S03]  /*9ef0*/  IMAD.MOV.U32 R0, RZ, RZ, R23 ;  /* 0x000000ffff007224 */ /* 0x001fc600078e0017 */
[----:B------:R-:W-:Y:S04]  /*9f00*/  STL [R1+0x4b0], R14 ;  /* 0x0004b00e01007387 */ /* 0x000fe80000100800 */
[----:B------:R0:W-:Y:S02]  /*9f10*/  STL [R1+0x4a4], R0 ;  /* 0x0004a40001007387 */ /* 0x0001e40000100800 */
[----:B0-----:R-:W-:Y:S02]  /*9f20*/  IMAD.MOV.U32 R0, RZ, RZ, R15 ;  /* 0x000000ffff007224 */ /* 0x001fe400078e000f */
[----:B------:R-:W5:Y:S04]  /*9f30*/  LDL.LU.64 R14, [R1+0x500] ;  /* 0x00050000010e7983 */ /* 0x000f680000300a00 */
[----:B------:R0:W-:Y:S04]  /*9f40*/  STL [R1+0x4ac], R0 ;  /* 0x0004ac0001007387 */ /* 0x0001e80000100800 */
[----:B------:R1:W-:Y:S01]  /*9f50*/  STL [R1+0x4b8], R8 ;  /* 0x0004b80801007387 */ /* 0x0003e20000100800 */
[----:B0-----:R-:W-:-:S03]  /*9f60*/  IMAD.MOV.U32 R0, RZ, RZ, R9 ;  /* 0x000000ffff007224 */ /* 0x001fc600078e0009 */
[----:B------:R-:W-:Y:S04]  /*9f70*/  STL [R1+0x4c0], R20 ;  /* 0x0004c01401007387 */ /* 0x000fe80000100800 */
[----:B------:R0:W-:Y:S04]  /*9f80*/  STL [R1+0x4b4], R0 ;  /* 0x0004b40001007387 */ /* 0x0001e80000100800 */
[----:B-1----:R-:W5:Y:S01]  /*9f90*/  LDL.LU.64 R8, [R1+0x508] ;  /* 0x0005080001087983 */ /* 0x002f620000300a00 */
[----:B0-----:R-:W-:-:S03]  /*9fa0*/  IMAD.MOV.U32 R0, RZ, RZ, R21 ;  /* 0x000000ffff007224 */ /* 0x001fc600078e0015 */
[----:B------:R-:W-:Y:S04]  /*9fb0*/  STL [R1+0x4c8], R6 ;  /* 0x0004c80601007387 */ /* 0x000fe80000100800 */
[----:B------:R0:W-:Y:S02]  /*9fc0*/  STL [R1+0x4bc], R0 ;  /* 0x0004bc0001007387 */ /* 0x0001e40000100800 */
[----:B0-----:R-:W-:Y:S02]  /*9fd0*/  IMAD.MOV.U32 R0, RZ, RZ, R7 ;  /* 0x000000ffff007224 */ /* 0x001fe400078e0007 */
[----:B------:R-:W5:Y:S04]  /*9fe0*/  LDL.LU.64 R6, [R1+0x510] ;  /* 0x0005100001067983 */ /* 0x000f680000300a00 */
[----:B------:R4:W-:Y:S02]  /*9ff0*/  STL [R1+0x4c4], R0 ;  /* 0x0004c40001007387 */ /* 0x0009e40000100800 */
[----:B----4-:R-:W-:-:S02]  /*a000*/  IMAD.MOV.U32 R0, RZ, RZ, R5 ;  /* 0x000000ffff007224 */ /* 0x010fc400078e0005 */
[----:B------:R0:W-:Y:S04]  /*a010*/  STL [R1+0x4d0], R4 ;  /* 0x0004d00401007387 */ /* 0x0001e80000100800 */
[----:B------:R-:W-:Y:S04]  /*a020*/  STL [R1+0x4d8], R18 ;  /* 0x0004d81201007387 */ /* 0x000fe80000100800 */
[----:B------:R1:W-:Y:S04]  /*a030*/  STL [R1+0x4cc], R0 ;  /* 0x0004cc0001007387 */ /* 0x0003e80000100800 */
[----:B0-----:R-:W4:Y:S01]  /*a040*/  LDL.LU.64 R4, [R1+0x518] ;  /* 0x0005180001047983 */ /* 0x001f220000300a00 */
[----:B-1----:R-:W-:-:S03]  /*a050*/  IMAD.MOV.U32 R0, RZ, RZ, R19 ;  /* 0x000000ffff007224 */ /* 0x002fc600078e0013 */
[----:B---3--:R-:W-:Y:S04]  /*a060*/  STL [R1+0x4e0], R2 ;  /* 0x0004e00201007387 */ /* 0x008fe80000100800 */
[----:B------:R0:W-:Y:S02]  /*a070*/  STL [R1+0x4d4], R0 ;  /* 0x0004d40001007387 */ /* 0x0001e40000100800 */
[----:B0-----:R-:W-:Y:S02]  /*a080*/  IMAD.MOV.U32 R0, RZ, RZ, R3 ;  /* 0x000000ffff007224 */ /* 0x001fe400078e0003 */
[----:B------:R-:W3:Y:S04]  /*a090*/  LDL.LU.64 R2, [R1+0x520] ;  /* 0x0005200001027983 */ /* 0x000ee80000300a00 */
[----:B------:R0:W-:Y:S04]  /*a0a0*/  STL [R1+0x4dc], R0 ;  /* 0x0004dc0001007387 */ /* 0x0001e80000100800 */
[----:B--2---:R1:W-:Y:S01]  /*a0b0*/  STL [R1+0x4e8], R10 ;  /* 0x0004e80a01007387 */ /* 0x0043e20000100800 */
[----:B0-----:R-:W-:-:S03]  /*a0c0*/  IMAD.MOV.U32 R0, RZ, RZ, R11 ;  /* 0x000000ffff007224 */ /* 0x001fc600078e000b */
[----:B------:R-:W-:Y:S04]  /*a0d0*/  STL [R1+0x4f0], R16 ;  /* 0x0004f01001007387 */ /* 0x000fe80000100800 */
[----:B------:R-:W-:Y:S04]  /*a0e0*/  STL [R1+0x4e4], R0 ;  /* 0x0004e40001007387 */ /* 0x000fe80000100800 */
[----:B-1----:R-:W2:Y:S04]  /*a0f0*/  LDL.LU.64 R10, [R1+0x538] ;  /* 0x00053800010a7983 */ /* 0x002ea80000300a00 */
[----:B--2---:R0:W-:Y:S04]  /*a100*/  STL.64 [R1+0x8e0], R10 ;  /* 0x0008e00a01007387 */ /* 0x0041e80000100a00 */
[----:B0-----:R-:W2:Y:S01]  /*a110*/  LDL.LU.64 R10, [R1+0x530] ;  /* 0x00053000010a7983 */ /* 0x001ea20000300a00 */
[----:B------:R-:W-:-:S03]  /*a120*/  IMAD.MOV.U32 R0, RZ, RZ, R17 ;  /* 0x000000ffff007224 */ /* 0x000fc600078e0011 */
[----:B--2---:R0:W-:Y:S04]  /*a130*/  STL.64 [R1+0x8e8], R10 ;  /* 0x0008e80a01007387 */ /* 0x0041e80000100a00 */
[----:B0-----:R-:W2:Y:S04]  /*a140*/  LDL.LU.64 R10, [R1+0x528] ;  /* 0x00052800010a7983 */ /* 0x001ea80000300a00 */
[----:B------:R-:W2:Y:S04]  /*a150*/  LDL.LU.64 R28, [R1+0x540] ;  /* 0x00054000011c7983 */ /* 0x000ea80000300a00 */
[----:B------:R0:W-:Y:S04]  /*a160*/  STL [R1+0x4ec], R0 ;  /* 0x0004ec0001007387 */ /* 0x0001e80000100800 */
[----:B-----5:R-:W-:Y:S04]  /*a170*/  STL [R1+0x4f8], R12 ;  /* 0x0004f80c01007387 */ /* 0x020fe80000100800 */
[----:B------:R-:W5:Y:S01]  /*a180*/  LDL.LU.64 R26, [R1+0x548] ;  /* 0x00054800011a7983 */ /* 0x000f620000300a00 */
[----:B0-----:R-:W-:-:S03]  /*a190*/  IMAD.MOV.U32 R0, RZ, RZ, R13 ;  /* 0x000000ffff007224 */ /* 0x001fc600078e000d */
[----:B------:R-:W5:Y:S04]  /*a1a0*/  LDL.LU.64 R24, [R1+0x550] ;  /* 0x0005500001187983 */ /* 0x000f680000300a00 */
[----:B------:R0:W-:Y:S04]  /*a1b0*/  STL [R1+0x4f4], R0 ;  /* 0x0004f40001007387 */ /* 0x0001e80000100800 */
[----:B------:R-:W-:Y:S04]  /*a1c0*/  STL [R1+0x500], R14 ;  /* 0x0005000e01007387 */ /* 0x000fe80000100800 */
        /* <DEDUP_REMOVED lines=14> */
[----:B----4-:R1:W-:Y:S04]  /*a2b0*/  STL [R1+0x518], R4 ;  /* 0x0005180401007387 */ /* 0x0103e80000100800 */
[----:B------:R-:W4:Y:S01]  /*a2c0*/  LDL.LU.64 R8, [R1+0x588] ;  /* 0x0005880001087983 */ /* 0x000f220000300a00 */
[----:B0-----:R-:W-:-:S03]  /*a2d0*/  IMAD.MOV.U32 R0, RZ, RZ, R5 ;  /* 0x000000ffff007224 */ /* 0x001fc600078e0005 */
[----:B------:R-:W4:Y:S04]  /*a2e0*/  LDL.LU.64 R6, [R1+0x590] ;  /* 0x0005900001067983 */ /* 0x000f280000300a00 */
[----:B------:R0:W-:Y:S04]  /*a2f0*/  STL [R1+0x514], R0 ;  /* 0x0005140001007387 */ /* 0x0001e80000100800 */
[----:B---3--:R3:W-:Y:S04]  /*a300*/  STL [R1+0x520], R2 ;  /* 0x0005200201007387 */ /* 0x0087e80000100800 */
[----:B-1----:R-:W4:Y:S01]  /*a310*/  LDL.LU.64 R4, [R1+0x150] ;  /* 0x0001500001047983 */ /* 0x002f220000300a00 */
[----:B0-----:R-:W-:-:S03]  /*a320*/  IMAD.MOV.U32 R0, RZ, RZ, R3 ;  /* 0x000000ffff007224 */ /* 0x001fc600078e0003 */
[----:B--2---:R-:W-:Y:S04]  /*a330*/  STL [R1+0x528], R10 ;  /* 0x0005280a01007387 */ /* 0x004fe80000100800 */
[----:B------:R0:W-:Y:S04]  /*a340*/  STL [R1+0x51c], R0 ;  /* 0x00051c0001007387 */ /* 0x0001e80000100800 */
[----:B---3--:R-:W2:Y:S01]  /*a350*/  LDL.LU.64 R2, [R1+0x5a0] ;  /* 0x0005a00001027983 */ /* 0x008ea20000300a00 */
[----:B0-----:R-:W-:-:S03]  /*a360*/  IMAD.MOV.U32 R0, RZ, RZ, R11 ;  /* 0x000000ffff007224 */ /* 0x001fc600078e000b */
[----:B------:R-:W3:Y:S04]  /*a370*/  LDL.LU.64 R10, [R1+0x8e8] ;  /* 0x0008e800010a7983 */ /* 0x000ee80000300a00 */
[----:B---3--:R-:W-:Y:S04]  /*a380*/  STL [R1+0x530], R10 ;  /* 0x0005300a01007387 */ /* 0x008fe80000100800 */
[----:B------:R0:W-:Y:S02]  /*a390*/  STL [R1+0x524], R0 ;  /* 0x0005240001007387 */ /* 0x0001e40000100800 */
[----:B0-----:R-:W-:-:S02]  /*a3a0*/  IMAD.MOV.U32 R0, RZ, RZ, R11 ;  /* 0x000000ffff007224 */ /* 0x001fc400078e000b */
[----:B------:R-:W3:Y:S04]  /*a3b0*/  LDL.LU.64 R10, [R1+0x8e0] ;  /* 0x0008e000010a7983 */ /* 0x000ee80000300a00 */
[----:B---3--:R-:W-:Y:S04]  /*a3c0*/  STL [R1+0x538], R10 ;  /* 0x0005380a01007387 */ /* 0x008fe80000100800 */
[----:B------:R0:W-:Y:S02]  /*a3d0*/  STL [R1+0x52c], R0 ;  /* 0x00052c0001007387 */ /* 0x0001e40000100800 */
[----:B0-----:R-:W-:-:S02]  /*a3e0*/  IMAD.MOV.U32 R0, RZ, RZ, R11 ;  /* 0x000000ffff007224 */ /* 0x001fc400078e000b */
[----:B------:R-:W3:Y:S04]  /*a3f0*/  LDL.LU.64 R10, [R1+0x8d8] ;  /* 0x0008d800010a7983 */ /* 0x000ee80000300a00 */
[----:B------:R-:W-:Y:S04]  /*a400*/  STL [R1+0x540], R28 ;  /* 0x0005401c01007387 */ /* 0x000fe80000100800 */
[----:B------:R0:W-:Y:S04]  /*a410*/  STL [R1+0x534], R0 ;  /* 0x0005340001007387 */ /* 0x0001e80000100800 */
[----:B-----5:R-:W-:Y:S01]  /*a420*/  STL [R1+0x548], R26 ;  /* 0x0005481a01007387 */ /* 0x020fe20000100800 */
[----:B0-----:R-:W-:-:S05]  /*a430*/  IMAD.MOV.U32 R0, RZ, RZ, R29 ;  /* 0x000000ffff007224 */ /* 0x001fca00078e001d */
[----:B------:R0:W-:Y:S04]  /*a440*/  STL [R1+0x53c], R0 ;  /* 0x00053c0001007387 */ /* 0x0001e80000100800 */
[----:B------:R-:W-:Y:S01]  /*a450*/  STL [R1+0x550], R24 ;  /* 0x0005501801007387 */ /* 0x000fe20000100800 */
        /* <DEDUP_REMOVED lines=20> */
[----:B----4-:R-:W-:Y:S01]  /*a5a0*/  STL [R1+0x588], R8 ;  /* 0x0005880801007387 */ /* 0x010fe20000100800 */
[----:B0-----:R-:W-:-:S05]  /*a5b0*/  IMAD.MOV.U32 R0, RZ, RZ, R15 ;  /* 0x000000ffff007224 */ /* 0x001fca00078e000f */
[----:B------:R0:W-:Y:S04]  /*a5c0*/  STL [R1+0x57c], R0 ;  /* 0x00057c0001007387 */ /* 0x0001e80000100800 */
[----:B------:R-:W-:Y:S01]  /*a5d0*/  STL [R1+0x590], R6 ;  /* 0x0005900601007387 */ /* 0x000fe20000100800 */
[----:B0-----:R-:W-:-:S05]  /*a5e0*/  IMAD.MOV.U32 R0, RZ, RZ, R9 ;  /* 0x000000ffff007224 */ /* 0x001fca00078e0009 */
[----:B------:R0:W-:Y:S04]  /*a5f0*/  STL [R1+0x584], R0 ;  /* 0x0005840001007387 */ /* 0x0001e80000100800 */
[----:B------:R-:W-:Y:S01]  /*a600*/  STL [R1+0x598], R4 ;  /* 0x0005980401007387 */ /* 0x000fe20000100800 */
[----:B0-----:R-:W-:-:S05]  /*a610*/  IMAD.MOV.U32 R0, RZ, RZ, R7 ;  /* 0x000000ffff007224 */ /* 0x001fca00078e0007 */
[----:B------:R0:W-:Y:S02]  /*a620*/  STL [R1+0x58c], R0 ;  /* 0x00058c0001007387 */ /* 0x0001e40000100800 */
[----:B0-----:R-:W0:Y:S02]  /*a630*/  S2R R0, SR_TID.X ;  /* 0x0000000000007919 */ /* 0x001e240000002100 */
[----:B--2---:R1:W-:Y:S02]  /*a640*/  STL [R1+0x5a0], R2 ;  /* 0x0005a00201007387 */ /* 0x0043e40000100800 */
[----:B-1----:R-:W-:Y:S02]  /*a650*/  IMAD.MOV.U32 R2, RZ, RZ, R3 ;  /* 0x000000ffff027224 */ /* 0x002fe400078e0003 */
[----:B------:R-:W-:Y:S01]  /*a660*/  IMAD.MOV.U32 R4, RZ, RZ, R5 ;  /* 0x000000ffff047224 */ /* 0x000fe200078e0005 */
[----:B0-----:R-:W-:Y:S02]  /*a670*/  SHF.R.U32.HI R3, RZ, 0x5, R0 ;  /* 0x00000005ff037819 */ /* 0x001fe40000011600 */
[----:B------:R-:W-:-:S05]  /*a680*/  LOP3.LUT R0, R0, 0x3f, RZ, 0xc0, !PT ;  /* 0x0000003f00007812 */ /* 0x000fca00078ec0ff */
[----:B------:R-:W-:Y:S02]  /*a690*/  IMAD.SHL.U32 R28, R0, 0x2, RZ ;  /* 0x00000002001c7824 */ /* 0x000fe400078e00ff */
[----:B------:R-:W0:Y:S01]  /*a6a0*/  LDC R0, c[0x0][0x23c] ;  /* 0x00008f00ff007b82 */ /* 0x000e220000000800 */
[----:B------:R-:W-:Y:S01]  /*a6b0*/  SGXT.U32 R3, R3, 0x1 ;  /* 0x000000010303781a */ /* 0x000fe20000000000 */
[----:B------:R-:W-:Y:S04]  /*a6c0*/  STL [R1+0x594], R4 ;  /* 0x0005940401007387 */ /* 0x000fe80000100800 */
[----:B------:R1:W-:Y:S02]  /*a6d0*/  STL [R1+0x59c], R2 ;  /* 0x00059c0201007387 */ /* 0x0003e40000100800 */
[----:B-1----:R-:W-:-:S02]  /*a6e0*/  LOP3.LUT R2, R3, 0x40, RZ, 0xfc, !PT ;  /* 0x0000004003027812 */ /* 0x002fc400078efcff */
        /* <DEDUP_REMOVED lines=9> */
[C---:B------:R-:W-:Y:S01]  /*a780*/  LOP3.LUT R2, R3.reuse, 0x7c, RZ, 0xfc, !PT ;  /* 0x0000007c03027812 */ /* 0x040fe200078efcff */
[----:B0-----:R-:W-:Y:S02]  /*a790*/  IMAD.SHL.U32 R2, R0, 0x80, RZ ;  /* 0x0000008000027824 */ /* 0x001fe400078e00ff */
[----:B------:R-:W0:Y:S01]  /*a7a0*/  LDC R0, c[0x0][0x230] ;  /* 0x00008c00ff007b82 */ /* 0x000e220000000800 */
        /* <DEDUP_REMOVED lines=11> */
[C---:B------:R-:W-:Y:S01]  /*a860*/  LOP3.LUT R4, R3.reuse, 0x62, RZ, 0xfc, !PT ;  /* 0x0000006203047812 */ /* 0x040fe200078efcff */
[----:B0-----:R-:W-:Y:S01]  /*a870*/  VIADD R0, R0, 0x7f ;  /* 0x0000007f00007836 */ /* 0x001fe20000000000 */
[----:B------:R-:W-:-:S02]  /*a880*/  LOP3.LUT R5, R3, 0x66, RZ, 0xfc, !PT ;  /* 0x0000006603057812 */ /* 0x000fc400078efcff */
[C---:B------:R-:W-:Y:S02]  /*a890*/  LOP3.LUT R4, R3.reuse, 0x68, RZ, 0xfc, !PT ;  /* 0x0000006803047812 */ /* 0x040fe400078efcff */
[C---:B------:R-:W-:Y:S02]  /*a8a0*/  LOP3.LUT R5, R3.reuse, 0x6c, RZ, 0xfc, !PT ;  /* 0x0000006c03057812 */ /* 0x040fe400078efcff */
[C---:B------:R-:W-:Y:S02]  /*a8b0*/  LOP3.LUT R4, R3.reuse, 0x6e, RZ, 0xfc, !PT ;  /* 0x0000006e03047812 */ /* 0x040fe400078efcff */
[C---:B------:R-:W-:Y:S02]  /*a8c0*/  LOP3.LUT R5, R3.reuse, 0x72, RZ, 0xfc, !PT ;  /* 0x0000007203057812 */ /* 0x040fe400078efcff */
[C---:B------:R-:W-:Y:S02]  /*a8d0*/  LOP3.LUT R4, R3.reuse, 0x74, RZ, 0xfc, !PT ;  /* 0x0000007403047812 */ /* 0x040fe400078efcff */
[----:B------:R-:W-:-:S02]  /*a8e0*/  LOP3.LUT R5, R3, 0x78, RZ, 0xfc, !PT ;  /* 0x0000007803057812 */ /* 0x000fc400078efcff */
[----:B------:R-:W-:Y:S02]  /*a8f0*/  LOP3.LUT R4, R3, 0x7a, RZ, 0xfc, !PT ;  /* 0x0000007a03047812 */ /* 0x000fe400078efcff */
[----:B------:R-:W-:Y:S01]  /*a900*/  SHF.R.S32.HI R3, RZ, 0x1f, R0 ;  /* 0x0000001fff037819 */ /* 0x000fe20000011400 */
[----:B---3--:R0:W-:Y:S03]  /*a910*/  STL [R1+0x5a8], R10 ;  /* 0x0005a80a01007387 */ /* 0x0081e60000100800 */
[----:B------:R-:W-:Y:S01]  /*a920*/  LEA.HI R3, R3, R0, RZ, 0x7 ;  /* 0x0000000003037211 */ /* 0x000fe200078f38ff */
[----:B------:R0:W-:Y:S04]  /*a930*/  STL [R1+0x5a4], R11 ;  /* 0x0005a40b01007387 */ /* 0x0001e80000100800 */
[----:B------:R0:W-:Y:S01]  /*a940*/  STL [R1+0x100], RZ ;  /* 0x000100ff01007387 */ /* 0x0001e20000100800 */
[----:B------:R-:W-:-:S03]  /*a950*/  SHF.R.S32.HI R3, RZ, 0x7, R3 ;  /* 0x00000007ff037819 */ /* 0x000fc60000011403 */
[----:B------:R0:W-:Y:S04]  /*a960*/  STL [R1+0x104], RZ ;  /* 0x000104ff01007387 */ /* 0x0001e80000100800 */
[----:B------:R0:W-:Y:S04]  /*a970*/  STL [R1+0x108], RZ ;  /* 0x000108ff01007387 */ /* 0x0001e80000100800 */
[----:B------:R0:W-:Y:S04]  /*a980*/  STL [R1+0x10c], RZ ;  /* 0x00010cff01007387 */ /* 0x0001e80000100800 */
[----:B------:R0:W-:Y:S04]  /*a990*/  STL [R1+0xf0], RZ ;  /* 0x0000f0ff01007387 */ /* 0x0001e80000100800 */
[----:B------:R0:W-:Y:S04]  /*a9a0*/  STL [R1+0xf4], RZ ;  /* 0x0000f4ff01007387 */ /* 0x0001e80000100800 */
[----:B------:R0:W-:Y:S04]  /*a9b0*/  STL [R1+0xf8], RZ ;  /* 0x0000f8ff01007387 */ /* 0x0001e80000100800 */
[----:B------:R0:W-:Y:S04]  /*a9c0*/  STL [R1+0xfc], RZ ;  /* 0x0000fcff01007387 */ /* 0x0001e80000100800 */
[----:B------:R0:W-:Y:S04]  /*a9d0*/  STL [R1+0xe0], RZ ;  /* 0x0000e0ff01007387 */ /* 0x0001e80000100800 */
[----:B------:R-:W2:Y:S04]  /*a9e0*/  LDL R5, [R1+0x134] ;  /* 0x0001340001057983 */ /* 0x000ea80000100800 */
[----:B------:R-:W3:Y:S04]  /*a9f0*/  LDL R3, [R1+0x198] ;  /* 0x0001980001037983 */ /* 0x000ee80000100800 */
        /* <DEDUP_REMOVED lines=8> */
[----:B------:R0:W-:Y:S01]  /*aa80*/  STL [R1+0xc4], RZ ;  /* 0x0000c4ff01007387 */ /* 0x0001e20000100800 */
[----:B------:R-:W-:-:S03]  /*aa90*/  SHF.R.S32.HI R0, RZ, 0x1f, R2 ;  /* 0x0000001fff007819 */ /* 0x000fc60000011402 */
[----:B------:R0:W-:Y:S04]  /*aaa0*/  STL [R1+0xc8], RZ ;  /* 0x0000c8ff01007387 */ /* 0x0001e80000100800 */
[----:B------:R0:W-:Y:S04]  /*aab0*/  STL [R1+0xcc], RZ ;  /* 0x0000ccff01007387 */ /* 0x0001e80000100800 */
[----:B------:R0:W-:Y:S04]  /*aac0*/  STL [R1+0xb0], RZ ;  /* 0x0000b0ff01007387 */ /* 0x0001e80000100800 */
[----:B------:R0:W-:Y:S01]  /*aad0*/  STL [R1+0xb4], RZ ;  /* 0x0000b4ff01007387 */ /* 0x0001e20000100800 */
[----:B------:R-:W-:-:S03]  /*aae0*/  SHF.L.U64.HI R0, R2, 0x1, R0 ;  /* 0x0000000102007819 */ /* 0x000fc60000010200 */
[----:B------:R0:W-:Y:S01]  /*aaf0*/  STL [R1+0xb8], RZ ;  /* 0x0000b8ff01007387 */ /* 0x0001e20000100800 */
[----:B------:R-:W-:-:S03]  /*ab00*/  LOP3.LUT R4, R28, 0x20, RZ, 0x3c, !PT ;  /* 0x000000201c047812 */ /* 0x000fc600078e3cff */
[----:B------:R0:W-:Y:S01]  /*ab10*/  STL [R1+0xbc], RZ ;  /* 0x0000bcff01007387 */ /* 0x0001e20000100800 */
[----:B------:R-:W-:-:S03]  /*ab20*/  LOP3.LUT R2, R28, 0x30, RZ, 0x3c, !PT ;  /* 0x000000301c027812 */ /* 0x000fc600078e3cff */
[----:B------:R0:W-:Y:S01]  /*ab30*/  STL [R1+0x90], RZ ;  /* 0x000090ff01007387 */ /* 0x0001e20000100800 */
[----:B------:R-:W-:-:S03]  /*ab40*/  LOP3.LUT R4, R28, 0x50, RZ, 0x3c, !PT ;  /* 0x000000501c047812 */ /* 0x000fc600078e3cff */
[----:B------:R0:W-:Y:S01]  /*ab50*/  STL [R1+0x94], RZ ;  /* 0x000094ff01007387 */ /* 0x0001e20000100800 */
[----:B------:R-:W-:-:S03]  /*ab60*/  LOP3.LUT R2, R28, 0x60, RZ, 0x3c, !PT ;  /* 0x000000601c027812 */ /* 0x000fc600078e3cff */
[----:B------:R0:W-:Y:S04]  /*ab70*/  STL [R1+0x98], RZ ;  /* 0x000098ff01007387 */ /* 0x0001e80000100800 */
[----:B------:R0:W-:Y:S04]  /*ab80*/  STL [R1+0x9c], RZ ;  /* 0x00009cff01007387 */ /* 0x0001e80000100800 */
[----:B------:R0:W-:Y:S04]  /*ab90*/  STL [R1+0xa0], RZ ;  /* 0x0000a0ff01007387 */ /* 0x0001e80000100800 */
[----:B------:R0:W-:Y:S04]  /*aba0*/  STL [R1+0xa4], RZ ;  /* 0x0000a4ff01007387 */ /* 0x0001e80000100800 */
[----:B------:R0:W-:Y:S04]  /*abb0*/  STL [R1+0xa8], RZ ;  /* 0x0000a8ff01007387 */ /* 0x0001e80000100800 */
[----:B------:R0:W-:Y:S01]  /*abc0*/  STL [R1+0xac], RZ ;  /* 0x0000acff01007387 */ /* 0x0001e20000100800 */
[----:B------:R-:W-:Y:S01]  /*abd0*/  USHF.L.U32 UR6, UR6, 0x7, URZ ;  /* 0x0000000706067899 */ /* 0x000fe2000800063f */
[----:B------:R-:W-:-:S02]  /*abe0*/  LOP3.LUT R6, R28, 0x10, RZ, 0x3c, !PT ;  /* 0x000000101c067812 */ /* 0x000fc400078e3cff */
[C---:B------:R-:W-:Y:S01]  /*abf0*/  LOP3.LUT R6, R28.reuse, 0x40, RZ, 0x3c, !PT ;  /* 0x000000401c067812 */ /* 0x040fe200078e3cff */
[----:B------:R-:W-:Y:S01]  /*ac00*/  USHF.R.S32.HI UR7, URZ, 0x1f, UR6 ;  /* 0x0000001f3f077899 */ /* 0x000fe20008011406 */
[----:B------:R-:W-:Y:S01]  /*ac10*/  LOP3.LUT R6, R28, 0x70, RZ, 0x3c, !PT ;  /* 0x000000701c067812 */ /* 0x000fe200078e3cff */
[----:B------:R-:W-:Y:S01]  /*ac20*/  UMOV UR4, URZ ;  /* 0x0000003f00047c82 */ /* 0x000fe20008000000 */
[----:B------:R-:W-:Y:S02]  /*ac30*/  USHF.L.U32 UR10, UR6, 0x1, URZ ;  /* 0x00000001060a7899 */ /* 0x000fe4000800063f */
[----:B------:R-:W-:Y:S01]  /*ac40*/  USHF.L.U64.HI UR7, UR6, 0x1, UR7 ;  /* 0x0000000106077899 */ /* 0x000fe20008010207 */
[----:B--2---:R-:W-:Y:S02]  /*ac50*/  LOP3.LUT R4, R5, 0x40, RZ, 0x3c, !PT ;  /* 0x0000004005047812 */ /* 0x004fe400078e3cff */
[----:B---3--:R-:W-:-:S03]  /*ac60*/  LOP3.LUT R2, R3, 0x20, RZ, 0x3c, !PT ;  /* 0x0000002003027812 */ /* 0x008fc600078e3cff */
[----:B------:R0:W-:Y:S04]  /*ac70*/  STL [R1+0x8c8], R4 ;  /* 0x0008c80401007387 */ /* 0x0001e80000100800 */
[----:B------:R0:W-:Y:S02]  /*ac80*/  STL [R1+0x19c], R2 ;  /* 0x00019c0201007387 */ /* 0x0001e40000100800 */
.L_x_2:
[----:B-----5:R-:W2:Y:S01]  /*ac90*/  LDL R3, [R1+0x5bc] ;  /* 0x0005bc0001037983 */ /* 0x020ea20000100800 */
[----:B------:R-:W-:-:S03]  /*aca0*/  UIMAD UR6, UR4, -0x80, UR11 ;  /* 0xffffff80040678a4 */ /* 0x000fc6000f8e020b */
[----:B--2---:R1:W-:Y:S04]  /*acb0*/  STL [R1+0x100c], R3 ;  /* 0x00100c0301007387 */ /* 0x0043e80000100800 */
[----:B------:R2:W-:Y:S04]  /*acc0*/  STL [R1+0x1008], R13 ;  /* 0x0010080d01007387 */ /* 0x0005e80000100800 */
[----:B------:R-:W-:Y:S01]  /*acd0*/  STL [R1+0x1000], R10 ;  /* 0x0010000a01007387 */ /* 0x000fe20000100800 */
[----:B-1----:R-:W2:Y:S03]  /*ace0*/  S2R R3, SR_TID.X ;  /* 0x0000000000037919 */ /* 0x002ea60000002100 */
[----:B------:R-:W-:Y:S04]  /*acf0*/  STL [R1+0xffc], R12 ;  /* 0x000ffc0c01007387 */ /* 0x000fe80000100800 */
[----:B------:R-:W-:Y:S04]  /*ad00*/  STL [R1+0xff4], R9 ;  /* 0x000ff40901007387 */ /* 0x000fe80000100800 */
[----:B------:R-:W-:Y:S04]  /*ad10*/  STL [R1+0xff8], R9 ;  /* 0x000ff80901007387 */ /* 0x000fe80000100800 */
[----:B------:R1:W-:Y:S04]  /*ad20*/  STL [R1+0x1004], R9 ;  /* 0x0010040901007387 */ /* 0x0003e80000100800 */
[----:B------:R-:W-:Y:S04]  /*ad30*/  STL [R1+0xfe8], R20 ;  /* 0x000fe81401007387 */ /* 0x000fe80000100800 */
[----:B------:R-:W-:Y:S04]  /*ad40*/  STL [R1+0xff0], R20 ;  /* 0x000ff01401007387 */ /* 0x000fe80000100800 */
[----:B------:R-:W-:Y:S04]  /*ad50*/  STL [R1+0xfd8], R8 ;  /* 0x000fd80801007387 */ /* 0x000fe80000100800 */
[----:B------:R-:W-:Y:S01]  /*ad60*/  STL [R1+0xfe4], R8 ;  /* 0x000fe40801007387 */ /* 0x000fe20000100800 */
[----:B--2---:R-:W-:-:S02]  /*ad70*/  SHF.R.U32.HI R13, RZ, 0x5, R3 ;  /* 0x00000005ff0d7819 */ /* 0x004fc40000011603 */
[----:B0-----:R-:W-:Y:S01]  /*ad80*/  SHF.R.U32.HI R2, RZ, 0x5, R3 ;  /* 0x00000005ff027819 */ /* 0x001fe20000011603 */
[----:B------:R-:W-:Y:S01]  /*ad90*/  STL [R1+0xfd0], R16 ;  /* 0x000fd01001007387 */ /* 0x000fe20000100800 */
[----:B------:R-:W-:Y:S02]  /*ada0*/  SGXT.U32 R13, R13, 0x1 ;  /* 0x000000010d0d781a */ /* 0x000fe40000000000 */
[----:B------:R-:W-:Y:S01]  /*adb0*/  SGXT.U32 R2, R2, 0x1 ;  /* 0x000000010202781a */ /* 0x000fe20000000000 */
[----:B------:R-:W-:Y:S01]  /*adc0*/  STL [R1+0xfd4], R16 ;  /* 0x000fd41001007387 */ /* 0x000fe20000100800 */
[----:B------:R-:W-:Y:S02]  /*add0*/  LOP3.LUT R3, R13, 0x4, RZ, 0xfc, !PT ;  /* 0x000000040d037812 */ /* 0x000fe400078efcff */
[----:B------:R-:W-:Y:S01]  /*ade0*/  LOP3.LUT R2, R2, 0x2, RZ, 0xfc, !PT ;  /* 0x0000000202027812 */ /* 0x000fe200078efcff */
[----:B------:R0:W-:Y:S01]  /*adf0*/  STL [R1+0xfe0], R16 ;  /* 0x000fe01001007387 */ /* 0x0001e20000100800 */
[----:B------:R-:W-:-:S02]  /*ae00*/  ISETP.GE.AND P3, PT, R3, UR6, PT ;  /* 0x0000000603007c0c */ /* 0x000fc4000bf66270 */
[----:B------:R-:W-:Y:S01]  /*ae10*/  ISETP.GE.AND P2, PT, R2, UR6, PT ;  /* 0x0000000602007c0c */ /* 0x000fe2000bf46270 */
[----:B------:R-:W-:Y:S01]  /*ae20*/  STL [R1+0xfc8], R21 ;  /* 0x000fc81501007387 */ /* 0x000fe20000100800 */
[----:B-1----:R-:W-:Y:S02]  /*ae30*/  PRMT R9, RZ, 0x7610, R9 ;  /* 0x00007610ff097816 */ /* 0x002fe40000000009 */
[----:B------:R-:W-:Y:S01]  /*ae40*/  LOP3.LUT R13, R13, 0x6, RZ, 0xfc, !PT ;  /* 0x000000060d0d7812 */ /* 0x000fe200078efcff */
[----:B------:R-:W-:Y:S01]  /*ae50*/  STL [R1+0xfdc], R21 ;  /* 0x000fdc1501007387 */ /* 0x000fe20000100800 */
[----:B0-----:R-:W-:-:S03]  /*ae60*/  PRMT R16, RZ, 0x7610, R16 ;  /* 0x00007610ff107816 */ /* 0x001fc60000000010 */
[----:B------:R-:W-:Y:S01]  /*ae70*/  STL [R1+0xfec], R21 ;  /* 0x000fec1501007387 */ /* 0x000fe20000100800 */
[----:B------:R-:W-:-:S03]  /*ae80*/  ISETP.GE.AND P6, PT, R13, UR6, PT ;  /* 0x000000060d007c0c */ /* 0x000fc6000bfc6270 */
[----:B------:R-:W-:Y:S04]  /*ae90*/  STL [R1+0xfc4], R22 ;  /* 0x000fc41601007387 */ /* 0x000fe80000100800 */
        /* <DEDUP_REMOVED lines=21> */
[----:B------:R-:W-:Y:S01]  /*aff0*/  STL [R1+0xf70], R17 ;  /* 0x000f701101007387 */ /* 0x000fe20000100800 */
[----:B------:R-:W0:Y:S03]  /*b000*/  S2R R3, SR_TID.X ;  /* 0x0000000000037919 */ /* 0x000e260000002100 */
[----:B------:R-:W-:Y:S04]  /*b010*/  STL [R1+0xf6c], R18 ;  /* 0x000f6c1201007387 */ /* 0x000fe80000100800 */
[----:B------:R1:W-:Y:S04]  /*b020*/  STL [R1+0xf68], R19 ;  /* 0x000f681301007387 */ /* 0x0003e80000100800 */
[----:B------:R-:W-:Y:S04]  /*b030*/  STL [R1+0x980], R0 ;  /* 0x0009800001007387 */ /* 0x000fe80000100800 */
[----:B------:R-:W2:Y:S01]  /*b040*/  LDL R12, [R1+0x5b0] ;  /* 0x0005b000010c7983 */ /* 0x000ea20000100800 */
[----:B-1----:R-:W1:Y:S03]  /*b050*/  S2R R19, SR_TID.X ;  /* 0x0000000000137919 */ /* 0x002e660000002100 */
[----:B------:R-:W3:Y:S01]  /*b060*/  LDL R6, [R1+0x65c] ;  /* 0x00065c0001067983 */ /* 0x000ee20000100800 */
[----:B0-----:R-:W-:-:S04]  /*b070*/  SHF.R.U32.HI R3, RZ, 0x5, R3 ;  /* 0x00000005ff037819 */ /* 0x001fc80000011603 */
[----:B------:R-:W-:-:S04]  /*b080*/  SGXT.U32 R3, R3, 0x1 ;  /* 0x000000010303781a */ /* 0x000fc80000000000 */
[----:B------:R-:W-:Y:S02]  /*b090*/  LOP3.LUT R3, R3, 0x8, RZ, 0xfc, !PT ;  /* 0x0000000803037812 */ /* 0x000fe400078efcff */
[----:B-1----:R-:W-:-:S04]  /*b0a0*/  SHF.R.U32.HI R2, RZ, 0x5, R19 ;  /* 0x00000005ff027819 */ /* 0x002fc80000011613 */
[----:B------:R-:W-:Y:S02]  /*b0b0*/  SGXT.U32 R2, R2, 0x1 ;  /* 0x000000010202781a */ /* 0x000fe40000000000 */
[----:B------:R-:W-:Y:S02]  /*b0c0*/  ISETP.GE.AND P1, PT, R3, UR6, PT ;  /* 0x0000000603007c0c */ /* 0x000fe4000bf26270 */
[----:B------:R-:W-:Y:S02]  /*b0d0*/  ISETP.GE.AND P0, PT, R2, UR6, PT ;  /* 0x0000000602007c0c */ /* 0x000fe4000bf06270 */
[----:B------:R-:W4:Y:S04]  /*b0e0*/  LDL R2, [R1+0x5ac] ;  /* 0x0005ac0001027983 */ /* 0x000f280000100800 */
[----:B------:R-:W4:Y:S02]  /*b0f0*/  LDL.LU R3, [R1+0x100c] ;  /* 0x00100c0001037983 */ /* 0x000f240000300800 */
[----:B----4-:R-:W-:-:S04]  /*b100*/  @!P2 LOP3.LUT R3, R3, R2, RZ, 0x3c, !PT ;  /* 0x000000020303a212 */ /* 0x010fc800078e3cff */
[----:B------:R-:W-:-:S04]  /*b110*/  @!P2 LOP3.LUT R2, R3, R2, RZ, 0x3c, !PT ;  /* 0x000000020302a212 */ /* 0x000fc800078e3cff */
[----:B------:R-:W-:-:S05]  /*b120*/  @!P2 LOP3.LUT R3, R3, R2, RZ, 0x3c, !PT ;  /* 0x000000020303a212 */ /* 0x000fca00078e3cff */
[----:B------:R0:W4:Y:S04]  /*b130*/  @!P2 LDG.E.U16 R9, desc[UR8][R2.64] ;  /* 0x000000080209a981 */ /* 0x000128000c1e1500 */
[----:B------:R-:W0:Y:S04]  /*b140*/  LDL R2, [R1+0x5b8] ;  /* 0x0005b80001027983 */ /* 0x000e280000100800 */
[----:B------:R-:W0:Y:S01]  /*b150*/  LDL R3, [R1+0x664] ;  /* 0x0006640001037983 */ /* 0x000e220000100800 */
[----:B------:R-:W1:Y:S01]  /*b160*/  S2R R13, SR_TID.X ;  /* 0x00000000000d7919 */ /* 0x000e620000002100 */
[----:B0-----:R-:W-:-:S04]  /*b170*/  @!P3 LOP3.LUT R3, R3, R2, RZ, 0x3c, !PT ;  /* 0x000000020303b212 */ /* 0x001fc800078e3cff */
[----:B------:R-:W-:-:S04]  /*b180*/  @!P3 LOP3.LUT R2, R3, R2, RZ, 0x3c, !PT ;  /* 0x000000020302b212 */ /* 0x000fc800078e3cff */
[----:B------:R-:W-:-:S05]  /*b190*/  @!P3 LOP3.LUT R3, R3, R2, RZ, 0x3c, !PT ;  /* 0x000000020303b212 */ /* 0x000fca00078e3cff */
[----:B------:R-:W2:Y:S01]  /*b1a0*/  @!P3 LDG.E.U16 R16, desc[UR8][R2.64] ;  /* 0x000000080210b981 */ /* 0x000ea2000c1e1500 */
[----:B-1----:R-:W-:-:S04]  /*b1b0*/  SHF.R.U32.HI R13, RZ, 0x5, R13 ;  /* 0x00000005ff0d7819 */ /* 0x002fc8000001160d */
[----:B------:R-:W-:-:S04]  /*b1c0*/  SGXT.U32 R13, R13, 0x1 ;  /* 0x000000010d0d781a */ /* 0x000fc80000000000 */
[----:B------:R-:W-:Y:S01]  /*b1d0*/  LOP3.LUT R13, R13, 0xa, RZ, 0xfc, !PT ;  /* 0x0000000a0d0d7812 */ /* 0x000fe200078efcff */
[----:B----4-:R0:W-:Y:S03]  /*b1e0*/  STL [R1+0x68], R9 ;  /* 0x0000680901007387 */ /* 0x0101e60000100800 */
[----:B------:R-:W-:Y:S02]  /*b1f0*/  ISETP.GE.AND P4, PT, R13, UR6, PT ;  /* 0x000000060d007c0c */ /* 0x000fe4000bf86270 */
[----:B------:R-:W4:Y:S04]  /*b200*/  LDL.LU R13, [R1+0x1008] ;  /* 0x00100800010d7983 */ /* 0x000f280000300800 */
[----:B--2---:R1:W-:Y:S04]  /*b210*/  STL [R1+0x124], R16 ;  /* 0x0001241001007387 */ /* 0x0043e80000100800 */
[----:B------:R-:W2:Y:S04]  /*b220*/  LDL R2, [R1+0x5b4] ;  /* 0x0005b40001027983 */ /* 0x000ea80000100800 */
[----:B------:R-:W2:Y:S01]  /*b230*/  LDL R3, [R1+0x660] ;  /* 0x0006600001037983 */ /* 0x000ea20000100800 */
[----:B------:R-:W-:Y:S01]  /*b240*/  PRMT R10, RZ, 0x7610, R10 ;  /* 0x00007610ff0a7816 */ /* 0x000fe2000000000a */
[----:B0-----:R-:W0:Y:S01]  /*b250*/  S2R R9, SR_TID.X ;  /* 0x0000000000097919 */ /* 0x001e220000002100 */
[----:B--2---:R-:W-:-:S04]  /*b260*/  @!P6 LOP3.LUT R3, R3, R2, RZ, 0x3c, !PT ;  /* 0x000000020303e212 */ /* 0x004fc800078e3cff */
[----:B------:R-:W-:-:S04]  /*b270*/  @!P6 LOP3.LUT R2, R3, R2, RZ, 0x3c, !PT ;  /* 0x000000020302e212 */ /* 0x000fc800078e3cff */
[----:B------:R-:W-:-:S05]  /*b280*/  @!P6 LOP3.LUT R3, R3, R2, RZ, 0x3c, !PT ;  /* 0x000000020303e212 */ /* 0x000fca00078e3cff */
[----:B------:R3:W2:Y:S01]  /*b290*/  @!P6 LDG.E.U16 R10, desc[UR8][R2.64] ;  /* 0x00000008020ae981 */ /* 0x0006a2000c1e1500 */
[----:B0-----:R-:W-:-:S04]  /*b2a0*/  SHF.R.U32.HI R9, RZ, 0x5, R9 ;  /* 0x00000005ff097819 */ /* 0x001fc80000011609 */
[----:B------:R-:W-:Y:S02]  /*b2b0*/  SGXT.U32 R9, R9, 0x1 ;  /* 0x000000010909781a */ /* 0x000fe40000000000 */
[----:B----4-:R-:W-:Y:S02]  /*b2c0*/  PRMT R13, RZ, 0x7610, R13 ;  /* 0x00007610ff0d7816 */ /* 0x010fe4000000000d */
[----:B------:R-:W-:Y:S01]  /*b2d0*/  LOP3.LUT R9, R9, 0xc, RZ, 0xfc, !PT ;  /* 0x0000000c09097812 */ /* 0x000fe200078efcff */
[----:B---3--:R-:W-:Y:S02]  /*b2e0*/  @!P1 IMAD.MOV.U32 R2, RZ, RZ, R6 ;  /* 0x000000ffff029224 */ /* 0x008fe400078e0006 */
[----:B------:R-:W-:Y:S01]  /*b2f0*/  @!P1 IMAD.MOV.U32 R3, RZ, RZ, R12 ;  /* 0x000000ffff039224 */ /* 0x000fe200078e000c */
[----:B------:R-:W-:Y:S02]  /*b300*/  ISETP.GE.AND P5, PT, R9, UR6, PT ;  /* 0x0000000609007c0c */ /* 0x000fe4000bfa6270 */
[----:B------:R-:W3:Y:S04]  /*b310*/  LDL.LU R9, [R1+0x1004] ;  /* 0x0010040001097983 */ /* 0x000ee80000300800 */
[----:B------:R0:W4:Y:S01]  /*b320*/  @!P1 LDG.E.U16 R13, desc[UR8][R2.64] ;  /* 0x00000008020d9981 */ /* 0x000122000c1e1500 */
[----:B-1----:R-:W1:Y:S03]  /*b330*/  S2R R16, SR_TID.X ;  /* 0x0000000000107919 */ /* 0x002e660000002100 */
[----:B--2---:R2:W-:Y:S04]  /*b340*/  STL [R1+0x180], R10 ;  /* 0x0001800a01007387 */ /* 0x0045e80000100800 */
[----:B------:R-:W0:Y:S04]  /*b350*/  LDL R2, [R1+0x654] ;  /* 0x0006540001027983 */ /* 0x000e280000100800 */
[----:B------:R-:W0:Y:S01]  /*b360*/  LDL R3, [R1+0x658] ;  /* 0x0006580001037983 */ /* 0x000e220000100800 */
[----:B--2---:R-:W2:Y:S01]  /*b370*/  S2R R10, SR_TID.X ;  /* 0x00000000000a7919 */ /* 0x004ea20000002100 */
[----:B-1----:R-:W-:-:S02]  /*b380*/  SHF.R.U32.HI R16, RZ, 0x5, R16 ;  /* 0x00000005ff107819 */ /* 0x002fc40000011610 */
[----:B---3--:R-:W-:Y:S01]  /*b390*/  PRMT R9, RZ, 0x7610, R9 ;  /* 0x00007610ff097816 */ /* 0x008fe20000000009 */
[----:B------:R-:W3:Y:S01]  /*b3a0*/  LDL R6, [R1+0x640] ;  /* 0x0006400001067983 */ /* 0x000ee20000100800 */
[----:B------:R-:W-:-:S04]  /*b3b0*/  SGXT.U32 R16, R16, 0x1 ;  /* 0x000000011010781a */ /* 0x000fc80000000000 */
[----:B------:R-:W-:-:S04]  /*b3c0*/  LOP3.LUT R16, R16, 0xe, RZ, 0xfc, !PT ;  /* 0x0000000e10107812 */ /* 0x000fc800078efcff */
[----:B------:R-:W-:Y:S02]  /*b3d0*/  ISETP.GE.AND P2, PT, R16, UR6, PT ;  /* 0x0000000610007c0c */ /* 0x000fe4000bf46270 */
[----:B------:R-:W4:Y:S01]  /*b3e0*/  LDL R16, [R1+0x63c] ;  /* 0x00063c0001107983 */ /* 0x000f220000100800 */
[----:B--2---:R-:W-:-:S04]  /*b3f0*/  SHF.R.U32.HI R10, RZ, 0x5, R10 ;  /* 0x00000005ff0a7819 */ /* 0x004fc8000001160a */
[----:B------:R-:W-:-:S04]  /*b400*/  SGXT.U32 R10, R10, 0x1 ;  /* 0x000000010a0a781a */ /* 0x000fc80000000000 */
[----:B------:R-:W-:-:S04]  /*b410*/  LOP3.LUT R10, R10, 0x10, RZ, 0xfc, !PT ;  /* 0x000000100a0a7812 */ /* 0x000fc800078efcff */
[----:B------:R-:W-:Y:S02]  /*b420*/  ISETP.GE.AND P3, PT, R10, UR6, PT ;  /* 0x000000060a007c0c */ /* 0x000fe4000bf66270 */
[----:B------:R-:W2:Y:S01]  /*b430*/  LDL.LU R10, [R1+0x1000] ;  /* 0x00100000010a7983 */ /* 0x000ea20000300800 */
[----:B0-----:R-:W-:-:S04]  /*b440*/  @!P4 LOP3.LUT R3, R3, R2, RZ, 0x3c, !PT ;  /* 0x000000020303c212 */ /* 0x001fc800078e3cff */
[----:B------:R-:W-:-:S04]  /*b450*/  @!P4 LOP3.LUT R2, R3, R2, RZ, 0x3c, !PT ;  /* 0x000000020302c212 */ /* 0x000fc800078e3cff */
[----:B------:R-:W-:-:S05]  /*b460*/  @!P4 LOP3.LUT R3, R3, R2, RZ, 0x3c, !PT ;  /* 0x000000020303c212 */ /* 0x000fca00078e3cff */
[----:B------:R0:W3:Y:S04]  /*b470*/  @!P4 LDG.E.U16 R9, desc[UR8][R2.64] ;  /* 0x000000080209c981 */ /* 0x0000e8000c1e1500 */
[----:B------:R-:W0:Y:S04]  /*b480*/  LDL R2, [R1+0x64c] ;  /* 0x00064c0001027983 */ /* 0x000e280000100800 */
[----:B------:R-:W0:Y:S01]  /*b490*/  LDL R3, [R1+0x650] ;  /* 0x0006500001037983 */ /* 0x000e220000100800 */
[----:B------:R-:W-:Y:S01]  /*b4a0*/  PRMT R21, RZ, 0x7610, R21 ;  /* 0x00007610ff157816 */ /* 0x000fe20000000015 */
[----:B------:R-:W1:Y:S01]  /*b4b0*/  S2R R12, SR_TID.X ;  /* 0x00000000000c7919 */ /* 0x000e620000002100 */
[----:B0-----:R-:W-:-:S04]  /*b4c0*/  @!P5 LOP3.LUT R3, R3, R2, RZ, 0x3c, !PT ;  /* 0x000000020303d212 */ /* 0x001fc800078e3cff */
[----:B------:R-:W-:-:S04]  /*b4d0*/  @!P5 LOP3.LUT R2, R3, R2, RZ, 0x3c, !PT ;  /* 0x000000020302d212 */ /* 0x000fc800078e3cff */
[----:B------:R-:W-:-:S05]  /*b4e0*/  @!P5 LOP3.LUT R3, R3, R2, RZ, 0x3c, !PT ;  /* 0x000000020303d212 */ /* 0x000fca00078e3cff */
[----:B------:R-:W4:Y:S01]  /*b4f0*/  @!P5 LDG.E.U16 R21, desc[UR8][R2.64] ;  /* 0x000000080215d981 */ /* 0x000f22000c1e1500 */
[----:B-1----:R-:W-:-:S04]  /*b500*/  SHF.R.U32.HI R12, RZ, 0x5, R12 ;  /* 0x00000005ff0c7819 */ /* 0x002fc8000001160c */
[----:B------:R-:W-:-:S04]  /*b510*/  SGXT.U32 R12, R12, 0x1 ;  /* 0x000000010c0c781a */ /* 0x000fc80000000000 */
[----:B------:R-:W-:Y:S01]  /*b520*/  LOP3.LUT R12, R12, 0x12, RZ, 0xfc, !PT ;  /* 0x000000120c0c7812 */ /* 0x000fe200078efcff */
[----:B---3--:R0:W-:Y:S03]  /*b530*/  STL [R1+0x64], R9 ;  /* 0x0000640901007387 */ /* 0x0081e60000100800 */
[----:B------:R-:W-:Y:S02]  /*b540*/  ISETP.GE.AND P4, PT, R12, UR6, PT ;  /* 0x000000060c007c0c */ /* 0x000fe4000bf86270 */
[----:B------:R-:W3:Y:S04]  /*b550*/  LDL.LU R12, [R1+0xffc] ;  /* 0x000ffc00010c7983 */ /* 0x000ee80000300800 */
[----:B----4-:R1:W-:Y:S04]  /*b560*/  STL [R1+0x12c], R21 ;  /* 0x00012c1501007387 */ /* 0x0103e80000100800 */
[----:B------:R-:W4:Y:S04]  /*b570*/  LDL R2, [R1+0x644] ;  /* 0x0006440001027983 */ /* 0x000f280000100800 */
[----:B------:R-:W4:Y:S01]  /*b580*/  LDL R3, [R1+0x648] ;  /* 0x0006480001037983 */ /* 0x000f220000100800 */
[----:B--2---:R-:W-:Y:S01]  /*b590*/  PRMT R10, RZ, 0x7610, R10 ;  /* 0x00007610ff0a7816 */ /* 0x004fe2000000000a */
[----:B0-----:R-:W0:Y:S01]  /*b5a0*/  S2R R9, SR_TID.X ;  /* 0x0000000000097919 */ /* 0x001e220000002100 */
[----:B----4-:R-:W-:-:S04]  /*b5b0*/  @!P2 LOP3.LUT R3, R3, R2, RZ, 0x3c, !PT ;  /* 0x000000020303a212 */ /* 0x010fc800078e3cff */
[----:B------:R-:W-:-:S04]  /*b5c0*/  @!P2 LOP3.LUT R2, R3, R2, RZ, 0x3c, !PT ;  /* 0x000000020302a212 */ /* 0x000fc800078e3cff */
[----:B------:R-:W-:-:S05]  /*b5d0*/  @!P2 LOP3.LUT R3, R3, R2, RZ, 0x3c, !PT ;  /* 0x000000020303a212 */ /* 0x000fca00078e3cff */
[----:B------:R2:W4:Y:S01]  /*b5e0*/  @!P2 LDG.E.U16 R10, desc[UR8][R2.64] ;  /* 0x00000008020aa981 */ /* 0x000522000c1e1500 */
[----:B0-----:R-:W-:-:S04]  /*b5f0*/  SHF.R.U32.HI R9, RZ, 0x5, R9 ;  /* 0x00000005ff097819 */ /* 0x001fc80000011609 */
[----:B------:R-:W-:Y:S02]  /*b600*/  SGXT.U32 R9, R9, 0x1 ;  /* 0x000000010909781a */ /* 0x000fe40000000000 */
[----:B---3--:R-:W-:Y:S02]  /*b610*/  PRMT R12, RZ, 0x7610, R12 ;  /* 0x00007610ff0c7816 */ /* 0x008fe4000000000c */
[----:B------:R-:W-:Y:S01]  /*b620*/  LOP3.LUT R9, R9, 0x14, RZ, 0xfc, !PT ;  /* 0x0000001409097812 */ /* 0x000fe200078efcff */
[----:B--2---:R-:W-:Y:S02]  /*b630*/  @!P3 IMAD.MOV.U32 R2, RZ, RZ, R6 ;  /* 0x000000ffff02b224 */ /* 0x004fe400078e0006 */
[----:B------:R-:W-:Y:S01]  /*b640*/  @!P3 IMAD.MOV.U32 R3, RZ, RZ, R16 ;  /* 0x000000ffff03b224 */ /* 0x000fe200078e0010 */
[----:B------:R-:W-:Y:S02]  /*b650*/  ISETP.GE.AND P1, PT, R9, UR6, PT ;  /* 0x0000000609007c0c */ /* 0x000fe4000bf26270 */
[----:B------:R-:W2:Y:S04]  /*b660*/  LDL.LU R9, [R1+0xff8] ;  /* 0x000ff80001097983 */ /* 0x000ea80000300800 */
[----:B------:R0:W3:Y:S04]  /*b670*/  @!P3 LDG.E.U16 R12, desc[UR8][R2.64] ;  /* 0x00000008020cb981 */ /* 0x0000e8000c1e1500 */
[----:B----4-:R4:W-:Y:S04]  /*b680*/  STL [R1+0x184], R10 ;  /* 0x0001840a01007387 */ /* 0x0109e80000100800 */
[----:B------:R-:W0:Y:S04]  /*b690*/  LDL R2, [R1+0x634] ;  /* 0x0006340001027983 */ /* 0x000e280000100800 */
[----:B------:R-:W0:Y:S01]  /*b6a0*/  LDL R3, [R1+0x638] ;  /* 0x0006380001037983 */ /* 0x000e220000100800 */
[----:B------:R-:W-:Y:S01]  /*b6b0*/  PRMT R24, RZ, 0x7610, R24 ;  /* 0x00007610ff187816 */ /* 0x000fe20000000018 */
[----:B-1----:R-:W1:Y:S01]  /*b6c0*/  S2R R21, SR_TID.X ;  /* 0x0000000000157919 */ /* 0x002e620000002100 */
[----:B----4-:R-:W4:Y:S01]  /*b6d0*/  S2R R10, SR_TID.X ;  /* 0x00000000000a7919 */ /* 0x010f220000002100 */
[----:B0-----:R-:W-:-:S04]  /*b6e0*/  @!P4 LOP3.LUT R3, R3, R2, RZ, 0x3c, !PT ;  /* 0x000000020303c212 */ /* 0x001fc800078e3cff */
[----:B------:R-:W-:-:S04]  /*b6f0*/  @!P4 LOP3.LUT R2, R3, R2, RZ, 0x3c, !PT ;  /* 0x000000020302c212 */ /* 0x000fc800078e3cff */
[----:B------:R-:W-:-:S05]  /*b700*/  @!P4 LOP3.LUT R3, R3, R2, RZ, 0x3c, !PT ;  /* 0x000000020303c212 */ /* 0x000fca00078e3cff */
[----:B------:R-:W2:Y:S01]  /*b710*/  @!P4 LDG.E.U16 R24, desc[UR8][R2.64] ;  /* 0x000000080218c981 */ /* 0x000ea2000c1e1500 */
[----:B-1----:R-:W-:Y:S02]  /*b720*/  SHF.R.U32.HI R21, RZ, 0x5, R21 ;  /* 0x00000005ff157819 */ /* 0x002fe40000011615 */
[----:B----4-:R-:W-:Y:S02]  /*b730*/  SHF.R.U32.HI R16, RZ, 0x5, R10 ;  /* 0x00000005ff107819 */ /* 0x010fe4000001160a */
[----:B------:R-:W-:Y:S01]  /*b740*/  SGXT.U32 R21, R21, 0x1 ;  /* 0x000000011515781a */ /* 0x000fe20000000000 */
[----:B------:R-:W4:Y:S01]  /*b750*/  LDL R10, [R1+0x628] ;  /* 0x00062800010a7983 */ /* 0x000f220000100800 */
[----:B------:R-:W-:Y:S02]  /*b760*/  SGXT.U32 R16, R16, 0x1 ;  /* 0x000000011010781a */ /* 0x000fe40000000000 */
[----:B------:R-:W-:Y:S01]  /*b770*/  LOP3.LUT R21, R21, 0x16, RZ, 0xfc, !PT ;  /* 0x0000001615157812 */ /* 0x000fe200078efcff */
[----:B------:R-:W3:Y:S01]  /*b780*/  LDL R2, [R1+0x62c] ;  /* 0x00062c0001027983 */ /* 0x000ee20000100800 */
[----:B------:R-:W-:-:S02]  /*b790*/  LOP3.LUT R6, R16, 0x18, RZ, 0xfc, !PT ;  /* 0x0000001810067812 */ /* 0x000fc400078efcff */
[----:B------:R-:W-:Y:S02]  /*b7a0*/  ISETP.GE.AND P2, PT, R21, UR6, PT ;  /* 0x0000000615007c0c */ /* 0x000fe4000bf46270 */
[----:B------:R-:W-:Y:S01]  /*b7b0*/  ISETP.GE.AND P3, PT, R6, UR6, PT ;  /* 0x0000000606007c0c */ /* 0x000fe2000bf66270 */
[----:B------:R-:W4:Y:S04]  /*b7c0*/  LDL R21, [R1+0x61c] ;  /* 0x00061c0001157983 */ /* 0x000f280000100800 */
[----:B------:R-:W4:Y:S04]  /*b7d0*/  LDL R6, [R1+0x620] ;  /* 0x0006200001067983 */ /* 0x000f280000100800 */
[----:B--2---:R0:W-:Y:S04]  /*b7e0*/  STL [R1+0x60], R24 ;  /* 0x0000601801007387 */ /* 0x0041e80000100800 */
[----:B------:R-:W3:Y:S01]  /*b7f0*/  LDL R3, [R1+0x630] ;  /* 0x0006300001037983 */ /* 0x000ee20000100800 */
[----:B------:R-:W-:Y:S01]  /*b800*/  PRMT R9, RZ, 0x7610, R9 ;  /* 0x00007610ff097816 */ /* 0x000fe20000000009 */
[----:B------:R-:W1:Y:S01]  /*b810*/  S2R R16, SR_TID.X ;  /* 0x0000000000107919 */ /* 0x000e620000002100 */
[----:B---3--:R-:W-:-:S04]  /*b820*/  @!P1 LOP3.LUT R3, R3, R2, RZ, 0x3c, !PT ;  /* 0x0000000203039212 */ /* 0x008fc800078e3cff */
[----:B------:R-:W-:-:S04]  /*b830*/  @!P1 LOP3.LUT R2, R3, R2, RZ, 0x3c, !PT ;  /* 0x0000000203029212 */ /* 0x000fc800078e3cff */
[----:B------:R-:W-:-:S05]  /*b840*/  @!P1 LOP3.LUT R3, R3, R2, RZ, 0x3c, !PT ;  /* 0x0000000203039212 */ /* 0x000fca00078e3cff */
[----:B------:R-:W2:Y:S01]  /*b850*/  @!P1 LDG.E.U16 R9, desc[UR8][R2.64] ;  /* 0x0000000802099981 */ /* 0x000ea2000c1e1500 */
[----:B-1----:R-:W-:-:S04]  /*b860*/  SHF.R.U32.HI R16, RZ, 0x5, R16 ;  /* 0x00000005ff107819 */ /* 0x002fc80000011610 */
[----:B------:R-:W-:-:S04]  /*b870*/  SGXT.U32 R16, R16, 0x1 ;  /* 0x000000011010781a */ /* 0x000fc80000000000 */
[----:B0-----:R-:W-:-:S04]  /*b880*/  LOP3.LUT R24, R16, 0x1a, RZ, 0xfc, !PT ;  /* 0x0000001a10187812 */ /* 0x001fc800078efcff */
[----:B------:R-:W-:Y:S02]  /*b890*/  ISETP.GE.AND P4, PT, R24, UR6, PT ;  /* 0x0000000618007c0c */ /* 0x000fe4000bf86270 */
[----:B------:R-:W3:Y:S01]  /*b8a0*/  LDL R24, [R1+0x618] ;  /* 0x0006180001187983 */ /* 0x000ee20000100800 */
[----:B------:R-:W0:Y:S03]  /*b8b0*/  S2R R16, SR_TID.X ;  /* 0x0000000000107919 */ /* 0x000e260000002100 */
[----:B--2---:R1:W-:Y:S04]  /*b8c0*/  STL [R1+0x128], R9 ;  /* 0x0001280901007387 */ /* 0x0043e80000100800 */
[----:B-1----:R-:W2:Y:S04]  /*b8d0*/  LDL.LU R9, [R1+0xff4] ;  /* 0x000ff40001097983 */ /* 0x002ea80000300800 */
[----:B------:R-:W3:Y:S01]  /*b8e0*/  LDL R3, [R1+0x624] ;  /* 0x0006240001037983 */ /* 0x000ee20000100800 */
[----:B0-----:R-:W-:-:S04]  /*b8f0*/  SHF.R.U32.HI R16, RZ, 0x5, R16 ;  /* 0x00000005ff107819 */ /* 0x001fc80000011610 */
[----:B------:R-:W-:-:S04]  /*b900*/  SGXT.U32 R16, R16, 0x1 ;  /* 0x000000011010781a */ /* 0x000fc80000000000 */
[----:B------:R-:W-:Y:S02]  /*b910*/  LOP3.LUT R2, R16, 0x1c, RZ, 0xfc, !PT ;  /* 0x0000001c10027812 */ /* 0x000fe400078efcff */
[----:B------:R-:W-:Y:S02]  /*b920*/  PRMT R20, RZ, 0x7610, R20 ;  /* 0x00007610ff147816 */ /* 0x000fe40000000014 */
[----:B------:R-:W-:Y:S01]  /*b930*/  ISETP.GE.AND P1, PT, R2, UR6, PT ;  /* 0x0000000602007c0c */ /* 0x000fe2000bf26270 */
[----:B----4-:R-:W-:-:S05]  /*b940*/  @!P2 IMAD.MOV.U32 R2, RZ, RZ, R10 ;  /* 0x000000ffff02a224 */ /* 0x010fca00078e000a */
[----:B---3--:R0:W3:Y:S01]  /*b950*/  @!P2 LDG.E.U16 R20, desc[UR8][R2.64] ;  /* 0x000000080214a981 */ /* 0x0080e2000c1e1500 */
[----:B--2---:R-:W-:Y:S01]  /*b960*/  PRMT R9, RZ, 0x7610, R9 ;  /* 0x00007610ff097816 */ /* 0x004fe20000000009 */
[----:B0-----:R-:W-:Y:S02]  /*b970*/  @!P3 IMAD.MOV.U32 R2, RZ, RZ, R6 ;  /* 0x000000ffff02b224 */ /* 0x001fe400078e0006 */
[----:B------:R-:W-:-:S05]  /*b980*/  @!P3 IMAD.MOV.U32 R3, RZ, RZ, R21 ;  /* 0x000000ffff03b224 */ /* 0x000fca00078e0015 */
[----:B------:R0:W2:Y:S04]  /*b990*/  @!P3 LDG.E.U16 R9, desc[UR8][R2.64] ;  /* 0x000000080209b981 */ /* 0x0000a8000c1e1500 */
[----:B---3--:R1:W-:Y:S04]  /*b9a0*/  STL [R1+0x18c], R20 ;  /* 0x00018c1401007387 */ /* 0x0083e80000100800 */
[----:B-1----:R-:W3:Y:S04]  /*b9b0*/  LDL.LU R20, [R1+0xff0] ;  /* 0x000ff00001147983 */ /* 0x002ee80000300800 */
[----:B------:R-:W4:Y:S01]  /*b9c0*/  LDL R3, [R1+0x614] ;  /* 0x0006140001037983 */ /* 0x000f220000100800 */
[----:B------:R-:W-:Y:S01]  /*b9d0*/  PRMT R22, RZ, 0x7610, R22 ;  /* 0x00007610ff167816 */ /* 0x000fe20000000016 */
[----:B0-----:R-:W-:Y:S01]  /*b9e0*/  @!P4 IMAD.MOV.U32 R2, RZ, RZ, R24 ;  /* 0x000000ffff02c224 */ /* 0x001fe200078e0018 */
[----:B------:R-:W0:Y:S01]  /*b9f0*/  S2R R16, SR_TID.X ;  /* 0x0000000000107919 */ /* 0x000e220000002100 */
[----:B------:R-:W1:Y:S01]  /*ba00*/  S2R R10, SR_TID.X ;  /* 0x00000000000a7919 */ /* 0x000e620000002100 */
[----:B------:R-:W2:Y:S01]  /*ba10*/  S2R R21, SR_TID.X ;  /* 0x0000000000157919 */ /* 0x000ea20000002100 */
[----:B------:R-:W2:Y:S04]  /*ba20*/  LDL R24, [R1+0x5f4] ;  /* 0x0005f40001187983 */ /* 0x000ea80000100800 */
[----:B----4-:R4:W2:Y:S04]  /*ba30*/  @!P4 LDG.E.U16 R22, desc[UR8][R2.64] ;  /* 0x000000080216c981 */ /* 0x0108a8000c1e1500 */
[----:B------:R-:W4:Y:S04]  /*ba40*/  LDL R2, [R1+0x60c] ;  /* 0x00060c0001027983 */ /* 0x000f280000100800 */
[----:B------:R-:W4:Y:S01]  /*ba50*/  LDL R3, [R1+0x610] ;  /* 0x0006100001037983 */ /* 0x000f220000100800 */
[----:B---3--:R-:W-:-:S02]  /*ba60*/  PRMT R20, RZ, 0x7610, R20 ;  /* 0x00007610ff147816 */ /* 0x008fc40000000014 */
[----:B0-----:R-:W-:Y:S02]  /*ba70*/  SHF.R.U32.HI R16, RZ, 0x5, R16 ;  /* 0x00000005ff107819 */ /* 0x001fe40000011610 */
[----:B-1----:R-:W-:Y:S02]  /*ba80*/  SHF.R.U32.HI R10, RZ, 0x5, R10 ;  /* 0x00000005ff0a7819 */ /* 0x002fe4000001160a */
[----:B----4-:R-:W-:-:S04]  /*ba90*/  @!P1 LOP3.LUT R3, R3, R2, RZ, 0x3c, !PT ;  /* 0x0000000203039212 */ /* 0x010fc800078e3cff */
[----:B------:R-:W-:-:S04]  /*baa0*/  @!P1 LOP3.LUT R2, R3, R2, RZ, 0x3c, !PT ;  /* 0x0000000203029212 */ /* 0x000fc800078e3cff */
[----:B------:R-:W-:-:S05]  /*bab0*/  @!P1 LOP3.LUT R3, R3, R2, RZ, 0x3c, !PT ;  /* 0x0000000203039212 */ /* 0x000fca00078e3cff */
[----:B------:R0:W3:Y:S02]  /*bac0*/  @!P1 LDG.E.U16 R20, desc[UR8][R2.64] ;  /* 0x0000000802149981 */ /* 0x0000e4000c1e1500 */
[----:B0-----:R-:W0:Y:S01]  /*bad0*/  S2R R3, SR_TID.X ;  /* 0x0000000000037919 */ /* 0x001e220000002100 */
[----:B--2---:R-:W-:Y:S02]  /*bae0*/  SHF.R.U32.HI R21, RZ, 0x5, R21 ;  /* 0x00000005ff157819 */ /* 0x004fe40000011615 */
[----:B------:R-:W-:Y:S02]  /*baf0*/  SGXT.U32 R16, R16, 0x1 ;  /* 0x000000011010781a */ /* 0x000fe40000000000 */
[----:B------:R-:W-:Y:S02]  /*bb00*/  SGXT.U32 R10, R10, 0x1 ;  /* 0x000000010a0a781a */ /* 0x000fe40000000000 */
[----:B------:R-:W-:Y:S02]  /*bb10*/  SGXT.U32 R21, R21, 0x1 ;  /* 0x000000011515781a */ /* 0x000fe40000000000 */
[----:B------:R-:W-:-:S02]  /*bb20*/  LOP3.LUT R16, R16, 0x1e, RZ, 0xfc, !PT ;  /* 0x0000001e10107812 */ /* 0x000fc400078efcff */
[----:B------:R-:W-:Y:S02]  /*bb30*/  LOP3.LUT R6, R10, 0x20, RZ, 0xfc, !PT ;  /* 0x000000200a067812 */ /* 0x000fe400078efcff */
[----:B------:R-:W-:Y:S01]  /*bb40*/  LOP3.LUT R21, R21, 0x22, RZ, 0xfc, !PT ;  /* 0x0000002215157812 */ /* 0x000fe200078efcff */
[----:B------:R-:W2:Y:S01]  /*bb50*/  LDL R10, [R1+0x5fc] ;  /* 0x0005fc00010a7983 */ /* 0x000ea20000100800 */
[----:B------:R-:W-:Y:S02]  /*bb60*/  ISETP.GE.AND P2, PT, R16, UR6, PT ;  /* 0x0000000610007c0c */ /* 0x000fe4000bf46270 */
[----:B------:R-:W-:Y:S01]  /*bb70*/  ISETP.GE.AND P3, PT, R6, UR6, PT ;  /* 0x0000000606007c0c */ /* 0x000fe2000bf66270 */
[----:B------:R-:W4:Y:S01]  /*bb80*/  LDL R16, [R1+0x608] ;  /* 0x0006080001107983 */ /* 0x000f220000100800 */
[----:B------:R-:W-:-:S03]  /*bb90*/  ISETP.GE.AND P4, PT, R21, UR6, PT ;  /* 0x0000000615007c0c */ /* 0x000fc6000bf86270 */
[----:B------:R-:W2:Y:S04]  /*bba0*/  LDL R6, [R1+0x600] ;  /* 0x0006000001067983 */ /* 0x000ea80000100800 */
[----:B------:R1:W-:Y:S01]  /*bbb0*/  STL [R1+0x5c], R22 ;  /* 0x00005c1601007387 */ /* 0x0003e20000100800 */
[----:B0-----:R-:W-:-:S04]  /*bbc0*/  SHF.R.U32.HI R3, RZ, 0x5, R3 ;  /* 0x00000005ff037819 */ /* 0x001fc80000011603 */
[----:B------:R-:W-:Y:S01]  /*bbd0*/  SGXT.U32 R3, R3, 0x1 ;  /* 0x000000010303781a */ /* 0x000fe20000000000 */
[----:B-1----:R-:W2:Y:S04]  /*bbe0*/  LDL R22, [R1+0x5f8] ;  /* 0x0005f80001167983 */ /* 0x002ea80000100800 */
[----:B------:R-:W2:Y:S01]  /*bbf0*/  LDL.LU R21, [R1+0xfec] ;  /* 0x000fec0001157983 */ /* 0x000ea20000300800 */
[----:B------:R-:W-:-:S03]  /*bc00*/  LOP3.LUT R2, R3, 0x24, RZ, 0xfc, !PT ;  /* 0x0000002403027812 */ /* 0x000fc600078efcff */
[----:B---3--:R0:W-:Y:S04]  /*bc10*/  STL [R1+0x120], R20 ;  /* 0x0001201401007387 */ /* 0x0081e80000100800 */
[----:B0-----:R-:W3:Y:S04]  /*bc20*/  LDL.LU R20, [R1+0xfe8] ;  /* 0x000fe80001147983 */ /* 0x001ee80000300800 */
[----:B------:R-:W2:Y:S01]  /*bc30*/  LDL R3, [R1+0x604] ;  /* 0x0006040001037983 */ /* 0x000ea20000100800 */
[----:B------:R-:W-:Y:S02]  /*bc40*/  PRMT R8, RZ, 0x7610, R8 ;  /* 0x00007610ff087816 */ /* 0x000fe40000000008 */
[----:B------:R-:W-:Y:S01]  /*bc50*/  ISETP.GE.AND P1, PT, R2, UR6, PT ;  /* 0x0000000602007c0c */ /* 0x000fe2000bf26270 */
[----:B----4-:R-:W-:-:S05]  /*bc60*/  @!P2 IMAD.MOV.U32 R2, RZ, RZ, R16 ;  /* 0x000000ffff02a224 */ /* 0x010fca00078e0010 */
[----:B--2---:R0:W2:Y:S02]  /*bc70*/  @!P2 LDG.E.U16 R8, desc[UR8][R2.64] ;  /* 0x000000080208a981 */ /* 0x0040a4000c1e1500 */
[----:B0-----:R-:W0:Y:S02]  /*bc80*/  S2R R3, SR_TID.X ;  /* 0x0000000000037919 */ /* 0x001e240000002100 */
[----:B--2---:R1:W-:Y:S04]  /*bc90*/  STL [R1+0x190], R8 ;  /* 0x0001900801007387 */ /* 0x0043e80000100800 */
[----:B-1----:R-:W2:Y:S01]  /*bca0*/  LDL.LU R8, [R1+0xfe4] ;  /* 0x000fe40001087983 */ /* 0x002ea20000300800 */
[----:B0-----:R-:W-:-:S04]  /*bcb0*/  SHF.R.U32.HI R3, RZ, 0x5, R3 ;  /* 0x00000005ff037819 */ /* 0x001fc80000011603 */
[----:B------:R-:W-:-:S04]  /*bcc0*/  SGXT.U32 R3, R3, 0x1 ;  /* 0x000000010303781a */ /* 0x000fc80000000000 */
[----:B------:R-:W-:Y:S01]  /*bcd0*/  LOP3.LUT R3, R3, 0x26, RZ, 0xfc, !PT ;  /* 0x0000002603037812 */ /* 0x000fe200078efcff */
[----:B------:R-:W-:Y:S01]  /*bce0*/  @!P3 IMAD.MOV.U32 R2, RZ, RZ, R6 ;  /* 0x000000ffff02b224 */ /* 0x000fe200078e0006 */
[----:B---3--:R-:W-:Y:S01]  /*bcf0*/  PRMT R20, RZ, 0x7610, R20 ;  /* 0x00007610ff147816 */ /* 0x008fe20000000014 */
[----:B------:R-:W3:Y:S01]  /*bd00*/  LDL R6, [R1+0x5e0] ;  /* 0x0005e00001067983 */ /* 0x000ee20000100800 */
[----:B------:R-:W-:Y:S01]  /*bd10*/  ISETP.GE.AND P2, PT, R3, UR6, PT ;  /* 0x0000000603007c0c */ /* 0x000fe2000bf46270 */
[----:B------:R-:W-:Y:S02]  /*bd20*/  @!P3 IMAD.MOV.U32 R3, RZ, RZ, R10 ;  /* 0x000000ffff03b224 */ /* 0x000fe400078e000a */
[----:B------:R-:W4:Y:S04]  /*bd30*/  LDL R10, [R1+0x5dc] ;  /* 0x0005dc00010a7983 */ /* 0x000f280000100800 */
[----:B------:R0:W4:Y:S02]  /*bd40*/  @!P3 LDG.E.U16 R20, desc[UR8][R2.64] ;  /* 0x000000080214b981 */ /* 0x000124000c1e1500 */
[----:B0-----:R-:W-:-:S02]  /*bd50*/  @!P4 IMAD.MOV.U32 R2, RZ, RZ, R22 ;  /* 0x000000ffff02c224 */ /* 0x001fc400078e0016 */
[----:B------:R-:W-:Y:S01]  /*bd60*/  @!P4 IMAD.MOV.U32 R3, RZ, RZ, R24 ;  /* 0x000000ffff03c224 */ /* 0x000fe200078e0018 */
[----:B------:R-:W4:Y:S04]  /*bd70*/  LDL R22, [R1+0x5d8] ;  /* 0x0005d80001167983 */ /* 0x000f280000100800 */
[----:B------:R-:W4:Y:S01]  /*bd80*/  LDL R24, [R1+0x5d4] ;  /* 0x0005d40001187983 */ /* 0x000f220000100800 */
[----:B--2---:R-:W-:-:S06]  /*bd90*/  PRMT R8, RZ, 0x7610, R8 ;  /* 0x00007610ff087816 */ /* 0x004fcc0000000008 */
[----:B------:R-:W2:Y:S04]  /*bda0*/  @!P4 LDG.E.U16 R8, desc[UR8][R2.64] ;  /* 0x000000080208c981 */ /* 0x000ea8000c1e1500 */
[----:B--2---:R-:W-:Y:S04]  /*bdb0*/  STL [R1+0x58], R8 ;  /* 0x0000580801007387 */ /* 0x004fe80000100800 */
[----:B------:R-:W2:Y:S04]  /*bdc0*/  LDL R2, [R1+0x5ec] ;  /* 0x0005ec0001027983 */ /* 0x000ea80000100800 */
[----:B------:R-:W2:Y:S01]  /*bdd0*/  LDL R3, [R1+0x5f0] ;  /* 0x0005f00001037983 */ /* 0x000ea20000100800 */
[----:B------:R-:W-:Y:S01]  /*bde0*/  PRMT R21, RZ, 0x7610, R21 ;  /* 0x00007610ff157816 */ /* 0x000fe20000000015 */
[----:B------:R-:W0:Y:S02]  /*bdf0*/  S2R R16, SR_TID.X ;  /* 0x0000000000107919 */ /* 0x000e240000002100 */
[----:B0-----:R-:W-:-:S04]  /*be00*/  SHF.R.U32.HI R16, RZ, 0x5, R16 ;  /* 0x00000005ff107819 */ /* 0x001fc80000011610 */
[----:B------:R-:W-:Y:S02]  /*be10*/  SGXT.U32 R16, R16, 0x1 ;  /* 0x000000011010781a */ /* 0x000fe40000000000 */
[----:B--2---:R-:W-:-:S04]  /*be20*/  @!P1 LOP3.LUT R3, R3, R2, RZ, 0x3c, !PT ;  /* 0x0000000203039212 */ /* 0x004fc800078e3cff */
[----:B------:R-:W-:-:S04]  /*be30*/  @!P1 LOP3.LUT R2, R3, R2, RZ, 0x3c, !PT ;  /* 0x0000000203029212 */ /* 0x000fc800078e3cff */
[----:B------:R-:W-:-:S05]  /*be40*/  @!P1 LOP3.LUT R3, R3, R2, RZ, 0x3c, !PT ;  /* 0x0000000203039212 */ /* 0x000fca00078e3cff */
[----:B------:R-:W2:Y:S01]  /*be50*/  @!P1 LDG.E.U16 R21, desc[UR8][R2.64] ;  /* 0x0000000802159981 */ /* 0x000ea2000c1e1500 */
[----:B------:R-:W-:-:S04]  /*be60*/  LOP3.LUT R16, R16, 0x28, RZ, 0xfc, !PT ;  /* 0x0000002810107812 */ /* 0x000fc800078efcff */
[----:B------:R-:W-:Y:S02]  /*be70*/  ISETP.GE.AND P3, PT, R16, UR6, PT ;  /* 0x0000000610007c0c */ /* 0x000fe4000bf66270 */
[----:B------:R-:W0:Y:S02]  /*be80*/  S2R R16, SR_TID.X ;  /* 0x0000000000107919 */ /* 0x000e240000002100 */
[----:B0-----:R-:W-:-:S04]  /*be90*/  SHF.R.U32.HI R16, RZ, 0x5, R16 ;  /* 0x00000005ff107819 */ /* 0x001fc80000011610 */
[----:B------:R-:W-:-:S04]  /*bea0*/  SGXT.U32 R16, R16, 0x1 ;  /* 0x000000011010781a */ /* 0x000fc80000000000 */
[----:B------:R-:W-:-:S04]  /*beb0*/  LOP3.LUT R16, R16, 0x2a, RZ, 0xfc, !PT ;  /* 0x0000002a10107812 */ /* 0x000fc800078efcff */
[----:B------:R-:W-:Y:S02]  /*bec0*/  ISETP.GE.AND P4, PT, R16, UR6, PT ;  /* 0x0000000610007c0c */ /* 0x000fe4000bf86270 */
[----:B------:R-:W3:Y:S04]  /*bed0*/  LDL.LU R16, [R1+0xfe0] ;  /* 0x000fe00001107983 */ /* 0x000ee80000300800 */
[----:B--2---:R0:W-:Y:S04]  /*bee0*/  STL [R1+0x84], R21 ;  /* 0x0000841501007387 */ /* 0x0041e80000100800 */
[----:B0-----:R-:W2:Y:S04]  /*bef0*/  LDL.LU R21, [R1+0xfdc] ;  /* 0x000fdc0001157983 */ /* 0x001ea80000300800 */
[----:B------:R-:W4:Y:S04]  /*bf00*/  LDL R2, [R1+0x5e4] ;  /* 0x0005e40001027983 */ /* 0x000f280000100800 */
[----:B------:R-:W4:Y:S01]  /*bf10*/  LDL R3, [R1+0x5e8] ;  /* 0x0005e80001037983 */ /* 0x000f220000100800 */
[----:B---3--:R-:W-:Y:S01]  /*bf20*/  PRMT R16, RZ, 0x7610, R16 ;  /* 0x00007610ff107816 */ /* 0x008fe20000000010 */
[----:B------:R-:W0:Y:S01]  /*bf30*/  S2R R8, SR_TID.X ;  /* 0x0000000000087919 */ /* 0x000e220000002100 */
[----:B----4-:R-:W-:-:S04]  /*bf40*/  @!P2 LOP3.LUT R3, R3, R2, RZ, 0x3c, !PT ;  /* 0x000000020303a212 */ /* 0x010fc800078e3cff */
[----:B------:R-:W-:-:S04]  /*bf50*/  @!P2 LOP3.LUT R2, R3, R2, RZ, 0x3c, !PT ;  /* 0x000000020302a212 */ /* 0x000fc800078e3cff */
[----:B------:R-:W-:-:S05]  /*bf60*/  @!P2 LOP3.LUT R3, R3, R2, RZ, 0x3c, !PT ;  /* 0x000000020303a212 */ /* 0x000fca00078e3cff */
[----:B------:R1:W3:Y:S01]  /*bf70*/  @!P2 LDG.E.U16 R16, desc[UR8][R2.64] ;  /* 0x000000080210a981 */ /* 0x0002e2000c1e1500 */
[----:B0-----:R-:W-:-:S04]  /*bf80*/  SHF.R.U32.HI R8, RZ, 0x5, R8 ;  /* 0x00000005ff087819 */ /* 0x001fc80000011608 */
[----:B------:R-:W-:-:S04]  /*bf90*/  SGXT.U32 R8, R8, 0x1 ;  /* 0x000000010808781a */ /* 0x000fc80000000000 */
[----:B------:R-:W-:-:S04]  /*bfa0*/  LOP3.LUT R8, R8, 0x2c, RZ, 0xfc, !PT ;  /* 0x0000002c08087812 */ /* 0x000fc800078efcff */
[----:B------:R-:W-:Y:S02]  /*bfb0*/  ISETP.GE.AND P1, PT, R8, UR6, PT ;  /* 0x0000000608007c0c */ /* 0x000fe4000bf26270 */
[----:B------:R-:W4:Y:S01]  /*bfc0*/  LDL.LU R8, [R1+0xfd8] ;  /* 0x000fd80001087983 */ /* 0x000f220000300800 */
[----:B-1----:R-:W0:Y:S03]  /*bfd0*/  S2R R3, SR_TID.X ;  /* 0x0000000000037919 */ /* 0x002e260000002100 */
[----:B---3--:R1:W-:Y:S04]  /*bfe0*/  STL [R1+0x188], R16 ;  /* 0x0001881001007387 */ /* 0x0083e80000100800 */
[----:B-1----:R-:W3:Y:S01]  /*bff0*/  LDL.LU R16, [R1+0xfd4] ;  /* 0x000fd40001107983 */ /* 0x002ee20000300800 */
[----:B0-----:R-:W-:-:S04]  /*c000*/  SHF.R.U32.HI R3, RZ, 0x5, R3 ;  /* 0x00000005ff037819 */ /* 0x001fc80000011603 */
[----:B------:R-:W-:-:S04]  /*c010*/  SGXT.U32 R3, R3, 0x1 ;  /* 0x000000010303781a */ /* 0x000fc80000000000 */
[----:B------:R-:W-:Y:S01]  /*c020*/  LOP3.LUT R3, R3, 0x2e, RZ, 0xfc, !PT ;  /* 0x0000002e03037812 */ /* 0x000fe200078efcff */
[----:B------:R-:W-:Y:S01]  /*c030*/  @!P3 IMAD.MOV.U32 R2, RZ, RZ, R6 ;  /* 0x000000ffff02b224 */ /* 0x000fe200078e0006 */
[----:B----4-:R-:W-:Y:S01]  /*c040*/  PRMT R8, RZ, 0x7610, R8 ;  /* 0x00007610ff087816 */ /* 0x010fe20000000008 */
[----:B------:R-:W4:Y:S01]  /*c050*/  LDL R6, [R1+0x718] ;  /* 0x0007180001067983 */ /* 0x000f220000100800 */
[----:B------:R-:W-:Y:S01]  /*c060*/  ISETP.GE.AND P2, PT, R3, UR6, PT ;  /* 0x0000000603007c0c */ /* 0x000fe2000bf46270 */
[----:B------:R-:W-:-:S05]  /*c070*/  @!P3 IMAD.MOV.U32 R3, RZ, RZ, R10 ;  /* 0x000000ffff03b224 */ /* 0x000fca00078e000a */
[----:B------:R0:W4:Y:S02]  /*c080*/  @!P3 LDG.E.U16 R8, desc[UR8][R2.64] ;  /* 0x000000080208b981 */ /* 0x000124000c1e1500 */
[----:B0-----:R-:W-:Y:S02]  /*c090*/  @!P4 IMAD.MOV.U32 R2, RZ, RZ, R22 ;  /* 0x000000ffff02c224 */ /* 0x001fe400078e0016 */
[----:B------:R-:W-:Y:S01]  /*c0a0*/  @!P4 IMAD.MOV.U32 R3, RZ, RZ, R24 ;  /* 0x000000ffff03c224 */ /* 0x000fe200078e0018 */
[----:B---3--:R-:W-:Y:S02]  /*c0b0*/  PRMT R16, RZ, 0x7610, R16 ;  /* 0x00007610ff107816 */ /* 0x008fe40000000010 */
[----:B------:R-:W-:Y:S01]  /*c0c0*/  PRMT R23, RZ, 0x7610, R23 ;  /* 0x00007610ff177816 */ /* 0x000fe20000000017 */
[----:B------:R-:W0:Y:S03]  /*c0d0*/  S2R R10, SR_TID.X ;  /* 0x00000000000a7919 */ /* 0x000e260000002100 */
[----:B------:R1:W3:Y:S04]  /*c0e0*/  @!P4 LDG.E.U16 R16, desc[UR8][R2.64] ;  /* 0x000000080210c981 */ /* 0x0002e8000c1e1500 */
[----:B------:R-:W4:Y:S04]  /*c0f0*/  LDL R24, [R1+0x5c4] ;  /* 0x0005c40001187983 */ /* 0x000f280000100800 */
[----:B------:R-:W1:Y:S04]  /*c100*/  LDL R2, [R1+0x5cc] ;  /* 0x0005cc0001027983 */ /* 0x000e680000100800 */
[----:B------:R-:W1:Y:S02]  /*c110*/  LDL R3, [R1+0x5d0] ;  /* 0x0005d00001037983 */ /* 0x000e640000100800 */
[----:B-1----:R-:W-:-:S04]  /*c120*/  @!P1 LOP3.LUT R3, R3, R2, RZ, 0x3c, !PT ;  /* 0x0000000203039212 */ /* 0x002fc800078e3cff */
[----:B------:R-:W-:-:S04]  /*c130*/  @!P1 LOP3.LUT R2, R3, R2, RZ, 0x3c, !PT ;  /* 0x0000000203029212 */ /* 0x000fc800078e3cff */
[----:B------:R-:W-:-:S05]  /*c140*/  @!P1 LOP3.LUT R3, R3, R2, RZ, 0x3c, !PT ;  /* 0x0000000203039212 */ /* 0x000fca00078e3cff */
[----:B------:R-:W2:Y:S01]  /*c150*/  @!P1 LDG.E.U16 R23, desc[UR8][R2.64] ;  /* 0x0000000802179981 */ /* 0x000ea2000c1e1500 */
[----:B0-----:R-:W-:-:S04]  /*c160*/  SHF.R.U32.HI R10, RZ, 0x5, R10 ;  /* 0x00000005ff0a7819 */ /* 0x001fc8000001160a */
[----:B------:R-:W-:Y:S01]  /*c170*/  SGXT.U32 R10, R10, 0x1 ;  /* 0x000000010a0a781a */ /* 0x000fe20000000000 */
[----:B---3--:R0:W-:Y:S04]  /*c180*/  STL [R1+0xc], R16 ;  /* 0x00000c1001007387 */ /* 0x0081e80000100800 */
[----:B------:R-:W3:Y:S01]  /*c190*/  LDL R22, [R1+0x670] ;  /* 0x0006700001167983 */ /* 0x000ee20000100800 */
[----:B0-----:R-:W-:-:S04]  /*c1a0*/  LOP3.LUT R16, R10, 0x30, RZ, 0xfc, !PT ;  /* 0x000000300a107812 */ /* 0x001fc800078efcff */
[----:B------:R-:W-:Y:S02]  /*c1b0*/  ISETP.GE.AND P3, PT, R16, UR6, PT ;  /* 0x0000000610007c0c */ /* 0x000fe4000bf66270 */
[----:B------:R-:W4:Y:S04]  /*c1c0*/  LDL.LU R16, [R1+0xfd0] ;  /* 0x000fd00001107983 */ /* 0x000f280000300800 */
[----:B--2---:R0:W-:Y:S04]  /*c1d0*/  STL [R1+0x7c], R23 ;  /* 0x00007c1701007387 */ /* 0x0041e80000100800 */
[----:B------:R-:W2:Y:S04]  /*c1e0*/  LDL R2, [R1+0x5c8] ;  /* 0x0005c80001027983 */ /* 0x000ea80000100800 */
[----:B------:R-:W2:Y:S01]  /*c1f0*/  LDL R3, [R1+0x674] ;  /* 0x0006740001037983 */ /* 0x000ea20000100800 */
[----:B------:R-:W-:Y:S01]  /*c200*/  PRMT R21, RZ, 0x7610, R21 ;  /* 0x00007610ff157816 */ /* 0x000fe20000000015 */
[----:B------:R-:W0:Y:S01]  /*c210*/  S2R R10, SR_TID.X ;  /* 0x00000000000a7919 */ /* 0x000e220000002100 */
[----:B--2---:R-:W-:-:S04]  /*c220*/  @!P2 LOP3.LUT R3, R3, R2, RZ, 0x3c, !PT ;  /* 0x000000020303a212 */ /* 0x004fc800078e3cff */
[----:B------:R-:W-:-:S04]  /*c230*/  @!P2 LOP3.LUT R2, R3, R2, RZ, 0x3c, !PT ;  /* 0x000000020302a212 */ /* 0x000fc800078e3cff */
[----:B------:R-:W-:-:S05]  /*c240*/  @!P2 LOP3.LUT R3, R3, R2, RZ, 0x3c, !PT ;  /* 0x000000020303a212 */ /* 0x000fca00078e3cff */
[----:B------:R1:W2:Y:S01]  /*c250*/  @!P2 LDG.E.U16 R21, desc[UR8][R2.64] ;  /* 0x000000080215a981 */ /* 0x0002a2000c1e1500 */
[----:B0-----:R-:W-:-:S04]  /*c260*/  SHF.R.U32.HI R23, RZ, 0x5, R10 ;  /* 0x00000005ff177819 */ /* 0x001fc8000001160a */
[----:B------:R-:W-:-:S04]  /*c270*/  SGXT.U32 R23, R23, 0x1 ;  /* 0x000000011717781a */ /* 0x000fc80000000000 */
[----:B------:R-:W-:-:S04]  /*c280*/  LOP3.LUT R23, R23, 0x32, RZ, 0xfc, !PT ;  /* 0x0000003217177812 */ /* 0x000fc800078efcff */
[----:B------:R-:W-:Y:S02]  /*c290*/  ISETP.GE.AND P1, PT, R23, UR6, PT ;  /* 0x0000000617007c0c */ /* 0x000fe4000bf26270 */
[----:B------:R-:W3:Y:S01]  /*c2a0*/  LDL.LU R23, [R1+0xfcc] ;  /* 0x000fcc0001177983 */ /* 0x000ee20000300800 */
[----:B------:R-:W-:-:S04]  /*c2b0*/  SHF.R.U32.HI R10, RZ, 0x5, R10 ;  /* 0x00000005ff0a7819 */ /* 0x000fc8000001160a */
[----:B------:R-:W-:-:S04]  /*c2c0*/  SGXT.U32 R10, R10, 0x1 ;  /* 0x000000010a0a781a */ /* 0x000fc80000000000 */
[----:B-1----:R-:W-:Y:S02]  /*c2d0*/  LOP3.LUT R2, R10, 0x34, RZ, 0xfc, !PT ;  /* 0x000000340a027812 */ /* 0x002fe400078efcff */
[----:B------:R-:W0:Y:S01]  /*c2e0*/  S2R R10, SR_TID.X ;  /* 0x00000000000a7919 */ /* 0x000e220000002100 */
[----:B--2---:R1:W-:Y:S04]  /*c2f0*/  STL [R1+0x17c], R21 ;  /* 0x00017c1501007387 */ /* 0x0043e80000100800 */
[----:B-1----:R-:W2:Y:S04]  /*c300*/  LDL.LU R21, [R1+0xfc8] ;  /* 0x000fc80001157983 */ /* 0x002ea80000300800 */
[----:B------:R-:W3:Y:S01]  /*c310*/  LDL R3, [R1+0x700] ;  /* 0x0007000001037983 */ /* 0x000ee20000100800 */
[----:B0-----:R-:W-:-:S02]  /*c320*/  SHF.R.U32.HI R10, RZ, 0x5, R10 ;  /* 0x00000005ff0a7819 */ /* 0x001fc4000001160a */
[----:B----4-:R-:W-:Y:S02]  /*c330*/  PRMT R16, RZ, 0x7610, R16 ;  /* 0x00007610ff107816 */ /* 0x010fe40000000010 */
[----:B------:R-:W-:Y:S01]  /*c340*/  ISETP.GE.AND P2, PT, R2, UR6, PT ;  /* 0x0000000602007c0c */ /* 0x000fe2000bf46270 */
[----:B------:R-:W-:Y:S01]  /*c350*/  @!P0 IMAD.MOV.U32 R2, RZ, RZ, R6 ;  /* 0x000000ffff028224 */ /* 0x000fe200078e0006 */
[----:B------:R-:W-:Y:S01]  /*c360*/  SGXT.U32 R10, R10, 0x1 ;  /* 0x000000010a0a781a */ /* 0x000fe20000000000 */
[----:B------:R-:W4:Y:S04]  /*c370*/  LDL R6, [R1+0x688] ;  /* 0x0006880001067983 */ /* 0x000f280000100800 */
[----:B---3--:R0:W3:Y:S01]  /*c380*/  @!P0 LDG.E.U16 R16, desc[UR8][R2.64] ;  /* 0x0000000802108981 */ /* 0x0080e2000c1e1500 */
[----:B--2---:R-:W-:-:S02]  /*c390*/  PRMT R21, RZ, 0x7610, R21 ;  /* 0x00007610ff157816 */ /* 0x004fc40000000015 */
[----:B0-----:R-:W-:Y:S01]  /*c3a0*/  LOP3.LUT R3, R10, 0x36, RZ, 0xfc, !PT ;  /* 0x000000360a037812 */ /* 0x001fe200078efcff */
[----:B------:R-:W-:-:S03]  /*c3b0*/  @!P3 IMAD.MOV.U32 R2, RZ, RZ, R22 ;  /* 0x000000ffff02b224 */ /* 0x000fc600078e0016 */
[----:B------:R-:W-:Y:S01]  /*c3c0*/  ISETP.GE.AND P0, PT, R3, UR6, PT ;  /* 0x0000000603007c0c */ /* 0x000fe2000bf06270 */
[----:B------:R-:W-:Y:S01]  /*c3d0*/  @!P3 IMAD.MOV.U32 R3, RZ, RZ, R24 ;  /* 0x000000ffff03b224 */ /* 0x000fe200078e0018 */
[----:B------:R-:W-:Y:S01]  /*c3e0*/  PRMT R23, RZ, 0x7610, R23 ;  /* 0x00007610ff177816 */ /* 0x000fe20000000017 */
[----:B------:R-:W0:Y:S03]  /*c3f0*/  S2R R10, SR_TID.X ;  /* 0x00000000000a7919 */ /* 0x000e260000002100 */
[----:B------:R1:W2:Y:S04]  /*c400*/  @!P3 LDG.E.U16 R21, desc[UR8][R2.64] ;  /* 0x000000080215b981 */ /* 0x0002a8000c1e1500 */
[----:B------:R-:W3:Y:S04]  /*c410*/  LDL R24, [R1+0x684] ;  /* 0x0006840001187983 */ /* 0x000ee80000100800 */
[----:B------:R-:W1:Y:S04]  /*c420*/  LDL R2, [R1+0x5c0] ;  /* 0x0005c00001027983 */ /* 0x000e680000100800 */
[----:B------:R-:W1:Y:S02]  /*c430*/  LDL R3, [R1+0x66c] ;  /* 0x00066c0001037983 */ /* 0x000e640000100800 */
[----:B-1----:R-:W-:-:S04]  /*c440*/  @!P1 LOP3.LUT R3, R3, R2, RZ, 0x3c, !PT ;  /* 0x0000000203039212 */ /* 0x002fc800078e3cff */
[----:B------:R-:W-:-:S04]  /*c450*/  @!P1 LOP3.LUT R2, R3, R2, RZ, 0x3c, !PT ;  /* 0x0000000203029212 */ /* 0x000fc800078e3cff */
[----:B------:R-:W-:-:S05]  /*c460*/  @!P1 LOP3.LUT R3, R3, R2, RZ, 0x3c, !PT ;  /* 0x0000000203039212 */ /* 0x000fca00078e3cff */
[----:B------:R-:W4:Y:S01]  /*c470*/  @!P1 LDG.E.U16 R23, desc[UR8][R2.64] ;  /* 0x0000000802179981 */ /* 0x000f22000c1e1500 */
[----:B0-----:R-:W-:-:S04]  /*c480*/  SHF.R.U32.HI R10, RZ, 0x5, R10 ;  /* 0x00000005ff0a7819 */ /* 0x001fc8000001160a */
[----:B------:R-:W-:-:S04]  /*c490*/  SGXT.U32 R10, R10, 0x1 ;  /* 0x000000010a0a781a */ /* 0x000fc80000000000 */
[----:B------:R-:W-:-:S04]  /*c4a0*/  LOP3.LUT R22, R10, 0x38, RZ, 0xfc, !PT ;  /* 0x000000380a167812 */ /* 0x000fc800078efcff */
[----:B------:R-:W-:Y:S02]  /*c4b0*/  ISETP.GE.AND P3, PT, R22, UR6, PT ;  /* 0x0000000616007c0c */ /* 0x000fe4000bf66270 */
[----:B------:R-:W2:Y:S04]  /*c4c0*/  LDL.LU R22, [R1+0xfc4] ;  /* 0x000fc40001167983 */ /* 0x000ea80000300800 */
[----:B----4-:R0:W-:Y:S04]  /*c4d0*/  STL [R1+0x14], R23 ;  /* 0x0000141701007387 */ /* 0x0101e80000100800 */
[----:B------:R-:W4:Y:S04]  /*c4e0*/  LDL R2, [R1+0x668] ;  /* 0x0006680001027983 */ /* 0x000f280000100800 */
[----:B------:R-:W4:Y:S01]  /*c4f0*/  LDL R3, [R1+0x68c] ;  /* 0x00068c0001037983 */ /* 0x000f220000100800 */
[----:B------:R-:W-:Y:S01]  /*c500*/  PRMT R11, RZ, 0x7610, R11 ;  /* 0x00007610ff0b7816 */ /* 0x000fe2000000000b */
[----:B------:R-:W0:Y:S01]  /*c510*/  S2R R10, SR_TID.X ;  /* 0x00000000000a7919 */ /* 0x000e220000002100 */
[----:B----4-:R-:W-:-:S04]  /*c520*/  @!P2 LOP3.LUT R3, R3, R2, RZ, 0x3c, !PT ;  /* 0x000000020303a212 */ /* 0x010fc800078e3cff */
[----:B------:R-:W-:-:S04]  /*c530*/  @!P2 LOP3.LUT R2, R3, R2, RZ, 0x3c, !PT ;  /* 0x000000020302a212 */ /* 0x000fc800078e3cff */
[----:B------:R-:W-:-:S05]  /*c540*/  @!P2 LOP3.LUT R3, R3, R2, RZ, 0x3c, !PT ;  /* 0x000000020303a212 */ /* 0x000fca00078e3cff */
[----:B------:R-:W4:Y:S01]  /*c550*/  @!P2 LDG.E.U16 R11, desc[UR8][R2.64] ;  /* 0x00000008020ba981 */ /* 0x000f22000c1e1500 */
[----:B0-----:R-:W-:-:S04]  /*c560*/  SHF.R.U32.HI R23, RZ, 0x5, R10 ;  /* 0x00000005ff177819 */ /* 0x001fc8000001160a */
[----:B------:R-:W-:-:S04]  /*c570*/  SGXT.U32 R23, R23, 0x1 ;  /* 0x000000011717781a */ /* 0x000fc80000000000 */
[----:B------:R-:W-:-:S04]  /*c580*/  LOP3.LUT R23, R23, 0x3a, RZ, 0xfc, !PT ;  /* 0x0000003a17177812 */ /* 0x000fc800078efcff */
[----:B------:R-:W-:Y:S02]  /*c590*/  ISETP.GE.AND P1, PT, R23, UR6, PT ;  /* 0x0000000617007c0c */ /* 0x000fe4000bf26270 */
[----:B------:R-:W3:Y:S01]  /*c5a0*/  LDL.LU R23, [R1+0xfc0] ;  /* 0x000fc00001177983 */ /* 0x000ee20000300800 */
[----:B------:R-:W-:-:S03]  /*c5b0*/  SHF.R.U32.HI R10, RZ, 0x5, R10 ;  /* 0x00000005ff0a7819 */ /* 0x000fc6000001160a */
[----:B----4-:R0:W-:Y:S04]  /*c5c0*/  STL [R1+0x74], R11 ;  /* 0x0000740b01007387 */ /* 0x0101e80000100800 */
[----:B0-----:R-:W4:Y:S04]  /*c5d0*/  LDL.LU R11, [R1+0xfbc] ;  /* 0x000fbc00010b7983 */ /* 0x001f280000300800 */
[----:B------:R-:W3:Y:S01]  /*c5e0*/  LDL R3, [R1+0x678] ;  /* 0x0006780001037983 */ /* 0x000ee20000100800 */
[----:B------:R-:W-:-:S04]  /*c5f0*/  SGXT.U32 R10, R10, 0x1 ;  /* 0x000000010a0a781a */ /* 0x000fc80000000000 */
[----:B------:R-:W-:Y:S02]  /*c600*/  LOP3.LUT R2, R10, 0x3c, RZ, 0xfc, !PT ;  /* 0x0000003c0a027812 */ /* 0x000fe400078efcff */
[----:B------:R-:W-:Y:S02]  /*c610*/  PRMT R4, RZ, 0x7610, R4 ;  /* 0x00007610ff047816 */ /* 0x000fe40000000004 */
[----:B------:R-:W-:Y:S01]  /*c620*/  ISETP.GE.AND P2, PT, R2, UR6, PT ;  /* 0x0000000602007c0c */ /* 0x000fe2000bf46270 */
[----:B------:R-:W-:Y:S01]  /*c630*/  @!P0 IMAD.MOV.U32 R2, RZ, RZ, R6 ;  /* 0x000000ffff028224 */ /* 0x000fe200078e0006 */
[----:B------:R-:W0:Y:S01]  /*c640*/  S2R R10, SR_TID.X ;  /* 0x00000000000a7919 */ /* 0x000e220000002100 */
[----:B--2---:R-:W-:Y:S01]  /*c650*/  PRMT R22, RZ, 0x7610, R22 ;  /* 0x00007610ff167816 */ /* 0x004fe20000000016 */
[----:B------:R-:W2:Y:S04]  /*c660*/  LDL R6, [R1+0x694] ;  /* 0x0006940001067983 */ /* 0x000ea80000100800 */
[----:B---3--:R1:W3:Y:S04]  /*c670*/  @!P0 LDG.E.U16 R4, desc[UR8][R2.64] ;  /* 0x0000000802048981 */ /* 0x0082e8000c1e1500 */
[----:B------:R-:W4:Y:S01]  /*c680*/  LDL R3, [R1+0x67c] ;  /* 0x00067c0001037983 */ /* 0x000f220000100800 */
[----:B0-----:R-:W-:-:S04]  /*c690*/  SHF.R.U32.HI R10, RZ, 0x5, R10 ;  /* 0x00000005ff0a7819 */ /* 0x001fc8000001160a */
[----:B------:R-:W-:-:S04]  /*c6a0*/  SGXT.U32 R10, R10, 0x1 ;  /* 0x000000010a0a781a */ /* 0x000fc80000000000 */
[----:B-1----:R-:W-:-:S04]  /*c6b0*/  LOP3.LUT R2, R10, 0x3e, RZ, 0xfc, !PT ;  /* 0x0000003e0a027812 */ /* 0x002fc800078efcff */
[----:B------:R-:W-:Y:S01]  /*c6c0*/  ISETP.GE.AND P0, PT, R2, UR6, PT ;  /* 0x0000000602007c0c */ /* 0x000fe2000bf06270 */
[----:B------:R-:W-:Y:S01]  /*c6d0*/  @!P3 IMAD.MOV.U32 R2, RZ, RZ, R24 ;  /* 0x000000ffff02b224 */ /* 0x000fe200078e0018 */
[----:B---3--:R0:W-:Y:S04]  /*c6e0*/  STL [R1+0x150], R4 ;  /* 0x0001500401007387 */ /* 0x0081e80000100800 */
[----:B----4-:R1:W3:Y:S01]  /*c6f0*/  @!P3 LDG.E.U16 R22, desc[UR8][R2.64] ;  /* 0x000000080216b981 */ /* 0x0102e2000c1e1500 */
[----:B------:R-:W-:Y:S01]  /*c700*/  PRMT R7, RZ, 0x7610, R7 ;  /* 0x00007610ff077816 */ /* 0x000fe20000000007 */
[----:B------:R-:W4:Y:S02]  /*c710*/  S2R R10, SR_TID.X ;  /* 0x00000000000a7919 */ /* 0x000f240000002100 */
[----:B0-----:R-:W2:Y:S04]  /*c720*/  LDL R4, [R1+0x69c] ;  /* 0x00069c0001047983 */ /* 0x001ea80000100800 */
[----:B------:R-:W1:Y:S04]  /*c730*/  LDL R2, [R1+0x680] ;  /* 0x0006800001027983 */ /* 0x000e680000100800 */
[----:B------:R-:W1:Y:S02]  /*c740*/  LDL R3, [R1+0x6a4] ;  /* 0x0006a40001037983 */ /* 0x000e640000100800 */
[----:B-1----:R-:W-:-:S04]  /*c750*/  @!P1 LOP3.LUT R3, R3, R2, RZ, 0x3c, !PT ;  /* 0x0000000203039212 */ /* 0x002fc800078e3cff */
[----:B------:R-:W-:-:S04]  /*c760*/  @!P1 LOP3.LUT R2, R3, R2, RZ, 0x3c, !PT ;  /* 0x0000000203029212 */ /* 0x000fc800078e3cff */
[----:B------:R-:W-:-:S05]  /*c770*/  @!P1 LOP3.LUT R3, R3, R2, RZ, 0x3c, !PT ;  /* 0x0000000203039212 */ /* 0x000fca00078e3cff */
[----:B------:R-:W3:Y:S01]  /*c780*/  @!P1 LDG.E.U16 R7, desc[UR8][R2.64] ;  /* 0x0000000802079981 */ /* 0x000ee2000c1e1500 */
[----:B----4-:R-:W-:-:S04]  /*c790*/  SHF.R.U32.HI R24, RZ, 0x5, R10 ;  /* 0x00000005ff187819 */ /* 0x010fc8000001160a */
[----:B------:R-:W-:-:S04]  /*c7a0*/  SGXT.U32 R24, R24, 0x1 ;  /* 0x000000011818781a */ /* 0x000fc80000000000 */
[----:B------:R-:W-:-:S04]  /*c7b0*/  LOP3.LUT R24, R24, 0x40, RZ, 0xfc, !PT ;  /* 0x0000004018187812 */ /* 0x000fc800078efcff */
[----:B------:R-:W-:Y:S02]  /*c7c0*/  ISETP.GE.AND P3, PT, R24, UR6, PT ;  /* 0x0000000618007c0c */ /* 0x000fe4000bf66270 */
[----:B------:R-:W4:Y:S01]  /*c7d0*/  LDL.LU R24, [R1+0xfb8] ;  /* 0x000fb80001187983 */ /* 0x000f220000300800 */
[----:B------:R-:W-:-:S04]  /*c7e0*/  SHF.R.U32.HI R10, RZ, 0x5, R10 ;  /* 0x00000005ff0a7819 */ /* 0x000fc8000001160a */
[----:B------:R-:W-:Y:S01]  /*c7f0*/  SGXT.U32 R10, R10, 0x1 ;  /* 0x000000010a0a781a */ /* 0x000fe20000000000 */
[----:B---3--:R0:W-:Y:S04]  /*c800*/  STL [R1+0x30], R7 ;  /* 0x0000300701007387 */ /* 0x0081e80000100800 */
[----:B------:R-:W3:Y:S04]  /*c810*/  LDL R2, [R1+0x690] ;  /* 0x0006900001027983 */ /* 0x000ee80000100800 */
[----:B------:R-:W3:Y:S01]  /*c820*/  LDL R3, [R1+0x6a0] ;  /* 0x0006a00001037983 */ /* 0x000ee20000100800 */
[----:B0-----:R-:W-:-:S02]  /*c830*/  LOP3.LUT R7, R10, 0x42, RZ, 0xfc, !PT ;  /* 0x000000420a077812 */ /* 0x001fc400078efcff */
[----:B------:R-:W0:Y:S01]  /*c840*/  S2R R10, SR_TID.X ;  /* 0x00000000000a7919 */ /* 0x000e220000002100 */
[----:B------:R-:W-:Y:S02]  /*c850*/  PRMT R29, RZ, 0x7610, R29 ;  /* 0x00007610ff1d7816 */ /* 0x000fe4000000001d */
[----:B------:R-:W-:Y:S02]  /*c860*/  PRMT R25, RZ, 0x7610, R25 ;  /* 0x00007610ff197816 */ /* 0x000fe40000000019 */
[----:B---3--:R-:W-:-:S04]  /*c870*/  @!P2 LOP3.LUT R3, R3, R2, RZ, 0x3c, !PT ;  /* 0x000000020303a212 */ /* 0x008fc800078e3cff */
[----:B------:R-:W-:-:S04]  /*c880*/  @!P2 LOP3.LUT R2, R3, R2, RZ, 0x3c, !PT ;  /* 0x000000020302a212 */ /* 0x000fc800078e3cff */
[----:B------:R-:W-:-:S05]  /*c890*/  @!P2 LOP3.LUT R3, R3, R2, RZ, 0x3c, !PT ;  /* 0x000000020303a212 */ /* 0x000fca00078e3cff */
[----:B------:R0:W3:Y:S02]  /*c8a0*/  @!P2 LDG.E.U16 R29, desc[UR8][R2.64] ;  /* 0x00000008021da981 */ /* 0x0000e4000c1e1500 */
[----:B0-----:R-:W-:-:S04]  /*c8b0*/  SHF.R.U32.HI R3, RZ, 0x5, R10 ;  /* 0x00000005ff037819 */ /* 0x001fc8000001160a */
[----:B------:R-:W-:-:S04]  /*c8c0*/  SGXT.U32 R3, R3, 0x1 ;  /* 0x000000010303781a */ /* 0x000fc80000000000 */
[C---:B------:R-:W-:Y:S02]  /*c8d0*/  LOP3.LUT R2, R3.reuse, 0x44, RZ, 0xfc, !PT ;  /* 0x0000004403027812 */ /* 0x040fe400078efcff */
[----:B------:R-:W-:Y:S02]  /*c8e0*/  LOP3.LUT R3, R3, 0x46, RZ, 0xfc, !PT ;  /* 0x0000004603037812 */ /* 0x000fe400078efcff */
[----:B------:R-:W-:Y:S01]  /*c8f0*/  ISETP.GE.AND P2, PT, R2, UR6, PT ;  /* 0x0000000602007c0c */ /* 0x000fe2000bf46270 */
[----:B--2---:R-:W-:Y:S01]  /*c900*/  @!P0 IMAD.MOV.U32 R2, RZ, RZ, R4 ;  /* 0x000000ffff028224 */ /* 0x004fe200078e0004 */
[----:B------:R-:W-:Y:S01]  /*c910*/  ISETP.GE.AND P4, PT, R3, UR6, PT ;  /* 0x0000000603007c0c */ /* 0x000fe2000bf86270 */
[----:B------:R-:W-:-:S05]  /*c920*/  @!P0 IMAD.MOV.U32 R3, RZ, RZ, R6 ;  /* 0x000000ffff038224 */ /* 0x000fca00078e0006 */
[----:B------:R-:W2:Y:S01]  /*c930*/  @!P0 LDG.E.U16 R25, desc[UR8][R2.64] ;  /* 0x0000000802198981 */ /* 0x000ea2000c1e1500 */
[----:B------:R-:W-:-:S03]  /*c940*/  ISETP.GE.AND P1, PT, R7, UR6, PT ;  /* 0x0000000607007c0c */ /* 0x000fc6000bf26270 */
[----:B------:R-:W4:Y:S04]  /*c950*/  LDL.LU R7, [R1+0xfb4] ;  /* 0x000fb40001077983 */ /* 0x000f280000300800 */
[----:B---3--:R0:W-:Y:S04]  /*c960*/  STL [R1+0x70], R29 ;  /* 0x0000701d01007387 */ /* 0x0081e80000100800 */
[----:B------:R-:W3:Y:S04]  /*c970*/  LDL R10, [R1+0x6b4] ;  /* 0x0006b400010a7983 */ /* 0x000ee80000100800 */
[----:B------:R-:W4:Y:S04]  /*c980*/  LDL R4, [R1+0x6d4] ;  /* 0x0006d40001047983 */ /* 0x000f280000100800 */
[----:B0-----:R-:W4:Y:S04]  /*c990*/  LDL R29, [R1+0x6ac] ;  /* 0x0006ac00011d7983 */ /* 0x001f280000100800 */
[----:B--2---:R0:W-:Y:S04]  /*c9a0*/  STL [R1+0x148], R25 ;  /* 0x0001481901007387 */ /* 0x0041e80000100800 */
[----:B0-----:R-:W2:Y:S04]  /*c9b0*/  LDL.LU R25, [R1+0xfb0] ;  /* 0x000fb00001197983 */ /* 0x001ea80000300800 */
[----:B------:R-:W3:Y:S04]  /*c9c0*/  LDL R2, [R1+0x698] ;  /* 0x0006980001027983 */ /* 0x000ee80000100800 */
[----:B------:R-:W3:Y:S01]  /*c9d0*/  LDL R3, [R1+0x6bc] ;  /* 0x0006bc0001037983 */ /* 0x000ee20000100800 */
[----:B------:R-:W-:-:S02]  /*c9e0*/  PRMT R23, RZ, 0x7610, R23 ;  /* 0x00007610ff177816 */ /* 0x000fc40000000017 */
[----:B---3--:R-:W-:-:S04]  /*c9f0*/  @!P3 LOP3.LUT R3, R3, R2, RZ, 0x3c, !PT ;  /* 0x000000020303b212 */ /* 0x008fc800078e3cff */
        /* <DEDUP_REMOVED lines=10> */
[----:B------:R0:W2:Y:S01]  /*caa0*/  @!P1 LDG.E.U16 R27, desc[UR8][R2.64] ;  /* 0x00000008021b9981 */ /* 0x0000a2000c1e1500 */
[----:B-1----:R-:W-:-:S04]  /*cab0*/  SHF.R.U32.HI R6, RZ, 0x5, R6 ;  /* 0x00000005ff067819 */ /* 0x002fc80000011606 */
[----:B------:R-:W-:Y:S02]  /*cac0*/  SGXT.U32 R6, R6, 0x1 ;  /* 0x000000010606781a */ /* 0x000fe40000000000 */
[----:B------:R-:W-:Y:S02]  /*cad0*/  PRMT R11, RZ, 0x7610, R11 ;  /* 0x00007610ff0b7816 */ /* 0x000fe4000000000b */
[----:B------:R-:W-:Y:S01]  /*cae0*/  LOP3.LUT R6, R6, 0x48, RZ, 0xfc, !PT ;  /* 0x0000004806067812 */ /* 0x000fe200078efcff */
[----:B0-----:R-:W-:Y:S02]  /*caf0*/  @!P2 IMAD.MOV.U32 R2, RZ, RZ, R10 ;  /* 0x000000ffff02a224 */ /* 0x001fe400078e000a */
[----:B----4-:R-:W-:Y:S01]  /*cb00*/  @!P2 IMAD.MOV.U32 R3, RZ, RZ, R29 ;  /* 0x000000ffff03a224 */ /* 0x010fe200078e001d */
[----:B------:R-:W-:Y:S02]  /*cb10*/  ISETP.GE.AND P0, PT, R6, UR6, PT ;  /* 0x0000000606007c0c */ /* 0x000fe4000bf06270 */
[----:B------:R-:W4:Y:S04]  /*cb20*/  LDL.LU R6, [R1+0xfac] ;  /* 0x000fac0001067983 */ /* 0x000f280000300800 */
[----:B------:R0:W3:Y:S04]  /*cb30*/  @!P2 LDG.E.U16 R11, desc[UR8][R2.64] ;  /* 0x00000008020ba981 */ /* 0x0000e8000c1e1500 */
[----:B--2---:R1:W-:Y:S04]  /*cb40*/  STL [R1+0x24], R27 ;  /* 0x0000241b01007387 */ /* 0x0043e80000100800 */
[----:B------:R-:W2:Y:S01]  /*cb50*/  LDL R3, [R1+0x6b0] ;  /* 0x0006b00001037983 */ /* 0x000ea20000100800 */
[----:B------:R-:W-:Y:S01]  /*cb60*/  PRMT R0, RZ, 0x7610, R0 ;  /* 0x00007610ff007816 */ /* 0x000fe20000000000 */
[----:B0-----:R-:W-:-:S02]  /*cb70*/  @!P4 IMAD.MOV.U32 R2, RZ, RZ, R4 ;  /* 0x000000ffff02c224 */ /* 0x001fc400078e0004 */
[----:B------:R-:W4:Y:S04]  /*cb80*/  LDL R29, [R1+0x6dc] ;  /* 0x0006dc00011d7983 */ /* 0x000f280000100800 */
[----:B-1----:R-:W4:Y:S04]  /*cb90*/  LDL R27, [R1+0x6cc] ;  /* 0x0006cc00011b7983 */ /* 0x002f280000100800 */
[----:B---3--:R0:W-:Y:S01]  /*cba0*/  STL [R1+0x6c], R11 ;  /* 0x00006c0b01007387 */ /* 0x0081e20000100800 */
[----:B------:R-:W-:-:S03]  /*cbb0*/  PRMT R24, RZ, 0x7610, R24 ;  /* 0x00007610ff187816 */ /* 0x000fc60000000018 */
[----:B0-----:R-:W3:Y:S04]  /*cbc0*/  LDL R11, [R1+0x6e4] ;  /* 0x0006e400010b7983 */ /* 0x001ee80000100800 */
[----:B--2---:R-:W2:Y:S04]  /*cbd0*/  @!P4 LDG.E.U16 R0, desc[UR8][R2.64] ;  /* 0x000000080200c981 */ /* 0x004ea8000c1e1500 */
[----:B------:R-:W4:Y:S04]  /*cbe0*/  LDL R2, [R1+0x6c0] ;  /* 0x0006c00001027983 */ /* 0x000f280000100800 */
[----:B------:R-:W4:Y:S01]  /*cbf0*/  LDL R3, [R1+0x6d0] ;  /* 0x0006d00001037983 */ /* 0x000f220000100800 */
[----:B------:R-:W0:Y:S02]  /*cc00*/  S2R R10, SR_TID.X ;  /* 0x00000000000a7919 */ /* 0x000e240000002100 */
[----:B0-----:R-:W-:Y:S01]  /*cc10*/  SHF.R.U32.HI R10, RZ, 0x5, R10 ;  /* 0x00000005ff0a7819 */ /* 0x001fe2000001160a */
[----:B--2---:R0:W-:Y:S01]  /*cc20*/  STL [R1+0x13c], R0 ;  /* 0x00013c0001007387 */ /* 0x0041e20000100800 */
[----:B----4-:R-:W-:-:S04]  /*cc30*/  @!P0 LOP3.LUT R3, R3, R2, RZ, 0x3c, !PT ;  /* 0x0000000203038212 */ /* 0x010fc800078e3cff */
[----:B------:R-:W-:-:S04]  /*cc40*/  @!P0 LOP3.LUT R2, R3, R2, RZ, 0x3c, !PT ;  /* 0x0000000203028212 */ /* 0x000fc800078e3cff */
[----:B------:R-:W-:-:S05]  /*cc50*/  @!P0 LOP3.LUT R3, R3, R2, RZ, 0x3c, !PT ;  /* 0x0000000203038212 */ /* 0x000fca00078e3cff */
[----:B------:R1:W2:Y:S04]  /*cc60*/  @!P0 LDG.E.U16 R24, desc[UR8][R2.64] ;  /* 0x0000000802188981 */ /* 0x0002a8000c1e1500 */
[----:B------:R-:W4:Y:S01]  /*cc70*/  LDL R3, [R1+0x6c4] ;  /* 0x0006c40001037983 */ /* 0x000f220000100800 */
[----:B------:R-:W-:Y:S01]  /*cc80*/  SGXT.U32 R10, R10, 0x1 ;  /* 0x000000010a0a781a */ /* 0x000fe20000000000 */
[----:B0-----:R-:W0:Y:S03]  /*cc90*/  S2R R0, SR_TID.X ;  /* 0x0000000000007919 */ /* 0x001e260000002100 */
[----:B------:R-:W-:Y:S02]  /*cca0*/  LOP3.LUT R4, R10, 0x4a, RZ, 0xfc, !PT ;  /* 0x0000004a0a047812 */ /* 0x000fe400078efcff */
[----:B------:R-:W2:Y:S02]  /*ccb0*/  LDL R10, [R1+0x704] ;  /* 0x00070400010a7983 */ /* 0x000ea40000100800 */
[----:B------:R-:W-:-:S02]  /*ccc0*/  ISETP.GE.AND P1, PT, R4, UR6, PT ;  /* 0x0000000604007c0c */ /* 0x000fc4000bf26270 */
[----:B------:R-:W2:Y:S01]  /*ccd0*/  LDL R4, [R1+0x728] ;  /* 0x0007280001047983 */ /* 0x000ea20000100800 */
[----:B------:R-:W-:Y:S02]  /*cce0*/  PRMT R5, RZ, 0x7610, R5 ;  /* 0x00007610ff057816 */ /* 0x000fe40000000005 */
[----:B0-----:R-:W-:-:S04]  /*ccf0*/  SHF.R.U32.HI R0, RZ, 0x5, R0 ;  /* 0x00000005ff007819 */ /* 0x001fc80000011600 */
[----:B------:R-:W-:-:S04]  /*cd00*/  SGXT.U32 R0, R0, 0x1 ;  /* 0x000000010000781a */ /* 0x000fc80000000000 */
[----:B-1----:R-:W-:-:S04]  /*cd10*/  LOP3.LUT R2, R0, 0x50, RZ, 0xfc, !PT ;  /* 0x0000005000027812 */ /* 0x002fc800078efcff */
[----:B------:R-:W-:Y:S01]  /*cd20*/  ISETP.GE.AND P0, PT, R2, UR6, PT ;  /* 0x0000000602007c0c */ /* 0x000fe2000bf06270 */
[----:B------:R-:W-:Y:S01]  /*cd30*/  @!P1 IMAD.MOV.U32 R2, RZ, RZ, R27 ;  /* 0x000000ffff029224 */ /* 0x000fe200078e001b */
[----:B------:R-:W0:Y:S04]  /*cd40*/  S2R R0, SR_TID.X ;  /* 0x0000000000007919 */ /* 0x000e280000002100 */
[----:B----4-:R1:W4:Y:S01]  /*cd50*/  @!P1 LDG.E.U16 R5, desc[UR8][R2.64] ;  /* 0x0000000802059981 */ /* 0x010322000c1e1500 */
[----:B0-----:R-:W-:-:S04]  /*cd60*/  SHF.R.U32.HI R27, RZ, 0x5, R0 ;  /* 0x00000005ff1b7819 */ /* 0x001fc80000011600 */
[----:B------:R-:W-:-:S04]  /*cd70*/  SGXT.U32 R27, R27, 0x1 ;  /* 0x000000011b1b781a */ /* 0x000fc80000000000 */
[----:B-1----:R-:W-:-:S04]  /*cd80*/  LOP3.LUT R3, R27, 0x58, RZ, 0xfc, !PT ;  /* 0x000000581b037812 */ /* 0x002fc800078efcff */
[----:B------:R-:W-:Y:S01]  /*cd90*/  ISETP.GE.AND P1, PT, R3, UR6, PT ;  /* 0x0000000603007c0c */ /* 0x000fe2000bf26270 */
[----:B---3--:R-:W-:Y:S01]  /*cda0*/  @!P0 IMAD.MOV.U32 R2, RZ, RZ, R11 ;  /* 0x000000ffff028224 */ /* 0x008fe200078e000b */
[----:B------:R-:W-:Y:S01]  /*cdb0*/  PRMT R7, RZ, 0x7610, R7 ;  /* 0x00007610ff077816 */ /* 0x000fe20000000007 */
[----:B------:R-:W-:Y:S01]  /*cdc0*/  @!P0 IMAD.MOV.U32 R3, RZ, RZ, R29 ;  /* 0x000000ffff038224 */ /* 0x000fe200078e001d */
[----:B------:R-:W-:-:S04]  /*cdd0*/  PRMT R25, RZ, 0x7610, R25 ;  /* 0x00007610ff197816 */ /* 0x000fc80000000019 */
[----:B------:R2:W3:Y:S05]  /*cde0*/  @!P0 LDG.E.U16 R7, desc[UR8][R2.64] ;  /* 0x0000000802078981 */ /* 0x0004ea000c1e1500 */
[----:B--2---:R-:W-:Y:S02]  /*cdf0*/  @!P1 IMAD.MOV.U32 R2, RZ, RZ, R4 ;  /* 0x000000ffff029224 */ /* 0x004fe400078e0004 */
[----:B------:R-:W-:-:S05]  /*ce00*/  @!P1 IMAD.MOV.U32 R3, RZ, RZ, R10 ;  /* 0x000000ffff039224 */ /* 0x000fca00078e000a */
[----:B------:R0:W2:Y:S02]  /*ce10*/  @!P1 LDG.E.U16 R25, desc[UR8][R2.64] ;  /* 0x0000000802199981 */ /* 0x0000a4000c1e1500 */
[----:B0-----:R-:W0:Y:S01]  /*ce20*/  S2R R3, SR_TID.X ;  /* 0x0000000000037919 */ /* 0x001e220000002100 */
[----:B------:R-:W-:-:S04]  /*ce30*/  SHF.R.U32.HI R0, RZ, 0x5, R0 ;  /* 0x00000005ff007819 */ /* 0x000fc80000011600 */
[----:B------:R-:W-:-:S04]  /*ce40*/  SGXT.U32 R0, R0, 0x1 ;  /* 0x000000010000781a */ /* 0x000fc80000000000 */
[----:B------:R-:W-:-:S04]  /*ce50*/  LOP3.LUT R0, R0, 0x60, RZ, 0xfc, !PT ;  /* 0x0000006000007812 */ /* 0x000fc800078efcff */
[----:B------:R-:W-:Y:S02]  /*ce60*/  ISETP.GE.AND P0, PT, R0, UR6, PT ;  /* 0x0000000600007c0c */ /* 0x000fe4000bf06270 */
[----:B0-----:R-:W-:-:S04]  /*ce70*/  SHF.R.U32.HI R3, RZ, 0x5, R3 ;  /* 0x00000005ff037819 */ /* 0x001fc80000011603 */
[----:B------:R-:W-:-:S04]  /*ce80*/  SGXT.U32 R3, R3, 0x1 ;  /* 0x000000010303781a */ /* 0x000fc80000000000 */
[----:B------:R-:W-:Y:S01]  /*ce90*/  LOP3.LUT R2, R3, 0x68, RZ, 0xfc, !PT ;  /* 0x0000006803027812 */ /* 0x000fe200078efcff */
[----:B----4-:R0:W-:Y:S04]  /*cea0*/  STL [R1+0x18], R5 ;  /* 0x0000180501007387 */ /* 0x0101e80000100800 */
[----:B0-----:R-:W4:Y:S04]  /*ceb0*/  LDL.LU R5, [R1+0xfa8] ;  /* 0x000fa80001057983 */ /* 0x001f280000300800 */
[----:B------:R-:W3:Y:S04]  /*cec0*/  LDL R27, [R1+0x748] ;  /* 0x00074800011b7983 */ /* 0x000ee80000100800 */
[----:B------:R-:W2:Y:S04]  /*ced0*/  LDL R29, [R1+0x754] ;  /* 0x00075400011d7983 */ /* 0x000ea80000100800 */
[----:B------:R-:W2:Y:S04]  /*cee0*/  LDL R11, [R1+0x78c] ;  /* 0x00078c00010b7983 */ /* 0x000ea80000100800 */
[----:B------:R-:W2:Y:S04]  /*cef0*/  LDL.LU R0, [R1+0x774] ;  /* 0x0007740001007983 */ /* 0x000ea80000300800 */
[----:B------:R-:W4:Y:S01]  /*cf00*/  LDL R3, [R1+0x714] ;  /* 0x0007140001037983 */ /* 0x000f220000100800 */
[----:B------:R-:W-:-:S02]  /*cf10*/  ISETP.GE.AND P1, PT, R2, UR6, PT ;  /* 0x0000000602007c0c */ /* 0x000fc4000bf26270 */
[----:B------:R-:W-:Y:S01]  /*cf20*/  PRMT R6, RZ, 0x7610, R6 ;  /* 0x00007610ff067816 */ /* 0x000fe20000000006 */
[----:B------:R-:W0:Y:S01]  /*cf30*/  S2R R4, SR_TID.X ;  /* 0x0000000000047919 */ /* 0x000e220000002100 */
[----:B------:R-:W2:Y:S01]  /*cf40*/  LDL R10, [R1+0x7a0] ;  /* 0x0007a000010a7983 */ /* 0x000ea20000100800 */
[----:B0-----:R-:W-:-:S04]  /*cf50*/  SHF.R.U32.HI R4, RZ, 0x5, R4 ;  /* 0x00000005ff047819 */ /* 0x001fc80000011604 */
[----:B------:R-:W-:-:S04]  /*cf60*/  SGXT.U32 R4, R4, 0x1 ;  /* 0x000000010404781a */ /* 0x000fc80000000000 */
[----:B------:R-:W-:Y:S01]  /*cf70*/  LOP3.LUT R4, R4, 0x70, RZ, 0xfc, !PT ;  /* 0x0000007004047812 */ /* 0x000fe200078efcff */
[----:B---3--:R-:W-:-:S05]  /*cf80*/  @!P0 IMAD.MOV.U32 R2, RZ, RZ, R27 ;  /* 0x000000ffff028224 */ /* 0x008fca00078e001b */
[----:B----4-:R0:W3:Y:S04]  /*cf90*/  @!P0 LDG.E.U16 R6, desc[UR8][R2.64] ;  /* 0x0000000802068981 */ /* 0x0100e8000c1e1500 */
[----:B------:R-:W0:Y:S04]  /*cfa0*/  LDL R2, [R1+0x734] ;  /* 0x0007340001027983 */ /* 0x000e280000100800 */
[----:B------:R-:W0:Y:S01]  /*cfb0*/  LDL R3, [R1+0x768] ;  /* 0x0007680001037983 */ /* 0x000e220000100800 */
[----:B------:R-:W-:-:S03]  /*cfc0*/  ISETP.GE.AND P0, PT, R4, UR6, PT ;  /* 0x0000000604007c0c */ /* 0x000fc6000bf06270 */
[----:B------:R-:W4:Y:S01]  /*cfd0*/  LDL.LU R4, [R1+0xfa4] ;  /* 0x000fa40001047983 */ /* 0x000f220000300800 */
[----:B------:R-:W-:Y:S01]  /*cfe0*/  PRMT R5, RZ, 0x7610, R5 ;  /* 0x00007610ff057816 */ /* 0x000fe20000000005 */
[----:B------:R-:W1:Y:S02]  /*cff0*/  S2R R27, SR_TID.X ;  /* 0x00000000001b7919 */ /* 0x000e640000002100 */
[----:B--2---:R-:W-:Y:S01]  /*d000*/  STL [R1+0x984], R0 ;  /* 0x0009840001007387 */ /* 0x004fe20000100800 */
[----:B-1----:R-:W-:-:S04]  /*d010*/  SHF.R.U32.HI R27, RZ, 0x5, R27 ;  /* 0x00000005ff1b7819 */ /* 0x002fc8000001161b */
[----:B------:R-:W-:-:S04]  /*d020*/  SGXT.U32 R27, R27, 0x1 ;  /* 0x000000011b1b781a */ /* 0x000fc80000000000 */
[----:B------:R-:W-:Y:S02]  /*d030*/  LOP3.LUT R27, R27, 0x4c, RZ, 0xfc, !PT ;  /* 0x0000004c1b1b7812 */ /* 0x000fe400078efcff */
[----:B0-----:R-:W-:-:S04]  /*d040*/  @!P1 LOP3.LUT R3, R3, R2, RZ, 0x3c, !PT ;  /* 0x0000000203039212 */ /* 0x001fc800078e3cff */
[----:B------:R-:W-:-:S04]  /*d050*/  @!P1 LOP3.LUT R2, R3, R2, RZ, 0x3c, !PT ;  /* 0x0000000203029212 */ /* 0x000fc800078e3cff */
[----:B------:R-:W-:-:S05]  /*d060*/  @!P1 LOP3.LUT R3, R3, R2, RZ, 0x3c, !PT ;  /* 0x0000000203039212 */ /* 0x000fca00078e3cff */
[----:B------:R0:W2:Y:S02]  /*d070*/  @!P1 LDG.E.U16 R5, desc[UR8][R2.64] ;  /* 0x0000000802059981 */ /* 0x0000a4000c1e1500 */
[----:B0-----:R-:W0:Y:S01]  /*d080*/  S2R R3, SR_TID.X ;  /* 0x0000000000037919 */ /* 0x001e220000002100 */
[----:B------:R-:W-:Y:S02]  /*d090*/  @!P0 IMAD.MOV.U32 R2, RZ, RZ, R11 ;  /* 0x000000ffff028224 */ /* 0x000fe400078e000b */
[----:B------:R-:W1:Y:S01]  /*d0a0*/  S2R R11, SR_TID.X ;  /* 0x00000000000b7919 */ /* 0x000e620000002100 */
[----:B----4-:R-:W-:Y:S02]  /*d0b0*/  PRMT R4, RZ, 0x7610, R4 ;  /* 0x00007610ff047816 */ /* 0x010fe40000000004 */
[----:B0-----:R-:W-:-:S04]  /*d0c0*/  SHF.R.U32.HI R3, RZ, 0x5, R3 ;  /* 0x00000005ff037819 */ /* 0x001fc80000011603 */
[----:B------:R-:W-:-:S04]  /*d0d0*/  SGXT.U32 R3, R3, 0x1 ;  /* 0x000000010303781a */ /* 0x000fc80000000000 */
[----:B------:R-:W-:-:S04]  /*d0e0*/  LOP3.LUT R3, R3, 0x78, RZ, 0xfc, !PT ;  /* 0x0000007803037812 */ /* 0x000fc800078efcff */
[----:B------:R-:W-:Y:S01]  /*d0f0*/  ISETP.GE.AND P1, PT, R3, UR6, PT ;  /* 0x0000000603007c0c */ /* 0x000fe2000bf26270 */
[----:B------:R-:W-:Y:S01]  /*d100*/  @!P0 IMAD.MOV.U32 R3, RZ, RZ, R29 ;  /* 0x000000ffff038224 */ /* 0x000fe200078e001d */
[----:B-1----:R-:W-:-:S04]  /*d110*/  SHF.R.U32.HI R29, RZ, 0x5, R11 ;  /* 0x00000005ff1d7819 */ /* 0x002fc8000001160b */
[----:B------:R0:W4:Y:S01]  /*d120*/  @!P0 LDG.E.U16 R4, desc[UR8][R2.64] ;  /* 0x0000000802048981 */ /* 0x000122000c1e1500 */
[----:B------:R-:W-:-:S06]  /*d130*/  SGXT.U32 R29, R29, 0x1 ;  /* 0x000000011d1d781a */ /* 0x000fcc0000000000 */
[----:B------:R-:W-:Y:S01]  /*d140*/  @!P1 IMAD.MOV.U32 R11, RZ, RZ, R0 ;  /* 0x000000ffff0b9224 */ /* 0x000fe200078e0000 */
[----:B0-----:R-:W-:Y:S02]  /*d150*/  PRMT R3, RZ, 0x7610, R3 ;  /* 0x00007610ff037816 */ /* 0x001fe40000000003 */
[----:B------:R-:W-:Y:S02]  /*d160*/  ISETP.GE.AND P0, PT, R27, UR6, PT ;  /* 0x000000061b007c0c */ /* 0x000fe4000bf06270 */
[----:B------:R-:W-:Y:S02]  /*d170*/  LOP3.LUT R27, R29, 0x4e, RZ, 0xfc, !PT ;  /* 0x0000004e1d1b7812 */ /* 0x000fe400078efcff */
[----:B------:R0:W4:Y:S02]  /*d180*/  @!P1 LDG.E.U16 R3, desc[UR8][R10.64] ;  /* 0x000000080a039981 */ /* 0x000124000c1e1500 */
[----:B------:R-:W-:Y:S02]  /*d190*/  ISETP.GE.AND P1, PT, R27, UR6, PT ;  /* 0x000000061b007c0c */ /* 0x000fe4000bf26270 */
[----:B------:R-:W0:Y:S04]  /*d1a0*/  LDL R10, [R1+0x6c8] ;  /* 0x0006c800010a7983 */ /* 0x000e280000100800 */
[----:B------:R-:W0:Y:S04]  /*d1b0*/  LDL R11, [R1+0x6ec] ;  /* 0x0006ec00010b7983 */ /* 0x000e280000100800 */
[----:B------:R-:W3:Y:S01]  /*d1c0*/  LDL.LU R27, [R1+0xfa0] ;  /* 0x000fa000011b7983 */ /* 0x000ee20000300800 */
[----:B------:R-:W1:Y:S01]  /*d1d0*/  S2R R29, SR_TID.X ;  /* 0x00000000001d7919 */ /* 0x000e620000002100 */
[----:B0-----:R-:W-:-:S04]  /*d1e0*/  @!P0 LOP3.LUT R11, R11, R10, RZ, 0x3c, !PT ;  /* 0x0000000a0b0b8212 */ /* 0x001fc800078e3cff */
[C---:B------:R-:W-:Y:S02]  /*d1f0*/  @!P0 LOP3.LUT R10, R11.reuse, R10, RZ, 0x3c, !PT ;  /* 0x0000000a0b0a8212 */ /* 0x040fe400078e3cff */
[----:B---3--:R-:W-:Y:S02]  /*d200*/  PRMT R27, RZ, 0x7610, R27 ;  /* 0x00007610ff1b7816 */ /* 0x008fe4000000001b */
[----:B------:R-:W-:-:S05]  /*d210*/  @!P0 LOP3.LUT R11, R11, R10, RZ, 0x3c, !PT ;  /* 0x0000000a0b0b8212 */ /* 0x000fca00078e3cff */
[----:B------:R-:W3:Y:S01]  /*d220*/  @!P0 LDG.E.U16 R27, desc[UR8][R10.64] ;  /* 0x000000080a1b8981 */ /* 0x000ee2000c1e1500 */
[----:B-1----:R-:W-:-:S04]  /*d230*/  SHF.R.U32.HI R29, RZ, 0x5, R29 ;  /* 0x00000005ff1d7819 */ /* 0x002fc8000001161d */
[----:B------:R-:W-:Y:S01]  /*d240*/  SGXT.U32 R29, R29, 0x1 ;  /* 0x000000011d1d781a */ /* 0x000fe20000000000 */
[----:B---3--:R0:W-:Y:S04]  /*d250*/  STL [R1+0x34], R27 ;  /* 0x0000341b01007387 */ /* 0x0081e80000100800 */
[----:B------:R-:W3:Y:S04]  /*d260*/  LDL R10, [R1+0x6d8] ;  /* 0x0006d800010a7983 */ /* 0x000ee80000100800 */
[----:B------:R-:W3:Y:S01]  /*d270*/  LDL R11, [R1+0x6e8] ;  /* 0x0006e800010b7983 */ /* 0x000ee20000100800 */
[----:B0-----:R-:W-:-:S04]  /*d280*/  LOP3.LUT R27, R29, 0x52, RZ, 0xfc, !PT ;  /* 0x000000521d1b7812 */ /* 0x001fc800078efcff */
[----:B------:R-:W-:Y:S02]  /*d290*/  ISETP.GE.AND P0, PT, R27, UR6, PT ;  /* 0x000000061b007c0c */ /* 0x000fe4000bf06270 */
[----:B------:R-:W2:Y:S01]  /*d2a0*/  LDL.LU R27, [R1+0xf9c] ;  /* 0x000f9c00011b7983 */ /* 0x000ea20000300800 */
[----:B------:R-:W0:Y:S01]  /*d2b0*/  S2R R29, SR_TID.X ;  /* 0x00000000001d7919 */ /* 0x000e220000002100 */
[----:B---3--:R-:W-:-:S04]  /*d2c0*/  @!P1 LOP3.LUT R11, R11, R10, RZ, 0x3c, !PT ;  /* 0x0000000a0b0b9212 */ /* 0x008fc800078e3cff */
[C---:B------:R-:W-:Y:S02]  /*d2d0*/  @!P1 LOP3.LUT R10, R11.reuse, R10, RZ, 0x3c, !PT ;  /* 0x0000000a0b0a9212 */ /* 0x040fe400078e3cff */
[----:B--2---:R-:W-:Y:S02]  /*d2e0*/  PRMT R27, RZ, 0x7610, R27 ;  /* 0x00007610ff1b7816 */ /* 0x004fe4000000001b */
[----:B------:R-:W-:-:S05]  /*d2f0*/  @!P1 LOP3.LUT R11, R11, R10, RZ, 0x3c, !PT ;  /* 0x0000000a0b0b9212 */ /* 0x000fca00078e3cff */
[----:B------:R-:W2:Y:S01]  /*d300*/  @!P1 LDG.E.U16 R27, desc[UR8][R10.64] ;  /* 0x000000080a1b9981 */ /* 0x000ea2000c1e1500 */
[----:B0-----:R-:W-:-:S04]  /*d310*/  SHF.R.U32.HI R29, RZ, 0x5, R29 ;  /* 0x00000005ff1d7819 */ /* 0x001fc8000001161d */
[----:B------:R-:W-:Y:S01]  /*d320*/  SGXT.U32 R29, R29, 0x1 ;  /* 0x000000011d1d781a */ /* 0x000fe20000000000 */
[----:B--2---:R0:W-:Y:S04]  /*d330*/  STL [R1+0x8c], R27 ;  /* 0x00008c1b01007387 */ /* 0x0041e80000100800 */
[----:B------:R-:W2:Y:S04]  /*d340*/  LDL R10, [R1+0x6e0] ;  /* 0x0006e000010a7983 */ /* 0x000ea80000100800 */
[----:B------:R-:W2:Y:S01]  /*d350*/  LDL R11, [R1+0x6fc] ;  /* 0x0006fc00010b7983 */ /* 0x000ea20000100800 */
[----:B0-----:R-:W-:-:S04]  /*d360*/  LOP3.LUT R27, R29, 0x54, RZ, 0xfc, !PT ;  /* 0x000000541d1b7812 */ /* 0x001fc800078efcff */
[----:B------:R-:W-:Y:S02]  /*d370*/  ISETP.GE.AND P1, PT, R27, UR6, PT ;  /* 0x000000061b007c0c */ /* 0x000fe4000bf26270 */
[----:B------:R-:W3:Y:S01]  /*d380*/  LDL.LU R27, [R1+0xf98] ;  /* 0x000f9800011b7983 */ /* 0x000ee20000300800 */
[----:B------:R-:W0:Y:S01]  /*d390*/  S2R R29, SR_TID.X ;  /* 0x00000000001d7919 */ /* 0x000e220000002100 */
[----:B--2---:R-:W-:-:S04]  /*d3a0*/  @!P0 LOP3.LUT R11, R11, R10, RZ, 0x3c, !PT ;  /* 0x0000000a0b0b8212 */ /* 0x004fc800078e3cff */
[C---:B------:R-:W-:Y:S02]  /*d3b0*/  @!P0 LOP3.LUT R10, R11.reuse, R10, RZ, 0x3c, !PT ;  /* 0x0000000a0b0a8212 */ /* 0x040fe400078e3cff */
[----:B---3--:R-:W-:Y:S02]  /*d3c0*/  PRMT R27, RZ, 0x7610, R27 ;  /* 0x00007610ff1b7816 */ /* 0x008fe4000000001b */
        /* <DEDUP_REMOVED lines=38> */
[----:B--2---:R-:W-:-:S04]  /*d630*/  @!P1 LOP3.LUT R11, R11, R10, RZ, 0x3c, !PT ;  /* 0x0000000a0b0b9212 */ /* 0x004fc800078e3cff */
[C---:B------:R-:W-:Y:S02]  /*d640*/  @!P1 LOP3.LUT R10, R11.reuse, R10, RZ, 0x3c, !PT ;  /* 0x0000000a0b0a9212 */ /* 0x040fe400078e3cff */
[----:B---3--:R-:W-:Y:S02]  /*d650*/  PRMT R27, RZ, 0x7610, R27 ;  /* 0x00007610ff1b7816 */ /* 0x008fe4000000001b */
[----:B------:R-:W-:-:S05]  /*d660*/  @!P1 LOP3.LUT R11, R11, R10, RZ, 0x3c, !PT ;  /* 0x0000000a0b0b9212 */ /* 0x000fca00078e3cff */
[----:B------:R-:W2:Y:S01]  /*d670*/  @!P1 LDG.E.U16 R27, desc[UR8][R10.64] ;  /* 0x000000080a1b9981 */ /* 0x000ea2000c1e1500 */
[----:B------:R-:W0:Y:S03]  /*d680*/  S2R R29, SR_TID.X ;  /* 0x00000000001d7919 */ /* 0x000e260000002100 */
[----:B--2---:R1:W-:Y:S04]  /*d690*/  STL [R1+0x4], R27 ;  /* 0x0000041b01007387 */ /* 0x0043e80000100800 */
[----:B------:R-:W2:Y:S04]  /*d6a0*/  LDL R10, [R1+0x70c] ;  /* 0x00070c00010a7983 */ /* 0x000ea80000100800 */
[----:B------:R-:W2:Y:S01]  /*d6b0*/  LDL R11, [R1+0x738] ;  /* 0x00073800010b7983 */ /* 0x000ea20000100800 */
[----:B0-----:R-:W-:-:S04]  /*d6c0*/  SHF.R.U32.HI R29, RZ, 0x5, R29 ;  /* 0x00000005ff1d7819 */ /* 0x001fc8000001161d */
[----:B------:R-:W-:Y:S02]  /*d6d0*/  SGXT.U32 R29, R29, 0x1 ;  /* 0x000000011d1d781a */ /* 0x000fe40000000000 */
[----:B------:R-:W-:Y:S02]  /*d6e0*/  PRMT R26, RZ, 0x7610, R26 ;  /* 0x00007610ff1a7816 */ /* 0x000fe4000000001a */
[----:B------:R-:W-:-:S04]  /*d6f0*/  LOP3.LUT R29, R29, 0x5e, RZ, 0xfc, !PT ;  /* 0x0000005e1d1d7812 */ /* 0x000fc800078efcff */
[----:B------:R-:W-:Y:S02]  /*d700*/  ISETP.GE.AND P1, PT, R29, UR6, PT ;  /* 0x000000061d007c0c */ /* 0x000fe4000bf26270 */
[----:B------:R-:W3:Y:S01]  /*d710*/  LDL.LU R29, [R1+0xf88] ;  /* 0x000f8800011d7983 */ /* 0x000ee20000300800 */
[----:B--2---:R-:W-:-:S04]  /*d720*/  @!P0 LOP3.LUT R11, R11, R10, RZ, 0x3c, !PT ;  /* 0x0000000a0b0b8212 */ /* 0x004fc800078e3cff */
[----:B------:R-:W-:-:S04]  /*d730*/  @!P0 LOP3.LUT R10, R11, R10, RZ, 0x3c, !PT ;  /* 0x0000000a0b0a8212 */ /* 0x000fc800078e3cff */
[----:B------:R-:W-:-:S05]  /*d740*/  @!P0 LOP3.LUT R11, R11, R10, RZ, 0x3c, !PT ;  /* 0x0000000a0b0b8212 */ /* 0x000fca00078e3cff */
[----:B------:R0:W2:Y:S04]  /*d750*/  @!P0 LDG.E.U16 R26, desc[UR8][R10.64] ;  /* 0x000000080a1a8981 */ /* 0x0000a8000c1e1500 */
[----:B------:R-:W0:Y:S04]  /*d760*/  LDL R10, [R1+0x710] ;  /* 0x00071000010a7983 */ /* 0x000e280000100800 */
[----:B------:R-:W0:Y:S01]  /*d770*/  LDL R11, [R1+0x740] ;  /* 0x00074000010b7983 */ /* 0x000e220000100800 */
[----:B------:R-:W-:Y:S01]  /*d780*/  PRMT R14, RZ, 0x7610, R14 ;  /* 0x00007610ff0e7816 */ /* 0x000fe2000000000e */
[----:B-1----:R-:W1:Y:S01]  /*d790*/  S2R R27, SR_TID.X ;  /* 0x00000000001b7919 */ /* 0x002e620000002100 */
[----:B0-----:R-:W-:-:S04]  /*d7a0*/  @!P1 LOP3.LUT R11, R11, R10, RZ, 0x3c, !PT ;  /* 0x0000000a0b0b9212 */ /* 0x001fc800078e3cff */
[----:B------:R-:W-:-:S04]  /*d7b0*/  @!P1 LOP3.LUT R10, R11, R10, RZ, 0x3c, !PT ;  /* 0x0000000a0b0a9212 */ /* 0x000fc800078e3cff */
[----:B------:R-:W-:-:S05]  /*d7c0*/  @!P1 LOP3.LUT R11, R11, R10, RZ, 0x3c, !PT ;  /* 0x0000000a0b0b9212 */ /* 0x000fca00078e3cff */
[----:B------:R-:W4:Y:S01]  /*d7d0*/  @!P1 LDG.E.U16 R14, desc[UR8][R10.64] ;  /* 0x000000080a0e9981 */ /* 0x000f22000c1e1500 */
[----:B-1----:R-:W-:-:S04]  /*d7e0*/  SHF.R.U32.HI R27, RZ, 0x5, R27 ;  /* 0x00000005ff1b7819 */ /* 0x002fc8000001161b */
[----:B------:R-:W-:-:S04]  /*d7f0*/  SGXT.U32 R27, R27, 0x1 ;  /* 0x000000011b1b781a */ /* 0x000fc80000000000 */
[----:B------:R-:W-:Y:S01]  /*d800*/  LOP3.LUT R27, R27, 0x62, RZ, 0xfc, !PT ;  /* 0x000000621b1b7812 */ /* 0x000fe200078efcff */
[----:B--2---:R0:W-:Y:S03]  /*d810*/  STL [R1+0x28], R26 ;  /* 0x0000281a01007387 */ /* 0x0041e60000100800 */
[----:B------:R-:W-:Y:S02]  /*d820*/  ISETP.GE.AND P0, PT, R27, UR6, PT ;  /* 0x000000061b007c0c */ /* 0x000fe4000bf06270 */
[----:B------:R-:W2:Y:S01]  /*d830*/  LDL.LU R27, [R1+0xf84] ;  /* 0x000f8400011b7983 */ /* 0x000ea20000300800 */
[----:B0-----:R-:W0:Y:S03]  /*d840*/  S2R R26, SR_TID.X ;  /* 0x00000000001a7919 */ /* 0x001e260000002100 */
[----:B----4-:R-:W-:Y:S04]  /*d850*/  STL [R1+0x80], R14 ;  /* 0x0000800e01007387 */ /* 0x010fe80000100800 */
[----:B------:R-:W4:Y:S04]  /*d860*/  LDL R10, [R1+0x71c] ;  /* 0x00071c00010a7983 */ /* 0x000f280000100800 */
[----:B------:R-:W4:Y:S01]  /*d870*/  LDL R11, [R1+0x750] ;  /* 0x00075000010b7983 */ /* 0x000f220000100800 */
[----:B0-----:R-:W-:-:S04]  /*d880*/  SHF.R.U32.HI R26, RZ, 0x5, R26 ;  /* 0x00000005ff1a7819 */ /* 0x001fc8000001161a */
[----:B------:R-:W-:Y:S02]  /*d890*/  SGXT.U32 R26, R26, 0x1 ;  /* 0x000000011a1a781a */ /* 0x000fe40000000000 */
[----:B------:R-:W-:Y:S02]  /*d8a0*/  PRMT R28, RZ, 0x7610, R28 ;  /* 0x00007610ff1c7816 */ /* 0x000fe4000000001c */
[----:B------:R-:W-:-:S04]  /*d8b0*/  LOP3.LUT R26, R26, 0x64, RZ, 0xfc, !PT ;  /* 0x000000641a1a7812 */ /* 0x000fc800078efcff */
[----:B------:R-:W-:Y:S02]  /*d8c0*/  ISETP.GE.AND P1, PT, R26, UR6, PT ;  /* 0x000000061a007c0c */ /* 0x000fe4000bf26270 */
[----:B------:R-:W2:Y:S01]  /*d8d0*/  LDL.LU R26, [R1+0xf80] ;  /* 0x000f8000011a7983 */ /* 0x000ea20000300800 */
[----:B----4-:R-:W-:-:S04]  /*d8e0*/  @!P0 LOP3.LUT R11, R11, R10, RZ, 0x3c, !PT ;  /* 0x0000000a0b0b8212 */ /* 0x010fc800078e3cff */
[----:B------:R-:W-:-:S04]  /*d8f0*/  @!P0 LOP3.LUT R10, R11, R10, RZ, 0x3c, !PT ;  /* 0x0000000a0b0a8212 */ /* 0x000fc800078e3cff */
[----:B------:R-:W-:-:S05]  /*d900*/  @!P0 LOP3.LUT R11, R11, R10, RZ, 0x3c, !PT ;  /* 0x0000000a0b0b8212 */ /* 0x000fca00078e3cff */
[----:B------:R0:W4:Y:S04]  /*d910*/  @!P0 LDG.E.U16 R28, desc[UR8][R10.64] ;  /* 0x000000080a1c8981 */ /* 0x000128000c1e1500 */
[----:B------:R-:W0:Y:S04]  /*d920*/  LDL R10, [R1+0x724] ;  /* 0x00072400010a7983 */ /* 0x000e280000100800 */
[----:B------:R-:W0:Y:S01]  /*d930*/  LDL R11, [R1+0x758] ;  /* 0x00075800010b7983 */ /* 0x000e220000100800 */
[----:B------:R-:W-:Y:S02]  /*d940*/  PRMT R0, RZ, 0x7610, R0 ;  /* 0x00007610ff007816 */ /* 0x000fe40000000000 */
[----:B0-----:R-:W-:-:S04]  /*d950*/  @!P1 LOP3.LUT R11, R11, R10, RZ, 0x3c, !PT ;  /* 0x0000000a0b0b9212 */ /* 0x001fc800078e3cff */
[----:B------:R-:W-:-:S04]  /*d960*/  @!P1 LOP3.LUT R10, R11, R10, RZ, 0x3c, !PT ;  /* 0x0000000a0b0a9212 */ /* 0x000fc800078e3cff */
[----:B------:R-:W-:-:S05]  /*d970*/  @!P1 LOP3.LUT R11, R11, R10, RZ, 0x3c, !PT ;  /* 0x0000000a0b0b9212 */ /* 0x000fca00078e3cff */
[----:B------:R-:W3:Y:S04]  /*d980*/  @!P1 LDG.E.U16 R0, desc[UR8][R10.64] ;  /* 0x000000080a009981 */ /* 0x000ee8000c1e1500 */
[----:B----4-:R0:W-:Y:S04]  /*d990*/  STL [R1], R28 ;  /* 0x0000001c01007387 */ /* 0x0101e80000100800 */
[----:B0-----:R-:W4:Y:S01]  /*d9a0*/  LDL R28, [R1+0x778] ;  /* 0x00077800011c7983 */ /* 0x001f220000100800 */
[----:B------:R-:W0:Y:S03]  /*d9b0*/  S2R R14, SR_TID.X ;  /* 0x00000000000e7919 */ /* 0x000e260000002100 */
[----:B---3--:R1:W-:Y:S04]  /*d9c0*/  STL [R1+0x20], R0 ;  /* 0x0000200001007387 */ /* 0x0083e80000100800 */
[----:B------:R-:W3:Y:S04]  /*d9d0*/  LDL R10, [R1+0x72c] ;  /* 0x00072c00010a7983 */ /* 0x000ee80000100800 */
[----:B------:R-:W3:Y:S01]  /*d9e0*/  LDL R11, [R1+0x760] ;  /* 0x00076000010b7983 */ /* 0x000ee20000100800 */
[----:B0-----:R-:W-:-:S04]  /*d9f0*/  SHF.R.U32.HI R14, RZ, 0x5, R14 ;  /* 0x00000005ff0e7819 */ /* 0x001fc8000001160e */
[----:B------:R-:W-:-:S04]  /*da00*/  SGXT.U32 R14, R14, 0x1 ;  /* 0x000000010e0e781a */ /* 0x000fc80000000000 */
[----:B------:R-:W-:-:S04]  /*da10*/  LOP3.LUT R14, R14, 0x66, RZ, 0xfc, !PT ;  /* 0x000000660e0e7812 */ /* 0x000fc800078efcff */
[----:B------:R-:W-:Y:S02]  /*da20*/  ISETP.GE.AND P0, PT, R14, UR6, PT ;  /* 0x000000060e007c0c */ /* 0x000fe4000bf06270 */
[----:B------:R-:W0:Y:S01]  /*da30*/  S2R R14, SR_TID.X ;  /* 0x00000000000e7919 */ /* 0x000e220000002100 */
[----:B------:R-:W-:Y:S02]  /*da40*/  PRMT R17, RZ, 0x7610, R17 ;  /* 0x00007610ff117816 */ /* 0x000fe40000000011 */
[----:B0-----:R-:W-:-:S04]  /*da50*/  SHF.R.U32.HI R14, RZ, 0x5, R14 ;  /* 0x00000005ff0e7819 */ /* 0x001fc8000001160e */
[----:B------:R-:W-:-:S04]  /*da60*/  SGXT.U32 R14, R14, 0x1 ;  /* 0x000000010e0e781a */ /* 0x000fc80000000000 */
[----:B------:R-:W-:-:S04]  /*da70*/  LOP3.LUT R14, R14, 0x6a, RZ, 0xfc, !PT ;  /* 0x0000006a0e0e7812 */ /* 0x000fc800078efcff */
[----:B------:R-:W-:Y:S02]  /*da80*/  ISETP.GE.AND P1, PT, R14, UR6, PT ;  /* 0x000000060e007c0c */ /* 0x000fe4000bf26270 */
[----:B------:R-:W2:Y:S01]  /*da90*/  LDL.LU R14, [R1+0xf7c] ;  /* 0x000f7c00010e7983 */ /* 0x000ea20000300800 */
[----:B---3--:R-:W-:-:S04]  /*daa0*/  @!P0 LOP3.LUT R11, R11, R10, RZ, 0x3c, !PT ;  /* 0x0000000a0b0b8212 */ /* 0x008fc800078e3cff */
[----:B------:R-:W-:-:S04]  /*dab0*/  @!P0 LOP3.LUT R10, R11, R10, RZ, 0x3c, !PT ;  /* 0x0000000a0b0a8212 */ /* 0x000fc800078e3cff */
[----:B------:R-:W-:-:S05]  /*dac0*/  @!P0 LOP3.LUT R11, R11, R10, RZ, 0x3c, !PT ;  /* 0x0000000a0b0b8212 */ /* 0x000fca00078e3cff */
[----:B------:R0:W3:Y:S04]  /*dad0*/  @!P0 LDG.E.U16 R17, desc[UR8][R10.64] ;  /* 0x000000080a118981 */ /* 0x0000e8000c1e1500 */
[----:B------:R-:W0:Y:S04]  /*dae0*/  LDL R10, [R1+0x73c] ;  /* 0x00073c00010a7983 */ /* 0x000e280000100800 */
[----:B------:R-:W0:Y:S01]  /*daf0*/  LDL R11, [R1+0x770] ;  /* 0x00077000010b7983 */ /* 0x000e220000100800 */
[----:B------:R-:W-:Y:S01]  /*db00*/  PRMT R29, RZ, 0x7610, R29 ;  /* 0x00007610ff1d7816 */ /* 0x000fe2000000001d */
[----:B-1----:R-:W1:Y:S01]  /*db10*/  S2R R0, SR_TID.X ;  /* 0x0000000000007919 */ /* 0x002e620000002100 */
[----:B0-----:R-:W-:-:S04]  /*db20*/  @!P1 LOP3.LUT R11, R11, R10, RZ, 0x3c, !PT ;  /* 0x0000000a0b0b9212 */ /* 0x001fc800078e3cff */
[----:B------:R-:W-:-:S04]  /*db30*/  @!P1 LOP3.LUT R10, R11, R10, RZ, 0x3c, !PT ;  /* 0x0000000a0b0a9212 */ /* 0x000fc800078e3cff */
[----:B------:R-:W-:-:S05]  /*db40*/  @!P1 LOP3.LUT R11, R11, R10, RZ, 0x3c, !PT ;  /* 0x0000000a0b0b9212 */ /* 0x000fca00078e3cff */
[----:B------:R0:W2:Y:S02]  /*db50*/  @!P1 LDG.E.U16 R29, desc[UR8][R10.64] ;  /* 0x000000080a1d9981 */ /* 0x0000a4000c1e1500 */
[----:B0-----:R-:W0:Y:S02]  /*db60*/  S2R R11, SR_TID.X ;  /* 0x00000000000b7919 */ /* 0x001e240000002100 */
[----:B---3--:R3:W-:Y:S01]  /*db70*/  STL [R1+0x78], R17 ;  /* 0x0000781101007387 */ /* 0x0087e20000100800 */
[----:B-1----:R-:W-:Y:S02]  /*db80*/  SHF.R.U32.HI R0, RZ, 0x5, R0 ;  /* 0x00000005ff007819 */ /* 0x002fe40000011600 */
[----:B0-----:R-:W-:Y:S01]  /*db90*/  SHF.R.U32.HI R11, RZ, 0x5, R11 ;  /* 0x00000005ff0b7819 */ /* 0x001fe2000001160b */
[----:B---3--:R-:W3:Y:S03]  /*dba0*/  LDL R17, [R1+0x784] ;  /* 0x0007840001117983 */ /* 0x008ee60000100800 */
[----:B------:R-:W-:-:S04]  /*dbb0*/  SGXT.U32 R11, R11, 0x1 ;  /* 0x000000010b0b781a */ /* 0x000fc80000000000 */
[----:B------:R-:W-:Y:S02]  /*dbc0*/  LOP3.LUT R10, R11, 0x72, RZ, 0xfc, !PT ;  /* 0x000000720b0a7812 */ /* 0x000fe400078efcff */
[----:B------:R-:W2:Y:S01]  /*dbd0*/  LDL R11, [R1+0x744] ;  /* 0x00074400010b7983 */ /* 0x000ea20000100800 */
[----:B------:R-:W-:-:S04]  /*dbe0*/  SGXT.U32 R0, R0, 0x1 ;  /* 0x000000010000781a */ /* 0x000fc80000000000 */
[----:B------:R-:W-:-:S04]  /*dbf0*/  LOP3.LUT R0, R0, 0x6c, RZ, 0xfc, !PT ;  /* 0x0000006c00007812 */ /* 0x000fc800078efcff */
[----:B------:R-:W-:Y:S02]  /*dc00*/  ISETP.GE.AND P0, PT, R0, UR6, PT ;  /* 0x0000000600007c0c */ /* 0x000fe4000bf06270 */
[----:B------:R-:W-:Y:S01]  /*dc10*/  ISETP.GE.AND P1, PT, R10, UR6, PT ;  /* 0x000000060a007c0c */ /* 0x000fe2000bf26270 */
[----:B------:R-:W3:Y:S01]  /*dc20*/  LDL R0, [R1+0x79c] ;  /* 0x00079c0001007983 */ /* 0x000ee20000100800 */
[----:B------:R-:W-:-:S09]  /*dc30*/  PRMT R15, RZ, 0x7610, R15 ;  /* 0x00007610ff0f7816 */ /* 0x000fd2000000000f */
[----:B----4-:R-:W-:-:S05]  /*dc40*/  @!P0 IMAD.MOV.U32 R10, RZ, RZ, R28 ;  /* 0x000000ffff0a8224 */ /* 0x010fca00078e001c */
[----:B--2---:R0:W2:Y:S02]  /*dc50*/  @!P0 LDG.E.U16 R15, desc[UR8][R10.64] ;  /* 0x000000080a0f8981 */ /* 0x0040a4000c1e1500 */
[----:B0-----:R-:W0:Y:S02]  /*dc60*/  S2R R11, SR_TID.X ;  /* 0x00000000000b7919 */ /* 0x001e240000002100 */
[----:B------:R1:W-:Y:S04]  /*dc70*/  STL [R1+0xf48], R29 ;  /* 0x000f481d01007387 */ /* 0x0003e80000100800 */
[----:B-1----:R-:W4:Y:S01]  /*dc80*/  LDL R29, [R1+0x788] ;  /* 0x00078800011d7983 */ /* 0x002f220000100800 */
[----:B0-----:R-:W-:-:S04]  /*dc90*/  SHF.R.U32.HI R11, RZ, 0x5, R11 ;  /* 0x00000005ff0b7819 */ /* 0x001fc8000001160b */
[----:B------:R-:W-:-:S04]  /*dca0*/  SGXT.U32 R11, R11, 0x1 ;  /* 0x000000010b0b781a */ /* 0x000fc80000000000 */
[----:B------:R-:W-:Y:S01]  /*dcb0*/  LOP3.LUT R10, R11, 0x7a, RZ, 0xfc, !PT ;  /* 0x0000007a0b0a7812 */ /* 0x000fe200078efcff */
[----:B--2---:R0:W-:Y:S04]  /*dcc0*/  STL [R1+0x1c], R15 ;  /* 0x00001c0f01007387 */ /* 0x0041e80000100800 */
[----:B0-----:R-:W2:Y:S04]  /*dcd0*/  LDL.LU R15, [R1+0xf78] ;  /* 0x000f7800010f7983 */ /* 0x001ea80000300800 */
[----:B------:R-:W3:Y:S01]  /*dce0*/  LDL R11, [R1+0x75c] ;  /* 0x00075c00010b7983 */ /* 0x000ee20000100800 */
[----:B------:R-:W-:-:S02]  /*dcf0*/  ISETP.GE.AND P2, PT, R10, UR6, PT ;  /* 0x000000060a007c0c */ /* 0x000fc4000bf46270 */
[----:B------:R-:W-:Y:S01]  /*dd00*/  PRMT R27, RZ, 0x7610, R27 ;  /* 0x00007610ff1b7816 */ /* 0x000fe2000000001b */
[----:B----4-:R-:W-:-:S05]  /*dd10*/  @!P1 IMAD.MOV.U32 R10, RZ, RZ, R29 ;  /* 0x000000ffff0a9224 */ /* 0x010fca00078e001d */
[----:B---3--:R0:W3:Y:S01]  /*dd20*/  @!P1 LDG.E.U16 R27, desc[UR8][R10.64] ;  /* 0x000000080a1b9981 */ /* 0x0080e2000c1e1500 */
[----:B------:R-:W-:-:S04]  /*dd30*/  PRMT R26, RZ, 0x7610, R26 ;  /* 0x00007610ff1a7816 */ /* 0x000fc8000000001a */
[----:B0-----:R-:W-:Y:S02]  /*dd40*/  @!P2 IMAD.MOV.U32 R10, RZ, RZ, R0 ;  /* 0x000000ffff0aa224 */ /* 0x001fe400078e0000 */
[----:B------:R-:W-:-:S05]  /*dd50*/  @!P2 IMAD.MOV.U32 R11, RZ, RZ, R17 ;  /* 0x000000ffff0ba224 */ /* 0x000fca00078e0011 */
[----:B------:R0:W4:Y:S01]  /*dd60*/  @!P2 LDG.E.U16 R26, desc[UR8][R10.64] ;  /* 0x000000080a1aa981 */ /* 0x000122000c1e1500 */
[----:B------:R-:W1:Y:S03]  /*dd70*/  S2R R28, SR_TID.X ;  /* 0x00000000001c7919 */ /* 0x000e660000002100 */
[----:B---3--:R-:W-:Y:S04]  /*dd80*/  STL [R1+0xf4c], R27 ;  /* 0x000f4c1b01007387 */ /* 0x008fe80000100800 */
[----:B------:R-:W-:Y:S04]  /*dd90*/  STL [R1+0xf50], R27 ;  /* 0x000f501b01007387 */ /* 0x000fe80000100800 */
[----:B------:R-:W3:Y:S04]  /*dda0*/  LDL R29, [R1+0x780] ;  /* 0x00078000011d7983 */ /* 0x000ee80000100800 */
[----:B------:R-:W3:Y:S04]  /*ddb0*/  LDL.LU R0, [R1+0x798] ;  /* 0x0007980001007983 */ /* 0x000ee80000300800 */
[----:B------:R-:W0:Y:S04]  /*ddc0*/  LDL R10, [R1+0x74c] ;  /* 0x00074c00010a7983 */ /* 0x000e280000100800 */
[----:B------:R-:W0:Y:S01]  /*ddd0*/  LDL R11, [R1+0x790] ;  /* 0x00079000010b7983 */ /* 0x000e220000100800 */
[----:B-1----:R-:W-:-:S04]  /*dde0*/  SHF.R.U32.HI R28, RZ, 0x5, R28 ;  /* 0x00000005ff1c7819 */ /* 0x002fc8000001161c */
[----:B------:R-:W-:-:S04]  /*ddf0*/  SGXT.U32 R28, R28, 0x1 ;  /* 0x000000011c1c781a */ /* 0x000fc80000000000 */
[----:B------:R-:W-:-:S04]  /*de00*/  LOP3.LUT R28, R28, 0x6e, RZ, 0xfc, !PT ;  /* 0x0000006e1c1c7812 */ /* 0x000fc800078efcff */
[----:B------:R-:W-:Y:S02]  /*de10*/  ISETP.GE.AND P0, PT, R28, UR6, PT ;  /* 0x000000061c007c0c */ /* 0x000fe4000bf06270 */
[----:B------:R-:W-:Y:S01]  /*de20*/  PRMT R14, RZ, 0x7610, R14 ;  /* 0x00007610ff0e7816 */ /* 0x000fe2000000000e */
[----:B------:R-:W1:Y:S10]  /*de30*/  S2R R28, SR_TID.X ;  /* 0x00000000001c7919 */ /* 0x000e740000002100 */
[----:B0-----:R-:W-:-:S04]  /*de40*/  @!P0 LOP3.LUT R11, R11, R10, RZ, 0x3c, !PT ;  /* 0x0000000a0b0b8212 */ /* 0x001fc800078e3cff */
[----:B------:R-:W-:-:S04]  /*de50*/  @!P0 LOP3.LUT R10, R11, R10, RZ, 0x3c, !PT ;  /* 0x0000000a0b0a8212 */ /* 0x000fc800078e3cff */
[----:B------:R-:W-:-:S05]  /*de60*/  @!P0 LOP3.LUT R11, R11, R10, RZ, 0x3c, !PT ;  /* 0x0000000a0b0b8212 */ /* 0x000fca00078e3cff */
[----:B------:R-:W2:Y:S01]  /*de70*/  @!P0 LDG.E.U16 R14, desc[UR8][R10.64] ;  /* 0x000000080a0e8981 */ /* 0x000ea2000c1e1500 */
[----:B-1----:R-:W-:-:S04]  /*de80*/  SHF.R.U32.HI R28, RZ, 0x5, R28 ;  /* 0x00000005ff1c7819 */ /* 0x002fc8000001161c */
[----:B------:R-:W-:-:S04]  /*de90*/  SGXT.U32 R28, R28, 0x1 ;  /* 0x000000011c1c781a */ /* 0x000fc80000000000 */
[----:B------:R-:W-:Y:S01]  /*dea0*/  LOP3.LUT R28, R28, 0x74, RZ, 0xfc, !PT ;  /* 0x000000741c1c7812 */ /* 0x000fe200078efcff */
[----:B----4-:R-:W-:Y:S03]  /*deb0*/  STL [R1+0xf54], R26 ;  /* 0x000f541a01007387 */ /* 0x010fe60000100800 */
[----:B------:R-:W-:Y:S01]  /*dec0*/  ISETP.GE.AND P1, PT, R28, UR6, PT ;  /* 0x000000061c007c0c */ /* 0x000fe2000bf26270 */
[----:B------:R-:W-:Y:S04]  /*ded0*/  STL [R1+0xf58], R26 ;  /* 0x000f581a01007387 */ /* 0x000fe80000100800 */
[----:B------:R-:W4:Y:S01]  /*dee0*/  LDL.LU R28, [R1+0xf74] ;  /* 0x000f7400011c7983 */ /* 0x000f220000300800 */
        /* <DEDUP_REMOVED lines=9> */
[----:B------:R-:W4:Y:S01]  /*df80*/  LDL.LU R17, [R1+0xf70] ;  /* 0x000f700001117983 */ /* 0x000f220000300800 */
[----:B--2---:R-:W-:-:S04]  /*df90*/  @!P1 LOP3.LUT R11, R11, R10, RZ, 0x3c, !PT ;  /* 0x0000000a0b0b9212 */ /* 0x004fc800078e3cff */
[----:B------:R-:W-:-:S04]  /*dfa0*/  @!P1 LOP3.LUT R10, R11, R10, RZ, 0x3c, !PT ;  /* 0x0000000a0b0a9212 */ /* 0x000fc800078e3cff */
[----:B------:R-:W-:-:S05]  /*dfb0*/  @!P1 LOP3.LUT R11, R11, R10, RZ, 0x3c, !PT ;  /* 0x0000000a0b0b9212 */ /* 0x000fca00078e3cff */
[----:B------:R0:W2:Y:S04]  /*dfc0*/  @!P1 LDG.E.U16 R15, desc[UR8][R10.64] ;  /* 0x000000080a0f9981 */ /* 0x0000a8000c1e1500 */
[----:B------:R-:W0:Y:S04]  /*dfd0*/  LDL R10, [R1+0x76c] ;  /* 0x00076c00010a7983 */ /* 0x000e280000100800 */
[----:B------:R-:W0:Y:S01]  /*dfe0*/  LDL R11, [R1+0x7a4] ;  /* 0x0007a400010b7983 */ /* 0x000e220000100800 */
[----:B-1----:R-:W1:Y:S01]  /*dff0*/  S2R R14, SR_TID.X ;  /* 0x00000000000e7919 */ /* 0x002e620000002100 */
[----:B------:R-:W-:-:S02]  /*e000*/  PRMT R18, RZ, 0x7610, R18 ;  /* 0x00007610ff127816 */ /* 0x000fc40000000012 */
[----:B------:R-:W-:Y:S02]  /*e010*/  PRMT R2, RZ, 0x7610, R2 ;  /* 0x00007610ff027816 */ /* 0x000fe40000000002 */
[----:B-1----:R-:W-:-:S04]  /*e020*/  SHF.R.U32.HI R14, RZ, 0x5, R14 ;  /* 0x00000005ff0e7819 */ /* 0x002fc8000001160e */
[----:B------:R-:W-:-:S04]  /*e030*/  SGXT.U32 R14, R14, 0x1 ;  /* 0x000000010e0e781a */ /* 0x000fc80000000000 */
[----:B------:R-:W-:-:S04]  /*e040*/  LOP3.LUT R14, R14, 0x7c, RZ, 0xfc, !PT ;  /* 0x0000007c0e0e7812 */ /* 0x000fc800078efcff */
[----:B------:R-:W-:Y:S02]  /*e050*/  ISETP.GE.AND P1, PT, R14, UR6, PT ;  /* 0x000000060e007c0c */ /* 0x000fe4000bf26270 */
[----:B0-----:R-:W-:-:S04]  /*e060*/  @!P0 LOP3.LUT R11, R11, R10, RZ, 0x3c, !PT ;  /* 0x0000000a0b0b8212 */ /* 0x001fc800078e3cff */
[----:B------:R-:W-:-:S04]  /*e070*/  @!P0 LOP3.LUT R10, R11, R10, RZ, 0x3c, !PT ;  /* 0x0000000a0b0a8212 */ /* 0x000fc800078e3cff */
[----:B------:R-:W-:-:S05]  /*e080*/  @!P0 LOP3.LUT R11, R11, R10, RZ, 0x3c, !PT ;  /* 0x0000000a0b0b8212 */ /* 0x000fca00078e3cff */
[----:B------:R0:W4:Y:S02]  /*e090*/  @!P0 LDG.E.U16 R18, desc[UR8][R10.64] ;  /* 0x000000080a128981 */ /* 0x000124000c1e1500 */
[----:B0-----:R-:W0:Y:S01]  /*e0a0*/  S2R R11, SR_TID.X ;  /* 0x00000000000b7919 */ /* 0x001e220000002100 */
[----:B---3--:R-:W-:Y:S01]  /*e0b0*/  @!P1 IMAD.MOV.U32 R10, RZ, RZ, R0 ;  /* 0x000000ffff0a9224 */ /* 0x008fe200078e0000 */
[----:B--2---:R1:W-:Y:S04]  /*e0c0*/  STL [R1+0x10], R15 ;  /* 0x0000100f01007387 */ /* 0x0043e80000100800 */
[----:B------:R-:W2:Y:S04]  /*e0d0*/  LDL R14, [R1+0x794] ;  /* 0x00079400010e7983 */ /* 0x000ea80000100800 */
[----:B-1----:R-:W2:Y:S01]  /*e0e0*/  LDL R15, [R1+0x77c] ;  /* 0x00077c00010f7983 */ /* 0x002ea20000100800 */
[----:B0-----:R-:W-:-:S04]  /*e0f0*/  SHF.R.U32.HI R11, RZ, 0x5, R11 ;  /* 0x00000005ff0b7819 */ /* 0x001fc8000001160b */
[----:B------:R-:W-:-:S04]  /*e100*/  SGXT.U32 R11, R11, 0x1 ;  /* 0x000000010b0b781a */ /* 0x000fc80000000000 */
[----:B------:R-:W-:-:S04]  /*e110*/  LOP3.LUT R11, R11, 0x7e, RZ, 0xfc, !PT ;  /* 0x0000007e0b0b7812 */ /* 0x000fc800078efcff */
[----:B------:R-:W-:Y:S01]  /*e120*/  ISETP.GE.AND P0, PT, R11, UR6, PT ;  /* 0x000000060b007c0c */ /* 0x000fe2000bf06270 */
[----:B------:R-:W-:-:S05]  /*e130*/  @!P1 IMAD.MOV.U32 R11, RZ, RZ, R29 ;  /* 0x000000ffff0b9224 */ /* 0x000fca00078e001d */
[----:B------:R0:W3:Y:S01]  /*e140*/  @!P1 LDG.E.U16 R2, desc[UR8][R10.64] ;  /* 0x000000080a029981 */ /* 0x0000e2000c1e1500 */
[----:B------:R-:W-:-:S04]  /*e150*/  LOP3.LUT R19, R19, 0x3f, RZ, 0xc0, !PT ;  /* 0x0000003f13137812 */ /* 0x000fc800078ec0ff */
[----:B------:R-:W-:Y:S02]  /*e160*/  ISETP.GE.AND P1, PT, R19, UR6, PT ;  /* 0x0000000613007c0c */ /* 0x000fe4000bf26270 */
[----:B0-----:R-:W-:Y:S01]  /*e170*/  PRMT R11, RZ, 0x7610, R11 ;  /* 0x00007610ff0b7816 */ /* 0x001fe2000000000b */
[----:B----4-:R0:W-:Y:S04]  /*e180*/  STL [R1+0x50], R18 ;  /* 0x0000501201007387 */ /* 0x0101e80000100800 */
[----:B0-----:R-:W4:Y:S04]  /*e190*/  LDL.LU R18, [R1+0xf6c] ;  /* 0x000f6c0001127983 */ /* 0x001f280000300800 */
[----:B------:R-:W4:Y:S04]  /*e1a0*/  LDL R29, [R1+0x5a8] ;  /* 0x0005a800011d7983 */ /* 0x000f280000100800 */
[----:B------:R0:W-:Y:S04]  /*e1b0*/  STL [R1+0x9e0], R0 ;  /* 0x0009e00001007387 */ /* 0x0001e80000100800 */
[----:B--2---:R1:W2:Y:S04]  /*e1c0*/  @!P0 LDG.E.U16 R11, desc[UR8][R14.64] ;  /* 0x000000080e0b8981 */ /* 0x0042a8000c1e1500 */
[----:B---3--:R-:W-:Y:S04]  /*e1d0*/  STL [R1+0xf0c], R2 ;  /* 0x000f0c0201007387 */ /* 0x008fe80000100800 */
[----:B------:R-:W-:Y:S04]  /*e1e0*/  STL [R1+0xf10], R2 ;  /* 0x000f100201007387 */ /* 0x000fe80000100800 */
[----:B------:R-:W-:Y:S04]  /*e1f0*/  STL [R1+0xf44], R2 ;  /* 0x000f440201007387 */ /* 0x000fe80000100800 */
[----:B------:R-:W-:Y:S04]  /*e200*/  STL [R1+0xf5c], R2 ;  /* 0x000f5c0201007387 */ /* 0x000fe80000100800 */
[----:B------:R-:W-:Y:S04]  /*e210*/  STL [R1+0xf60], R2 ;  /* 0x000f600201007387 */ /* 0x000fe80000100800 */
[----:B------:R-:W3:Y:S04]  /*e220*/  LDL.LU R19, [R1+0xf68] ;  /* 0x000f680001137983 */ /* 0x000ee80000300800 */
[----:B------:R-:W1:Y:S04]  /*e230*/  LDL R14, [R1+0x1b4] ;  /* 0x0001b400010e7983 */ /* 0x000e680000100800 */
[----:B------:R-:W1:Y:S01]  /*e240*/  LDL R15, [R1+0x1b8] ;  /* 0x0001b800010f7983 */ /* 0x000e620000100800 */
[----:B------:R-:W-:Y:S01]  /*e250*/  PRMT R28, RZ, 0x7610, R28 ;  /* 0x00007610ff1c7816 */ /* 0x000fe2000000001c */
[----:B------:R-:W-:Y:S01]  /*e260*/  BAR.SYNC.DEFER_BLOCKING 0x0 ;  /* 0x0000000000007b1d */ /* 0x000fe20000010000 */
[----:B-1----:R-:W-:-:S04]  /*e270*/  @!P1 LOP3.LUT R15, R15, R14, RZ, 0x3c, !PT ;  /* 0x0000000e0f0f9212 */ /* 0x002fc800078e3cff */
[----:B------:R-:W-:-:S04]  /*e280*/  @!P1 LOP3.LUT R14, R15, R14, RZ, 0x3c, !PT ;  /* 0x0000000e0f0e9212 */ /* 0x000fc800078e3cff */
[----:B------:R-:W-:-:S05]  /*e290*/  @!P1 LOP3.LUT R15, R15, R14, RZ, 0x3c, !PT ;  /* 0x0000000e0f0f9212 */ /* 0x000fca00078e3cff */
[----:B------:R1:W4:Y:S02]  /*e2a0*/  @!P1 LDG.E.U16 R28, desc[UR8][R14.64] ;  /* 0x000000080e1c9981 */ /* 0x000324000c1e1500 */
[----:B-1----:R-:W1:Y:S02]  /*e2b0*/  S2R R15, SR_TID.X ;  /* 0x00000000000f7919 */ /* 0x002e640000002100 */
[----:B--2---:R-:W-:Y:S04]  /*e2c0*/  STL [R1+0xec4], R11 ;  /* 0x000ec40b01007387 */ /* 0x004fe80000100800 */
[----:B------:R-:W-:Y:S01]  /*e2d0*/  STL [R1+0xec8], R11 ;  /* 0x000ec80b01007387 */ /* 0x000fe20000100800 */
[----:B-1----:R-:W-:-:S04]  /*e2e0*/  LOP3.LUT R15, R15, 0x3f, RZ, 0xc0, !PT ;  /* 0x0000003f0f0f7812 */ /* 0x002fc800078ec0ff */
[----:B------:R-:W-:Y:S01]  /*e2f0*/  LOP3.LUT R14, R15, 0x40, RZ, 0xfc, !PT ;  /* 0x000000400f0e7812 */ /* 0x000fe200078efcff */
[----:B----4-:R-:W-:Y:S04]  /*e300*/  STL [R1+0x1a8], R28 ;  /* 0x0001a81c01007387 */ /* 0x010fe80000100800 */
[----:B------:R-:W2:Y:S01]  /*e310*/  LDL R15, [R1+0x5a4] ;  /* 0x0005a400010f7983 */ /* 0x000ea20000100800 */
[----:B------:R-:W-:Y:S01]  /*e320*/  ISETP.GE.AND P0, PT, R14, UR6, PT ;  /* 0x000000060e007c0c */ /* 0x000fe2000bf06270 */
[----:B------:R-:W-:Y:S01]  /*e330*/  @!P1 IMAD.MOV.U32 R14, RZ, RZ, R29 ;  /* 0x000000ffff0e9224 */ /* 0x000fe200078e001d */
[----:B------:R-:W-:Y:S01]  /*e340*/  PRMT R10, RZ, 0x7610, R10 ;  /* 0x00007610ff0a7816 */ /* 0x000fe2000000000a */
[----:B------:R-:W4:Y:S05]  /*e350*/  LDL R29, [R1+0x528] ;  /* 0x00052800011d7983 */ /* 0x000f2a0000100800 */
[----:B--2---:R-:W2:Y:S04]  /*e360*/  @!P1 LDG.E.U16 R10, desc[UR8][R14.64] ;  /* 0x000000080e0a9981 */ /* 0x004ea8000c1e1500 */
[----:B------:R-:W3:Y:S04]  /*e370*/  LDL R14, [R1+0x1ac] ;  /* 0x0001ac00010e7983 */ /* 0x000ee80000100800 */
[----:B------:R-:W3:Y:S01]  /*e380*/  LDL R15, [R1+0x1b0] ;  /* 0x0001b000010f7983 */ /* 0x000ee20000100800 */
[----:B0-----:R-:W-:-:S03]  /*e390*/  PRMT R0, RZ, 0x7610, R0 ;  /* 0x00007610ff007816 */ /* 0x001fc60000000000 */
[----:B--2---:R-:W-:Y:S01]  /*e3a0*/  STL [R1+0xecc], R10 ;  /* 0x000ecc0a01007387 */ /* 0x004fe20000100800 */
[----:B---3--:R-:W-:-:S04]  /*e3b0*/  @!P0 LOP3.LUT R15, R15, R14, RZ, 0x3c, !PT ;  /* 0x0000000e0f0f8212 */ /* 0x008fc800078e3cff */
[C---:B------:R-:W-:Y:S01]  /*e3c0*/  @!P0 LOP3.LUT R14, R15.reuse, R14, RZ, 0x3c, !PT ;  /* 0x0000000e0f0e8212 */ /* 0x040fe200078e3cff */
[----:B------:R-:W-:Y:S03]  /*e3d0*/  STL [R1+0xed0], R10 ;  /* 0x000ed00a01007387 */ /* 0x000fe60000100800 */
[----:B------:R-:W-:Y:S01]  /*e3e0*/  @!P0 LOP3.LUT R15, R15, R14, RZ, 0x3c, !PT ;  /* 0x0000000e0f0f8212 */ /* 0x000fe200078e3cff */
[----:B------:R-:W-:Y:S04]  /*e3f0*/  STL [R1+0xf34], R10 ;  /* 0x000f340a01007387 */ /* 0x000fe80000100800 */
[----:B------:R-:W-:Y:S04]  /*e400*/  STL [R1+0xf64], R10 ;  /* 0x000f640a01007387 */ /* 0x000fe80000100800 */
[----:B------:R-:W2:Y:S04]  /*e410*/  @!P0 LDG.E.U16 R0, desc[UR8][R14.64] ;  /* 0x000000080e008981 */ /* 0x000ea8000c1e1500 */
[----:B------:R-:W3:Y:S04]  /*e420*/  LDL R14, [R1+0x59c] ;  /* 0x00059c00010e7983 */ /* 0x000ee80000100800 */
[----:B------:R-:W3:Y:S01]  /*e430*/  LDL R15, [R1+0x5a0] ;  /* 0x0005a000010f7983 */ /* 0x000ee20000100800 */
[----:B------:R-:W-:-:S03]  /*e440*/  PRMT R17, RZ, 0x7610, R17 ;  /* 0x00007610ff117816 */ /* 0x000fc60000000011 */
[----:B--2---:R-:W-:Y:S01]  /*e450*/  STL [R1+0xe18], R0 ;  /* 0x000e180001007387 */ /* 0x004fe20000100800 */
[----:B---3--:R-:W-:-:S04]  /*e460*/  @!P0 LOP3.LUT R15, R15, R14, RZ, 0x3c, !PT ;  /* 0x0000000e0f0f8212 */ /* 0x008fc800078e3cff */
[----:B------:R-:W-:-:S04]  /*e470*/  @!P0 LOP3.LUT R14, R15, R14, RZ, 0x3c, !PT ;  /* 0x0000000e0f0e8212 */ /* 0x000fc800078e3cff */
[----:B------:R-:W-:Y:S01]  /*e480*/  @!P0 LOP3.LUT R15, R15, R14, RZ, 0x3c, !PT ;  /* 0x0000000e0f0f8212 */ /* 0x000fe200078e3cff */
[----:B------:R-:W-:Y:S04]  /*e490*/  STL [R1+0xe74], R0 ;  /* 0x000e740001007387 */ /* 0x000fe80000100800 */
[----:B------:R-:W-:Y:S04]  /*e4a0*/  STL [R1+0xe78], R0 ;  /* 0x000e780001007387 */ /* 0x000fe80000100800 */
[----:B------:R4:W2:Y:S04]  /*e4b0*/  @!P0 LDG.E.U16 R17, desc[UR8][R14.64] ;  /* 0x000000080e118981 */ /* 0x0008a8000c1e1500 */
[----:B------:R-:W3:Y:S01]  /*e4c0*/  LDL R15, [R1+0x524] ;  /* 0x00052400010f7983 */ /* 0x000ee20000100800 */
[----:B------:R-:W-:Y:S01]  /*e4d0*/  PRMT R18, RZ, 0x7610, R18 ;  /* 0x00007610ff127816 */ /* 0x000fe20000000012 */
[----:B----4-:R-:W-:-:S02]  /*e4e0*/  @!P1 IMAD.MOV.U32 R14, RZ, RZ, R29 ;  /* 0x000000ffff0e9224 */ /* 0x010fc400078e001d */
[----:B--2---:R-:W-:Y:S04]  /*e4f0*/  STL [R1+0xed4], R17 ;  /* 0x000ed41101007387 */ /* 0x004fe80000100800 */
[----:B------:R0:W-:Y:S01]  /*e500*/  STL [R1+0xf38], R17 ;  /* 0x000f381101007387 */ /* 0x0001e20000100800 */
[----:B------:R-:W-:-:S03]  /*e510*/  PRMT R19, RZ, 0x7610, R19 ;  /* 0x00007610ff137816 */ /* 0x000fc60000000013 */
[----:B------:R-:W2:Y:S04]  /*e520*/  LDL R29, [R1+0x4a8] ;  /* 0x0004a800011d7983 */ /* 0x000ea80000100800 */
[----:B---3--:R-:W3:Y:S04]  /*e530*/  @!P1 LDG.E.U16 R18, desc[UR8][R14.64] ;  /* 0x000000080e129981 */ /* 0x008ee8000c1e1500 */
[----:B0-----:R-:W4:Y:S04]  /*e540*/  LDL R17, [R1+0x4a0] ;  /* 0x0004a00001117983 */ /* 0x001f280000100800 */
[----:B------:R-:W2:Y:S04]  /*e550*/  LDL R14, [R1+0x51c] ;  /* 0x00051c00010e7983 */ /* 0x000ea80000100800 */
[----:B------:R-:W2:Y:S04]  /*e560*/  LDL R15, [R1+0x520] ;  /* 0x00052000010f7983 */ /* 0x000ea80000100800 */
[----:B---3--:R-:W-:Y:S01]  /*e570*/  STL [R1+0xed8], R18 ;  /* 0x000ed81201007387 */ /* 0x008fe20000100800 */
[----:B--2---:R-:W-:-:S04]  /*e580*/  @!P0 LOP3.LUT R15, R15, R14, RZ, 0x3c, !PT ;  /* 0x0000000e0f0f8212 */ /* 0x004fc800078e3cff */
[----:B------:R-:W-:-:S04]  /*e590*/  @!P0 LOP3.LUT R14, R15, R14, RZ, 0x3c, !PT ;  /* 0x0000000e0f0e8212 */ /* 0x000fc800078e3cff */
[----:B------:R-:W-:Y:S01]  /*e5a0*/  @!P0 LOP3.LUT R15, R15, R14, RZ, 0x3c, !PT ;  /* 0x0000000e0f0f8212 */ /* 0x000fe200078e3cff */
[----:B------:R-:W-:Y:S04]  /*e5b0*/  STL [R1+0xedc], R18 ;  /* 0x000edc1201007387 */ /* 0x000fe80000100800 */
[----:B------:R-:W-:Y:S04]  /*e5c0*/  STL [R1+0xf00], R18 ;  /* 0x000f001201007387 */ /* 0x000fe80000100800 */
[----:B------:R0:W2:Y:S04]  /*e5d0*/  @!P0 LDG.E.U16 R19, desc[UR8][R14.64] ;  /* 0x000000080e138981 */ /* 0x0000a8000c1e1500 */
[----:B------:R-:W-:Y:S04]  /*e5e0*/  STL [R1+0xf04], R18 ;  /* 0x000f041201007387 */ /* 0x000fe80000100800 */
[----:B------:R-:W-:Y:S04]  /*e5f0*/  STL [R1+0xf08], R18 ;  /* 0x000f081201007387 */ /* 0x000fe80000100800 */
[----:B------:R-:W3:Y:S01]  /*e600*/  LDL R15, [R1+0x4a4] ;  /* 0x0004a400010f7983 */ /* 0x000ee20000100800 */
[----:B------:R-:W-:Y:S01]  /*e610*/  PRMT R27, RZ, 0x7610, R27 ;  /* 0x00007610ff1b7816 */ /* 0x000fe2000000001b */
[----:B0-----:R-:W-:-:S02]  /*e620*/  @!P1 IMAD.MOV.U32 R14, RZ, RZ, R29 ;  /* 0x000000ffff0e9224 */ /* 0x001fc400078e001d */
[----:B--2---:R-:W-:Y:S04]  /*e630*/  STL [R1+0xee0], R19 ;  /* 0x000ee01301007387 */ /* 0x004fe80000100800 */
[----:B------:R-:W-:Y:S04]  /*e640*/  STL [R1+0xee4], R19 ;  /* 0x000ee41301007387 */ /* 0x000fe80000100800 */
[----:B------:R-:W-:Y:S04]  /*e650*/  STL [R1+0xf1c], R19 ;  /* 0x000f1c1301007387 */ /* 0x000fe80000100800 */
[----:B------:R0:W-:Y:S04]  /*e660*/  STL [R1+0xf40], R19 ;  /* 0x000f401301007387 */ /* 0x0001e80000100800 */
[----:B---3--:R4:W2:Y:S01]  /*e670*/  @!P1 LDG.E.U16 R27, desc[UR8][R14.64] ;  /* 0x000000080e1b9981 */ /* 0x0088a2000c1e1500 */
[----:B------:R-:W-:-:S03]  /*e680*/  PRMT R2, RZ, 0x7610, R2 ;  /* 0x00007610ff027816 */ /* 0x000fc60000000002 */
[----:B------:R-:W3:Y:S04]  /*e690*/  LDL R29, [R1+0x3a4] ;  /* 0x0003a400011d7983 */ /* 0x000ee80000100800 */
[----:B0-----:R-:W3:Y:S04]  /*e6a0*/  LDL R19, [R1+0x428] ;  /* 0x0004280001137983 */ /* 0x001ee80000100800 */
[----:B------:R-:W3:Y:S01]  /*e6b0*/  LDL R15, [R1+0x49c] ;  /* 0x00049c00010f7983 */ /* 0x000ee20000100800 */
[----:B----4-:R-:W-:-:S03]  /*e6c0*/  @!P0 IMAD.MOV.U32 R14, RZ, RZ, R17 ;  /* 0x000000ffff0e8224 */ /* 0x010fc600078e0011 */
[----:B--2---:R0:W-:Y:S01]  /*e6d0*/  STL [R1+0x4c], R27 ;  /* 0x00004c1b01007387 */ /* 0x0041e20000100800 */
[----:B------:R-:W-:Y:S01]  /*e6e0*/  PRMT R18, RZ, 0x7610, R18 ;  /* 0x00007610ff127816 */ /* 0x000fe20000000012 */
[----:B------:R-:W1:Y:S02]  /*e6f0*/  S2R R28, SR_TID.X ;  /* 0x00000000001c7919 */ /* 0x000e640000002100 */
[----:B------:R-:W2:Y:S04]  /*e700*/  LDL R17, [R1+0x39c] ;  /* 0x00039c0001117983 */ /* 0x000ea80000100800 */
[----:B---3--:R3:W4:Y:S04]  /*e710*/  @!P0 LDG.E.U16 R2, desc[UR8][R14.64] ;  /* 0x000000080e028981 */ /* 0x008728000c1e1500 */
[----:B0-----:R-:W2:Y:S04]  /*e720*/  LDL R27, [R1+0x3a8] ;  /* 0x0003a800011b7983 */ /* 0x001ea80000100800 */
[----:B------:R-:W4:Y:S01]  /*e730*/  LDL R15, [R1+0x424] ;  /* 0x00042400010f7983 */ /* 0x000f220000100800 */
[----:B---3--:R-:W-:-:S05]  /*e740*/  @!P1 IMAD.MOV.U32 R14, RZ, RZ, R19 ;  /* 0x000000ffff0e9224 */ /* 0x008fca00078e0013 */
[----:B----4-:R-:W3:Y:S01]  /*e750*/  @!P1 LDG.E.U16 R18, desc[UR8][R14.64] ;  /* 0x000000080e129981 */ /* 0x010ee2000c1e1500 */
[----:B-1----:R-:W-:-:S05]  /*e760*/  LOP3.LUT R28, R28, 0x3f, RZ, 0xc0, !PT ;  /* 0x0000003f1c1c7812 */ /* 0x002fca00078ec0ff */
[----:B------:R-:W-:Y:S01]  /*e770*/  IMAD.SHL.U32 R28, R28, 0x2, RZ ;  /* 0x000000021c1c7824 */ /* 0x000fe200078e00ff */
[----:B------:R0:W-:Y:S04]  /*e780*/  STL [R1+0x48], R2 ;  /* 0x0000480201007387 */ /* 0x0001e80000100800 */
[----:B------:R1:W-:Y:S04]  /*e790*/  STS.U16 [R28+UR5+0x4200], R13 ;  /* 0x0042000d1c007988 */ /* 0x0003e80008000405 */
[----:B------:R-:W4:Y:S04]  /*e7a0*/  LDL R19, [R1+0x324] ;  /* 0x0003240001137983 */ /* 0x000f280000100800 */
[----:B0-----:R-:W4:Y:S04]  /*e7b0*/  LDL R2, [R1+0x3a0] ;  /* 0x0003a00001027983 */ /* 0x001f280000100800 */
[----:B-1----:R-:W2:Y:S04]  /*e7c0*/  LDL R13, [R1+0x420] ;  /* 0x00042000010d7983 */ /* 0x002ea80000100800 */
[----:B------:R0:W-:Y:S04]  /*e7d0*/  STS.U16 [R28+UR5+0x4400], R12 ;  /* 0x0044000c1c007988 */ /* 0x0001e80008000405 */
[----:B---3--:R1:W-:Y:S04]  /*e7e0*/  STL [R1+0x44], R18 ;  /* 0x0000441201007387 */ /* 0x0083e80000100800 */
[----:B0-----:R-:W2:Y:S04]  /*e7f0*/  LDL R12, [R1+0x41c] ;  /* 0x00041c00010c7983 */ /* 0x001ea80000100800 */
[----:B------:R0:W-:Y:S04]  /*e800*/  STS.U16 [R28+UR5+0x4000], R16 ;  /* 0x004000101c007988 */ /* 0x0001e80008000405 */
[----:B-1----:R-:W3:Y:S01]  /*e810*/  LDL R18, [R1+0x328] ;  /* 0x0003280001127983 */ /* 0x002ee20000100800 */
[----:B0-----:R-:W-:-:S02]  /*e820*/  PRMT R28, RZ, 0x7610, R28 ;  /* 0x00007610ff1c7816 */ /* 0x001fc4000000001c */
[----:B--2---:R-:W-:-:S04]  /*e830*/  @!P0 LOP3.LUT R13, R13, R12, RZ, 0x3c, !PT ;  /* 0x0000000c0d0d8212 */ /* 0x004fc800078e3cff */
[----:B------:R-:W-:-:S04]  /*e840*/  @!P0 LOP3.LUT R12, R13, R12, RZ, 0x3c, !PT ;  /* 0x0000000c0d0c8212 */ /* 0x000fc800078e3cff */
[----:B------:R-:W-:-:S05]  /*e850*/  @!P0 LOP3.LUT R13, R13, R12, RZ, 0x3c, !PT ;  /* 0x0000000c0d0d8212 */ /* 0x000fca00078e3cff */
[----:B------:R0:W2:Y:S01]  /*e860*/  @!P0 LDG.E.U16 R28, desc[UR8][R12.64] ;  /* 0x000000080c1c8981 */ /* 0x0000a2000c1e1500 */
[----:B------:R-:W-:Y:S01]  /*e870*/  PRMT R26, RZ, 0x7610, R26 ;  /* 0x00007610ff1a7816 */ /* 0x000fe2000000001a */
[----:B0-----:R-:W-:Y:S02]  /*e880*/  @!P1 IMAD.MOV.U32 R12, RZ, RZ, R27 ;  /* 0x000000ffff0c9224 */ /* 0x001fe400078e001b */
[----:B------:R-:W-:-:S05]  /*e890*/  @!P1 IMAD.MOV.U32 R13, RZ, RZ, R29 ;  /* 0x000000ffff0d9224 */ /* 0x000fca00078e001d */
[----:B------:R4:W3:Y:S02]  /*e8a0*/  @!P1 LDG.E.U16 R26, desc[UR8][R12.64] ;  /* 0x000000080c1a9981 */ /* 0x0008e4000c1e1500 */
[----:B----4-:R-:W-:Y:S02]  /*e8b0*/  @!P0 IMAD.MOV.U32 R12, RZ, RZ, R2 ;  /* 0x000000ffff0c8224 */ /* 0x010fe400078e0002 */
[----:B------:R-:W-:Y:S01]  /*e8c0*/  @!P0 IMAD.MOV.U32 R13, RZ, RZ, R17 ;  /* 0x000000ffff0d8224 */ /* 0x000fe200078e0011 */
[----:B--2---:R0:W-:Y:S04]  /*e8d0*/  STL [R1+0x40], R28 ;  /* 0x0000401c01007387 */ /* 0x0041e80000100800 */
[----:B------:R-:W2:Y:S04]  /*e8e0*/  LDL R17, [R1+0x31c] ;  /* 0x00031c0001117983 */ /* 0x000ea80000100800 */
[----:B------:R-:W4:Y:S01]  /*e8f0*/  LDL R2, [R1+0x320] ;  /* 0x0003200001027983 */ /* 0x000f220000100800 */
[----:B0-----:R-:W0:Y:S02]  /*e900*/  S2R R28, SR_TID.X ;  /* 0x00000000001c7919 */ /* 0x001e240000002100 */
[----:B0-----:R-:W-:-:S05]  /*e910*/  LOP3.LUT R28, R28, 0x3f, RZ, 0xc0, !PT ;  /* 0x0000003f1c1c7812 */ /* 0x001fca00078ec0ff */
[----:B------:R-:W-:-:S05]  /*e920*/  IMAD.SHL.U32 R28, R28, 0x2, RZ ;  /* 0x000000021c1c7824 */ /* 0x000fca00078e00ff */
[----:B------:R0:W-:Y:S02]  /*e930*/  STS.U16 [R28+UR5+0x4600], R9 ;  /* 0x004600091c007988 */ /* 0x0001e40008000405 */
[----:B0-----:R-:W-:-:S06]  /*e940*/  PRMT R9, RZ, 0x7610, R9 ;  /* 0x00007610ff097816 */ /* 0x001fcc0000000009 */
[----:B------:R-:W2:Y:S04]  /*e950*/  @!P0 LDG.E.U16 R9, desc[UR8][R12.64] ;  /* 0x000000080c098981 */ /* 0x000ea8000c1e1500 */
[----:B------:R0:W-:Y:S04]  /*e960*/  STS.U16 [R28+UR5+0x4800], R20 ;  /* 0x004800141c007988 */ /* 0x0001e80008000405 */
[----:B------:R3:W-:Y:S01]  /*e970*/  STS.U16 [R28+UR5+0x4a00], R8 ;  /* 0x004a00081c007988 */ /* 0x0007e20008000405 */
[----:B0-----:R-:W-:Y:S01]  /*e980*/  PRMT R20, RZ, 0x7610, R20 ;  /* 0x00007610ff147816 */ /* 0x001fe20000000014 */
[----:B---3--:R-:W-:-:S02]  /*e990*/  @!P1 IMAD.MOV.U32 R8, RZ, RZ, R18 ;  /* 0x000000ffff089224 */ /* 0x008fc400078e0012 */
[----:B--2---:R0:W-:Y:S01]  /*e9a0*/  STL [R1+0x38], R9 ;  /* 0x0000380901007387 */ /* 0x0041e20000100800 */
[----:B------:R-:W-:-:S03]  /*e9b0*/  PRMT R12, RZ, 0x7610, R12 ;  /* 0x00007610ff0c7816 */ /* 0x000fc6000000000c */
[----:B------:R-:W2:Y:S01]  /*e9c0*/  LDL R27, [R1+0x2a4] ;  /* 0x0002a400011b7983 */ /* 0x000ea20000100800 */
[----:B0-----:R-:W-:-:S03]  /*e9d0*/  @!P1 IMAD.MOV.U32 R9, RZ, RZ, R19 ;  /* 0x000000ffff099224 */ /* 0x001fc600078e0013 */
[----:B------:R-:W3:Y:S04]  /*e9e0*/  LDL R19, [R1+0x2a8] ;  /* 0x0002a80001137983 */ /* 0x000ee80000100800 */
[----:B------:R4:W2:Y:S02]  /*e9f0*/  @!P1 LDG.E.U16 R20, desc[UR8][R8.64] ;  /* 0x0000000808149981 */ /* 0x0008a4000c1e1500 */
[----:B----4-:R-:W-:Y:S02]  /*ea00*/  @!P0 IMAD.MOV.U32 R8, RZ, RZ, R2 ;  /* 0x000000ffff088224 */ /* 0x010fe400078e0002 */
[----:B------:R-:W-:-:S05]  /*ea10*/  @!P0 IMAD.MOV.U32 R9, RZ, RZ, R17 ;  /* 0x000000ffff098224 */ /* 0x000fca00078e0011 */
[----:B------:R3:W4:Y:S04]  /*ea20*/  @!P0 LDG.E.U16 R12, desc[UR8][R8.64] ;  /* 0x00000008080c8981 */ /* 0x000728000c1e1500 */
[----:B--2---:R-:W-:Y:S04]  /*ea30*/  STL [R1+0xeac], R20 ;  /* 0x000eac1401007387 */ /* 0x004fe80000100800 */
[----:B------:R-:W-:Y:S04]  /*ea40*/  STL [R1+0xee8], R20 ;  /* 0x000ee81401007387 */ /* 0x000fe80000100800 */
[----:B------:R-:W-:Y:S04]  /*ea50*/  STL [R1+0xeec], R20 ;  /* 0x000eec1401007387 */ /* 0x000fe80000100800 */
[----:B------:R-:W-:Y:S04]  /*ea60*/  STL [R1+0xf14], R20 ;  /* 0x000f141401007387 */ /* 0x000fe80000100800 */
[----:B------:R-:W-:Y:S04]  /*ea70*/  STL [R1+0xf18], R20 ;  /* 0x000f181401007387 */ /* 0x000fe80000100800 */
[----:B------:R-:W-:Y:S04]  /*ea80*/  STL [R1+0xf20], R20 ;  /* 0x000f201401007387 */ /* 0x000fe80000100800 */
[----:B------:R-:W-:Y:S04]  /*ea90*/  STL [R1+0xf24], R20 ;  /* 0x000f241401007387 */ /* 0x000fe80000100800 */
[----:B------:R-:W-:Y:S04]  /*eaa0*/  STL [R1+0xf28], R20 ;  /* 0x000f281401007387 */ /* 0x000fe80000100800 */
[----:B------:R-:W2:Y:S04]  /*eab0*/  LDL R18, [R1+0x29c] ;  /* 0x00029c0001127983 */ /* 0x000ea80000100800 */
[----:B------:R-:W2:Y:S04]  /*eac0*/  LDL R17, [R1+0x2a0] ;  /* 0x0002a00001117983 */ /* 0x000ea80000100800 */
[----:B------:R0:W-:Y:S04]  /*ead0*/  STL [R1+0x3c], R26 ;  /* 0x00003c1a01007387 */ /* 0x0001e80000100800 */
[----:B------:R-:W2:Y:S04]  /*eae0*/  LDL R2, [R1+0x228] ;  /* 0x0002280001027983 */ /* 0x000ea80000100800 */
[----:B0-----:R-:W2:Y:S01]  /*eaf0*/  LDL R26, [R1+0x224] ;  /* 0x00022400011a7983 */ /* 0x001ea20000100800 */
[----:B------:R-:W-:Y:S01]  /*eb00*/  PRMT R13, RZ, 0x7610, R13 ;  /* 0x00007610ff0d7816 */ /* 0x000fe2000000000d */
[----:B---3--:R-:W-:-:S02]  /*eb10*/  @!P1 IMAD.MOV.U32 R8, RZ, RZ, R19 ;  /* 0x000000ffff089224 */ /* 0x008fc400078e0013 */
[----:B------:R-:W-:Y:S01]  /*eb20*/  @!P1 IMAD.MOV.U32 R9, RZ, RZ, R27 ;  /* 0x000000ffff099224 */ /* 0x000fe200078e001b */
[----:B----4-:R-:W-:Y:S01]  /*eb30*/  STL [R1+0xeb0], R12 ;  /* 0x000eb00c01007387 */ /* 0x010fe20000100800 */
[----:B------:R-:W-:-:S03]  /*eb40*/  PRMT R14, RZ, 0x7610, R14 ;  /* 0x00007610ff0e7816 */ /* 0x000fc6000000000e */
[----:B------:R2:W3:Y:S04]  /*eb50*/  @!P1 LDG.E.U16 R13, desc[UR8][R8.64] ;  /* 0x00000008080d9981 */ /* 0x0004e8000c1e1500 */
[----:B------:R-:W-:Y:S04]  /*eb60*/  STL [R1+0xef0], R12 ;  /* 0x000ef00c01007387 */ /* 0x000fe80000100800 */
[----:B------:R-:W-:Y:S01]  /*eb70*/  STL [R1+0xef4], R12 ;  /* 0x000ef40c01007387 */ /* 0x000fe20000100800 */
[----:B------:R-:W-:-:S03]  /*eb80*/  PRMT R15, RZ, 0x7610, R15 ;  /* 0x00007610ff0f7816 */ /* 0x000fc6000000000f */
[----:B------:R-:W-:Y:S04]  /*eb90*/  STL [R1+0xef8], R12 ;  /* 0x000ef80c01007387 */ /* 0x000fe80000100800 */
[----:B------:R-:W-:Y:S04]  /*eba0*/  STL [R1+0xefc], R12 ;  /* 0x000efc0c01007387 */ /* 0x000fe80000100800 */
[----:B------:R-:W-:Y:S04]  /*ebb0*/  STL [R1+0xf2c], R12 ;  /* 0x000f2c0c01007387 */ /* 0x000fe80000100800 */
[----:B------:R-:W-:Y:S04]  /*ebc0*/  STL [R1+0xf30], R12 ;  /* 0x000f300c01007387 */ /* 0x000fe80000100800 */
[----:B------:R-:W4:Y:S04]  /*ebd0*/  LDL R20, [R1+0x21c] ;  /* 0x00021c0001147983 */ /* 0x000f280000100800 */
[----:B------:R-:W4:Y:S01]  /*ebe0*/  LDL R19, [R1+0x220] ;  /* 0x0002200001137983 */ /* 0x000f220000100800 */
[----:B--2---:R-:W-:-:S02]  /*ebf0*/  @!P0 IMAD.MOV.U32 R9, RZ, RZ, R18 ;  /* 0x000000ffff098224 */ /* 0x004fc400078e0012 */
[----:B------:R-:W-:-:S05]  /*ec00*/  @!P0 IMAD.MOV.U32 R8, RZ, RZ, R17 ;  /* 0x000000ffff088224 */ /* 0x000fca00078e0011 */
[----:B------:R0:W2:Y:S02]  /*ec10*/  @!P0 LDG.E.U16 R14, desc[UR8][R8.64] ;  /* 0x00000008080e8981 */ /* 0x0000a4000c1e1500 */
[----:B0-----:R-:W-:Y:S02]  /*ec20*/  @!P1 IMAD.MOV.U32 R8, RZ, RZ, R2 ;  /* 0x000000ffff089224 */ /* 0x001fe400078e0002 */
[----:B------:R-:W-:-:S05]  /*ec30*/  @!P1 IMAD.MOV.U32 R9, RZ, RZ, R26 ;  /* 0x000000ffff099224 */ /* 0x000fca00078e001a */
[----:B------:R4:W2:Y:S04]  /*ec40*/  @!P1 LDG.E.U16 R15, desc[UR8][R8.64] ;  /* 0x00000008080f9981 */ /* 0x0008a8000c1e1500 */
[----:B---3--:R-:W-:Y:S04]  /*ec50*/  STL [R1+0xeb4], R13 ;  /* 0x000eb40d01007387 */ /* 0x008fe80000100800 */
[----:B------:R-:W-:Y:S04]  /*ec60*/  STL [R1+0xf3c], R13 ;  /* 0x000f3c0d01007387 */ /* 0x000fe80000100800 */
[----:B------:R-:W3:Y:S04]  /*ec70*/  LDL R18, [R1+0x594] ;  /* 0x0005940001127983 */ /* 0x000ee80000100800 */
[----:B------:R-:W3:Y:S01]  /*ec80*/  LDL R17, [R1+0x598] ;  /* 0x0005980001117983 */ /* 0x000ee20000100800 */
[----:B------:R-:W-:Y:S01]  /*ec90*/  PRMT R16, RZ, 0x7610, R16 ;  /* 0x00007610ff107816 */ /* 0x000fe20000000010 */
[----:B----4-:R-:W-:-:S02]  /*eca0*/  @!P0 IMAD.MOV.U32 R9, RZ, RZ, R20 ;  /* 0x000000ffff098224 */ /* 0x010fc400078e0014 */
[----:B------:R-:W-:-:S05]  /*ecb0*/  @!P0 IMAD.MOV.U32 R8, RZ, RZ, R19 ;  /* 0x000000ffff088224 */ /* 0x000fca00078e0013 */
[----:B------:R3:W4:Y:S04]  /*ecc0*/  @!P0 LDG.E.U16 R16, desc[UR8][R8.64] ;  /* 0x0000000808108981 */ /* 0x000728000c1e1500 */
[----:B--2---:R-:W-:Y:S04]  /*ecd0*/  STL [R1+0xeb8], R14 ;  /* 0x000eb80e01007387 */ /* 0x004fe80000100800 */
[----:B------:R-:W2:Y:S04]  /*ece0*/  LDL R27, [R1+0x58c] ;  /* 0x00058c00011b7983 */ /* 0x000ea80000100800 */
[----:B------:R-:W2:Y:S04]  /*ecf0*/  LDL R2, [R1+0x590] ;  /* 0x0005900001027983 */ /* 0x000ea80000100800 */
[----:B------:R-:W-:Y:S04]  /*ed00*/  STL [R1+0xebc], R15 ;  /* 0x000ebc0f01007387 */ /* 0x000fe80000100800 */
[----:B------:R-:W2:Y:S04]  /*ed10*/  LDL R20, [R1+0x514] ;  /* 0x0005140001147983 */ /* 0x000ea80000100800 */
[----:B------:R-:W2:Y:S04]  /*ed20*/  LDL R19, [R1+0x518] ;  /* 0x0005180001137983 */ /* 0x000ea80000100800 */
[----:B------:R0:W-:Y:S01]  /*ed30*/  STS.U16 [R28+UR5+0x4c00], R21 ;  /* 0x004c00151c007988 */ /* 0x0001e20008000405 */
[----:B---3--:R-:W-:-:S02]  /*ed40*/  @!P1 IMAD.MOV.U32 R9, RZ, RZ, R18 ;  /* 0x000000ffff099224 */ /* 0x008fc400078e0012 */
[----:B------:R-:W-:Y:S01]  /*ed50*/  @!P1 IMAD.MOV.U32 R8, RZ, RZ, R17 ;  /* 0x000000ffff089224 */ /* 0x000fe200078e0011 */
[----:B------:R2:W-:Y:S04]  /*ed60*/  STS.U16 [R28+UR5+0x5400], R7 ;  /* 0x005400071c007988 */ /* 0x0005e80008000405 */
[----:B------:R1:W-:Y:S01]  /*ed70*/  STS.U16 [R28+UR5+0x5800], R6 ;  /* 0x005800061c007988 */ /* 0x0003e20008000405 */
[----:B0-----:R-:W-:-:S03]  /*ed80*/  PRMT R21, RZ, 0x7610, R21 ;  /* 0x00007610ff157816 */ /* 0x001fc60000000015 */
[----:B------:R-:W3:Y:S04]  /*ed90*/  LDL.LU R26, [R1+0x68] ;  /* 0x00006800011a7983 */ /* 0x000ee80000300800 */
[----:B------:R0:W3:Y:S02]  /*eda0*/  @!P1 LDG.E.U16 R21, desc[UR8][R8.64] ;  /* 0x0000000808159981 */ /* 0x0000e4000c1e1500 */
[----:B0-----:R-:W-:Y:S02]  /*edb0*/  PRMT R9, RZ, 0x7610, R9 ;  /* 0x00007610ff097816 */ /* 0x001fe40000000009 */
[----:B----4-:R-:W-:Y:S01]  /*edc0*/  STL [R1+0xec0], R16 ;  /* 0x000ec01001007387 */ /* 0x010fe20000100800 */
[----:B------:R-:W-:-:S03]  /*edd0*/  PRMT R8, RZ, 0x7610, R8 ;  /* 0x00007610ff087816 */ /* 0x000fc60000000008 */
[----:B------:R-:W4:Y:S04]  /*ede0*/  LDL R18, [R1+0x50c] ;  /* 0x00050c0001127983 */ /* 0x000f280000100800 */
[----:B------:R-:W3:Y:S01]  /*edf0*/  LDL R17, [R1+0x510] ;  /* 0x0005100001117983 */ /* 0x000ee20000100800 */
[----:B--2---:R-:W-:Y:S02]  /*ee00*/  @!P0 IMAD.MOV.U32 R7, RZ, RZ, R27 ;  /* 0x000000ffff078224 */ /* 0x004fe400078e001b */
[----:B-1----:R-:W-:Y:S01]  /*ee10*/  @!P0 IMAD.MOV.U32 R6, RZ, RZ, R2 ;  /* 0x000000ffff068224 */ /* 0x002fe200078e0002 */
[----:B------:R4:W-:Y:S04]  /*ee20*/  STS.U16 [R28+UR5+0x5a00], R5 ;  /* 0x005a00051c007988 */ /* 0x0009e80008000405 */
[----:B------:R0:W2:Y:S04]  /*ee30*/  @!P0 LDG.E.U16 R9, desc[UR8][R6.64] ;  /* 0x0000000806098981 */ /* 0x0000a8000c1e1500 */
[----:B------:R3:W-:Y:S04]  /*ee40*/  STS.U16 [R28+UR5+0x5c00], R4 ;  /* 0x005c00041c007988 */ /* 0x0007e80008000405 */
[----:B------:R-:W2:Y:S01]  /*ee50*/  LDL R2, [R1+0x498] ;  /* 0x0004980001027983 */ /* 0x000ea20000100800 */
[----:B0-----:R-:W-:-:S02]  /*ee60*/  @!P1 IMAD.MOV.U32 R7, RZ, RZ, R20 ;  /* 0x000000ffff079224 */ /* 0x001fc400078e0014 */
[----:B------:R-:W-:Y:S01]  /*ee70*/  @!P1 IMAD.MOV.U32 R6, RZ, RZ, R19 ;  /* 0x000000ffff069224 */ /* 0x000fe200078e0013 */
[----:B------:R-:W2:Y:S04]  /*ee80*/  LDL.LU R27, [R1+0x60] ;  /* 0x00006000011b7983 */ /* 0x000ea80000300800 */
[----:B------:R0:W2:Y:S02]  /*ee90*/  @!P1 LDG.E.U16 R8, desc[UR8][R6.64] ;  /* 0x0000000806089981 */ /* 0x0000a4000c1e1500 */
[----:B0-----:R-:W-:Y:S01]  /*eea0*/  PRMT R7, RZ, 0x7610, R7 ;  /* 0x00007610ff077816 */ /* 0x001fe20000000007 */
[----:B----4-:R-:W-:Y:S02]  /*eeb0*/  @!P0 IMAD.MOV.U32 R5, RZ, RZ, R18 ;  /* 0x000000ffff058224 */ /* 0x010fe400078e0012 */
[----:B---3--:R-:W-:-:S05]  /*eec0*/  @!P0 IMAD.MOV.U32 R4, RZ, RZ, R17 ;  /* 0x000000ffff048224 */ /* 0x008fca00078e0011 */
[----:B------:R0:W3:Y:S04]  /*eed0*/  @!P0 LDG.E.U16 R7, desc[UR8][R4.64] ;  /* 0x0000000804078981 */ /* 0x0000e8000c1e1500 */
[----:B--2---:R-:W-:Y:S04]  /*eee0*/  STL [R1+0xea8], R9 ;  /* 0x000ea80901007387 */ /* 0x004fe80000100800 */
[----:B------:R-:W2:Y:S04]  /*eef0*/  LDL R20, [R1+0x48c] ;  /* 0x00048c0001147983 */ /* 0x000ea80000100800 */
[----:B------:R-:W4:Y:S04]  /*ef00*/  LDL R19, [R1+0x490] ;  /* 0x0004900001137983 */ /* 0x000f280000100800 */
[----:B------:R-:W3:Y:S04]  /*ef10*/  LDL.LU R29, [R1+0x5c] ;  /* 0x00005c00011d7983 */ /* 0x000ee80000300800 */
[----:B------:R-:W-:Y:S04]  /*ef20*/  STL [R1+0xea4], R8 ;  /* 0x000ea40801007387 */ /* 0x000fe80000100800 */
[----:B------:R-:W2:Y:S01]  /*ef30*/  LDL R5, [R1+0x494] ;  /* 0x0004940001057983 */ /* 0x000ea20000100800 */
[----:B------:R-:W-:Y:S01]  /*ef40*/  PRMT R6, RZ, 0x7610, R6 ;  /* 0x00007610ff067816 */ /* 0x000fe20000000006 */
[----:B0-----:R-:W-:Y:S01]  /*ef50*/  @!P1 IMAD.MOV.U32 R4, RZ, RZ, R2 ;  /* 0x000000ffff049224 */ /* 0x001fe200078e0002 */
[----:B------:R-:W-:Y:S01]  /*ef60*/  LOP3.LUT R18, R28, 0x10, RZ, 0x3c, !PT ;  /* 0x000000101c127812 */ /* 0x000fe200078e3cff */
[----:B------:R0:W-:Y:S04]  /*ef70*/  STS.U16 [R28+UR5+0x4e00], R22 ;  /* 0x004e00161c007988 */ /* 0x0001e80008000405 */
[----:B------:R-:W3:Y:S04]  /*ef80*/  LDL R17, [R1+0x418] ;  /* 0x0004180001117983 */ /* 0x000ee80000100800 */
[----:B------:R-:W-:Y:S01]  /*ef90*/  STS.U16 [R28+UR5+0x5000], R23 ;  /* 0x005000171c007988 */ /* 0x000fe20008000405 */
[----:B0-----:R-:W-:-:S03]  /*efa0*/  PRMT R22, RZ, 0x7610, R22 ;  /* 0x00007610ff167816 */ /* 0x001fc60000000016 */
[----:B------:R-:W-:Y:S04]  /*efb0*/  STS.U16 [R28+UR5+0x5200], R24 ;  /* 0x005200181c007988 */ /* 0x000fe80008000405 */
[----:B------:R-:W-:Y:S04]  /*efc0*/  STS.U16 [R28+UR5+0x5600], R25 ;  /* 0x005600191c007988 */ /* 0x000fe80008000405 */
[----:B------:R-:W-:Y:S04]  /*efd0*/  STS.U16 [R28+UR5+0x5e00], R3 ;  /* 0x005e00031c007988 */ /* 0x000fe80008000405 */
[----:B------:R-:W3:Y:S04]  /*efe0*/  LDL.LU R2, [R1+0xc] ;  /* 0x00000c0001027983 */ /* 0x000ee80000300800 */
[----:B------:R0:W-:Y:S04]  /*eff0*/  STS.U16 [R18+UR5+0x4080], R26 ;  /* 0x0040801a12007988 */ /* 0x0001e80008000405 */
[----:B--2---:R4:W2:Y:S02]  /*f000*/  @!P1 LDG.E.U16 R6, desc[UR8][R4.64] ;  /* 0x0000000804069981 */ /* 0x0048a4000c1e1500 */
[----:B----4-:R-:W-:-:S02]  /*f010*/  @!P0 IMAD.MOV.U32 R4, RZ, RZ, R19 ;  /* 0x000000ffff048224 */ /* 0x010fc400078e0013 */
[----:B------:R-:W-:Y:S02]  /*f020*/  @!P0 IMAD.MOV.U32 R5, RZ, RZ, R20 ;  /* 0x000000ffff058224 */ /* 0x000fe400078e0014 */
[----:B------:R-:W4:Y:S04]  /*f030*/  LDL R20, [R1+0x398] ;  /* 0x0003980001147983 */ /* 0x000f280000100800 */
[----:B0-----:R-:W2:Y:S04]  /*f040*/  LDL.LU R26, [R1+0x14] ;  /* 0x00001400011a7983 */ /* 0x001ea80000300800 */
[----:B------:R-:W2:Y:S04]  /*f050*/  LDL.LU R19, [R1+0x30] ;  /* 0x0000300001137983 */ /* 0x000ea80000300800 */
[----:B------:R-:W3:Y:S04]  /*f060*/  @!P0 LDG.E.U16 R22, desc[UR8][R4.64] ;  /* 0x0000000804168981 */ /* 0x000ee8000c1e1500 */
[----:B------:R-:W4:Y:S04]  /*f070*/  LDL.LU R4, [R1+0x64] ;  /* 0x0000640001047983 */ /* 0x000f280000300800 */
[----:B------:R-:W2:Y:S01]  /*f080*/  LDL R5, [R1+0x414] ;  /* 0x0004140001057983 */ /* 0x000ea20000100800 */
[----:B------:R-:W-:-:S03]  /*f090*/  PRMT R23, RZ, 0x7610, R23 ;  /* 0x00007610ff177816 */ /* 0x000fc60000000017 */
[----:B---3--:R-:W-:Y:S04]  /*f0a0*/  STL [R1+0xea0], R22 ;  /* 0x000ea01601007387 */ /* 0x008fe80000100800 */
[----:B----4-:R0:W-:Y:S02]  /*f0b0*/  STS.U16 [R18+UR5+0x4280], R4 ;  /* 0x0042800412007988 */ /* 0x0101e40008000405 */
[----:B0-----:R-:W-:Y:S01]  /*f0c0*/  @!P1 IMAD.MOV.U32 R4, RZ, RZ, R17 ;  /* 0x000000ffff049224 */ /* 0x001fe200078e0011 */
[----:B------:R-:W-:Y:S01]  /*f0d0*/  PRMT R24, RZ, 0x7610, R24 ;  /* 0x00007610ff187816 */ /* 0x000fe20000000018 */
[----:B------:R-:W3:Y:S04]  /*f0e0*/  LDL R17, [R1+0x390] ;  /* 0x0003900001117983 */ /* 0x000ee80000100800 */
[----:B--2---:R-:W2:Y:S04]  /*f0f0*/  @!P1 LDG.E.U16 R23, desc[UR8][R4.64] ;  /* 0x0000000804179981 */ /* 0x004ea8000c1e1500 */
[----:B------:R-:W4:Y:S04]  /*f100*/  LDL R4, [R1+0x40c] ;  /* 0x00040c0001047983 */ /* 0x000f280000100800 */
[----:B------:R-:W4:Y:S04]  /*f110*/  LDL R5, [R1+0x410] ;  /* 0x0004100001057983 */ /* 0x000f280000100800 */
[----:B------:R0:W-:Y:S04]  /*f120*/  STS.U16 [R18+UR5+0x4480], R27 ;  /* 0x0044801b12007988 */ /* 0x0001e80008000405 */
[----:B--2---:R-:W-:Y:S04]  /*f130*/  STL [R1+0xe9c], R23 ;  /* 0x000e9c1701007387 */ /* 0x004fe80000100800 */
[----:B0-----:R-:W2:Y:S01]  /*f140*/  LDL.LU R27, [R1+0x24] ;  /* 0x00002400011b7983 */ /* 0x001ea20000300800 */
[----:B----4-:R-:W-:-:S04]  /*f150*/  @!P0 LOP3.LUT R5, R5, R4, RZ, 0x3c, !PT ;  /* 0x0000000405058212 */ /* 0x010fc800078e3cff */
[----:B------:R-:W-:-:S04]  /*f160*/  @!P0 LOP3.LUT R4, R5, R4, RZ, 0x3c, !PT ;  /* 0x0000000405048212 */ /* 0x000fc800078e3cff */
[----:B------:R-:W-:-:S05]  /*f170*/  @!P0 LOP3.LUT R5, R5, R4, RZ, 0x3c, !PT ;  /* 0x0000000405058212 */ /* 0x000fca00078e3cff */
[----:B------:R0:W4:Y:S04]  /*f180*/  @!P0 LDG.E.U16 R24, desc[UR8][R4.64] ;  /* 0x0000000804188981 */ /* 0x000128000c1e1500 */
[----:B------:R-:W3:Y:S01]  /*f190*/  LDL R5, [R1+0x394] ;  /* 0x0003940001057983 */ /* 0x000ee20000100800 */
[----:B------:R-:W-:Y:S01]  /*f1a0*/  PRMT R11, RZ, 0x7610, R11 ;  /* 0x00007610ff0b7816 */ /* 0x000fe2000000000b */
[----:B0-----:R-:W-:Y:S02]  /*f1b0*/  @!P1 IMAD.MOV.U32 R4, RZ, RZ, R20 ;  /* 0x000000ffff049224 */ /* 0x001fe400078e0014 */
[----:B------:R0:W-:Y:S04]  /*f1c0*/  STS.U16 [R18+UR5+0x4680], R29 ;  /* 0x0046801d12007988 */ /* 0x0001e80008000405 */
[----:B0-----:R-:W4:Y:S04]  /*f1d0*/  LDL.LU R29, [R1+0x18] ;  /* 0x00001800011d7983 */ /* 0x001f280000300800 */
[----:B---3--:R0:W3:Y:S04]  /*f1e0*/  @!P1 LDG.E.U16 R11, desc[UR8][R4.64] ;  /* 0x00000008040b9981 */ /* 0x0080e8000c1e1500 */
[----:B------:R-:W2:Y:S04]  /*f1f0*/  LDL.LU R4, [R1+0x58] ;  /* 0x0000580001047983 */ /* 0x000ea80000300800 */
[----:B------:R-:W4:Y:S01]  /*f200*/  LDL R5, [R1+0x38c] ;  /* 0x00038c0001057983 */ /* 0x000f220000100800 */
[----:B------:R-:W-:-:S03]  /*f210*/  PRMT R10, RZ, 0x7610, R10 ;  /* 0x00007610ff0a7816 */ /* 0x000fc6000000000a */
[----:B------:R-:W3:Y:S04]  /*f220*/  LDL R20, [R1+0x294] ;  /* 0x0002940001147983 */ /* 0x000ee80000100800 */
[----:B--2---:R0:W-:Y:S02]  /*f230*/  STS.U16 [R18+UR5+0x4880], R4 ;  /* 0x0048800412007988 */ /* 0x0041e40008000405 */
[----:B0-----:R-:W-:-:S05]  /*f240*/  @!P0 IMAD.MOV.U32 R4, RZ, RZ, R17 ;  /* 0x000000ffff048224 */ /* 0x001fca00078e0011 */
[----:B----4-:R-:W2:Y:S04]  /*f250*/  @!P0 LDG.E.U16 R10, desc[UR8][R4.64] ;  /* 0x00000008040a8981 */ /* 0x010ea8000c1e1500 */
[----:B---3--:R0:W-:Y:S04]  /*f260*/  STL [R1+0x11c], R11 ;  /* 0x00011c0b01007387 */ /* 0x0081e80000100800 */
[----:B0-----:R-:W3:Y:S04]  /*f270*/  LDL R11, [R1+0x298] ;  /* 0x00029800010b7983 */ /* 0x001ee80000100800 */
[----:B------:R-:W4:Y:S04]  /*f280*/  LDL.LU R17, [R1+0x4] ;  /* 0x0000040001117983 */ /* 0x000f280000300800 */
[----:B------:R-:W-:Y:S04]  /*f290*/  STS.U16 [R18+UR5+0x4a80], R2 ;  /* 0x004a800212007988 */ /* 0x000fe80008000405 */
[----:B--2---:R0:W-:Y:S04]  /*f2a0*/  STL [R1+0x118], R10 ;  /* 0x0001180a01007387 */ /* 0x0041e80000100800 */
[----:B0-----:R-:W2:Y:S04]  /*f2b0*/  LDL.LU R10, [R1+0xf64] ;  /* 0x000f6400010a7983 */ /* 0x001ea80000300800 */
[----:B------:R-:W3:Y:S04]  /*f2c0*/  LDL R4, [R1+0x314] ;  /* 0x0003140001047983 */ /* 0x000ee80000100800 */
[----:B------:R-:W3:Y:S04]  /*f2d0*/  LDL R5, [R1+0x318] ;  /* 0x0003180001057983 */ /* 0x000ee80000100800 */
[----:B------:R-:W4:Y:S01]  /*f2e0*/  LDL.LU R2, [R1+0xf60] ;  /* 0x000f600001027983 */ /* 0x000f220000300800 */
[----:B---3--:R-:W-:-:S04]  /*f2f0*/  @!P1 LOP3.LUT R5, R5, R4, RZ, 0x3c, !PT ;  /* 0x0000000405059212 */ /* 0x008fc800078e3cff */
[C---:B------:R-:W-:Y:S02]  /*f300*/  @!P1 LOP3.LUT R4, R5.reuse, R4, RZ, 0x3c, !PT ;  /* 0x0000000405049212 */ /* 0x040fe400078e3cff */
[----:B----4-:R-:W-:Y:S02]  /*f310*/  PRMT R2, RZ, 0x7610, R2 ;  /* 0x00007610ff027816 */ /* 0x010fe40000000002 */
[----:B------:R-:W-:-:S05]  /*f320*/  @!P1 LOP3.LUT R5, R5, R4, RZ, 0x3c, !PT ;  /* 0x0000000405059212 */ /* 0x000fca00078e3cff */
[----:B------:R-:W3:Y:S04]  /*f330*/  @!P1 LDG.E.U16 R2, desc[UR8][R4.64] ;  /* 0x0000000804029981 */ /* 0x000ee8000c1e1500 */
[----:B------:R-:W-:Y:S04]  /*f340*/  STS.U16 [R18+UR5+0x4c80], R26 ;  /* 0x004c801a12007988 */ /* 0x000fe80008000405 */
[----:B---3--:R0:W-:Y:S04]  /*f350*/  STL [R1+0x114], R2 ;  /* 0x0001140201007387 */ /* 0x0081e80000100800 */
[----:B0-----:R-:W3:Y:S04]  /*f360*/  LDL.LU R2, [R1+0xf5c] ;  /* 0x000f5c0001027983 */ /* 0x001ee80000300800 */
[----:B------:R-:W4:Y:S04]  /*f370*/  LDL R4, [R1+0x30c] ;  /* 0x00030c0001047983 */ /* 0x000f280000100800 */
[----:B------:R-:W4:Y:S04]  /*f380*/  LDL R5, [R1+0x310] ;  /* 0x0003100001057983 */ /* 0x000f280000100800 */
[----:B------:R-:W3:Y:S01]  /*f390*/  LDL.LU R26, [R1+0xf58] ;  /* 0x000f5800011a7983 */ /* 0x000ee20000300800 */
[----:B--2---:R-:W-:-:S02]  /*f3a0*/  PRMT R10, RZ, 0x7610, R10 ;  /* 0x00007610ff0a7816 */ /* 0x004fc4000000000a */
[----:B----4-:R-:W-:-:S04]  /*f3b0*/  @!P0 LOP3.LUT R5, R5, R4, RZ, 0x3c, !PT ;  /* 0x0000000405058212 */ /* 0x010fc800078e3cff */
[C---:B------:R-:W-:Y:S02]  /*f3c0*/  @!P0 LOP3.LUT R4, R5.reuse, R4, RZ, 0x3c, !PT ;  /* 0x0000000405048212 */ /* 0x040fe400078e3cff */
[----:B---3--:R-:W-:Y:S02]  /*f3d0*/  PRMT R26, RZ, 0x7610, R26 ;  /* 0x00007610ff1a7816 */ /* 0x008fe4000000001a */
[----:B------:R-:W-:-:S05]  /*f3e0*/  @!P0 LOP3.LUT R5, R5, R4, RZ, 0x3c, !PT ;  /* 0x0000000405058212 */ /* 0x000fca00078e3cff */
[----:B------:R0:W2:Y:S02]  /*f3f0*/  @!P0 LDG.E.U16 R26, desc[UR8][R4.64] ;  /* 0x00000008041a8981 */ /* 0x0000a4000c1e1500 */
[----:B0-----:R-:W-:Y:S02]  /*f400*/  @!P1 IMAD.MOV.U32 R4, RZ, RZ, R11 ;  /* 0x000000ffff049224 */ /* 0x001fe400078e000b */
[----:B------:R-:W-:-:S05]  /*f410*/  @!P1 IMAD.MOV.U32 R5, RZ, RZ, R20 ;  /* 0x000000ffff059224 */ /* 0x000fca00078e0014 */
[----:B------:R-:W3:Y:S04]  /*f420*/  @!P1 LDG.E.U16 R10, desc[UR8][R4.64] ;  /* 0x00000008040a9981 */ /* 0x000ee8000c1e1500 */
[----:B------:R-:W-:Y:S04]  /*f430*/  STS.U16 [R18+UR5+0x4e80], R19 ;  /* 0x004e801312007988 */ /* 0x000fe80008000405 */
[----:B------:R-:W-:Y:S04]  /*f440*/  STS.U16 [R18+UR5+0x5080], R27 ;  /* 0x0050801b12007988 */ /* 0x000fe80008000405 */
[----:B--2---:R0:W-:Y:S04]  /*f450*/  STL [R1+0x110], R26 ;  /* 0x0001101a01007387 */ /* 0x0041e80000100800 */
[----:B0-----:R-:W2:Y:S04]  /*f460*/  LDL.LU R26, [R1+0xf54] ;  /* 0x000f5400011a7983 */ /* 0x001ea80000300800 */
[----:B------:R-:W4:Y:S04]  /*f470*/  LDL R19, [R1+0x210] ;  /* 0x0002100001137983 */ /* 0x000f280000100800 */
[----:B------:R-:W2:Y:S04]  /*f480*/  LDL.LU R20, [R1] ;  /* 0x0000000001147983 */ /* 0x000ea80000300800 */
[----:B------:R-:W4:Y:S04]  /*f490*/  LDL R4, [R1+0x28c] ;  /* 0x00028c0001047983 */ /* 0x000f280000100800 */
[----:B------:R-:W4:Y:S04]  /*f4a0*/  LDL R5, [R1+0x290] ;  /* 0x0002900001057983 */ /* 0x000f280000100800 */
[----:B------:R-:W2:Y:S04]  /*f4b0*/  LDL R11, [R1+0x584] ;  /* 0x00058400010b7983 */ /* 0x000ea80000100800 */
[----:B---3--:R0:W-:Y:S04]  /*f4c0*/  STL [R1+0x30], R10 ;  /* 0x0000300a01007387 */ /* 0x0081e80000100800 */
[----:B0-----:R-:W3:Y:S04]  /*f4d0*/  LDL R10, [R1+0x588] ;  /* 0x00058800010a7983 */ /* 0x001ee80000100800 */
[----:B------:R-:W2:Y:S01]  /*f4e0*/  LDL.LU R27, [R1+0xf50] ;  /* 0x000f5000011b7983 */ /* 0x000ea20000300800 */
[----:B----4-:R-:W-:-:S04]  /*f4f0*/  @!P0 LOP3.LUT R5, R5, R4, RZ, 0x3c, !PT ;  /* 0x0000000405058212 */ /* 0x010fc800078e3cff */
[----:B------:R-:W-:-:S04]  /*f500*/  @!P0 LOP3.LUT R4, R5, R4, RZ, 0x3c, !PT ;  /* 0x0000000405048212 */ /* 0x000fc800078e3cff */
[----:B------:R-:W-:Y:S02]  /*f510*/  @!P0 LOP3.LUT R5, R5, R4, RZ, 0x3c, !PT ;  /* 0x0000000405058212 */ /* 0x000fe400078e3cff */
[----:B--2---:R-:W-:-:S06]  /*f520*/  PRMT R27, RZ, 0x7610, R27 ;  /* 0x00007610ff1b7816 */ /* 0x004fcc000000001b */
[----:B------:R-:W2:Y:S04]  /*f530*/  @!P0 LDG.E.U16 R27, desc[UR8][R4.64] ;  /* 0x00000008041b8981 */ /* 0x000ea8000c1e1500 */
[----:B--2---:R0:W-:Y:S04]  /*f540*/  STL [R1+0x24], R27 ;  /* 0x0000241b01007387 */ /* 0x0041e80000100800 */
[----:B0-----:R-:W2:Y:S04]  /*f550*/  LDL.LU R27, [R1+0xf4c] ;  /* 0x000f4c00011b7983 */ /* 0x001ea80000300800 */
[----:B------:R-:W4:Y:S04]  /*f560*/  LDL R4, [R1+0x214] ;  /* 0x0002140001047983 */ /* 0x000f280000100800 */
[----:B------:R-:W4:Y:S01]  /*f570*/  LDL R5, [R1+0x218] ;  /* 0x0002180001057983 */ /* 0x000f220000100800 */
[----:B------:R-:W-:-:S02]  /*f580*/  PRMT R28, RZ, 0x7610, R28 ;  /* 0x00007610ff1c7816 */ /* 0x000fc4000000001c */
[----:B----4-:R-:W-:-:S04]  /*f590*/  @!P1 LOP3.LUT R5, R5, R4, RZ, 0x3c, !PT ;  /* 0x0000000405059212 */ /* 0x010fc800078e3cff */
[----:B------:R-:W-:-:S04]  /*f5a0*/  @!P1 LOP3.LUT R4, R5, R4, RZ, 0x3c, !PT ;  /* 0x0000000405049212 */ /* 0x000fc800078e3cff */
[----:B------:R-:W-:-:S05]  /*f5b0*/  @!P1 LOP3.LUT R5, R5, R4, RZ, 0x3c, !PT ;  /* 0x0000000405059212 */ /* 0x000fca00078e3cff */
[----:B------:R-:W4:Y:S04]  /*f5c0*/  @!P1 LDG.E.U16 R28, desc[UR8][R4.64] ;  /* 0x00000008041c9981 */ /* 0x000f28000c1e1500 */
[----:B------:R0:W-:Y:S04]  /*f5d0*/  STS.U16 [R18+UR5+0x5280], R29 ;  /* 0x0052801d12007988 */ /* 0x0001e80008000405 */
[----:B0-----:R-:W2:Y:S04]  /*f5e0*/  LDL.LU R29, [R1+0xf48] ;  /* 0x000f4800011d7983 */ /* 0x001ea80000300800 */
[----:B----4-:R-:W-:Y:S04]  /*f5f0*/  STL [R1+0x14], R28 ;  /* 0x0000141c01007387 */ /* 0x010fe80000100800 */
[----:B------:R-:W4:Y:S04]  /*f600*/  LDL.LU R4, [R1+0x8] ;  /* 0x0000080001047983 */ /* 0x000f280000300800 */
[----:B------:R-:W3:Y:S01]  /*f610*/  LDL R5, [R1+0x20c] ;  /* 0x00020c0001057983 */ /* 0x000ee20000100800 */
[----:B------:R-:W-:-:S03]  /*f620*/  PRMT R25, RZ, 0x7610, R25 ;  /* 0x00007610ff197816 */ /* 0x000fc60000000019 */
[----:B----4-:R0:W-:Y:S02]  /*f630*/  STS.U16 [R18+UR5+0x5480], R4 ;  /* 0x0054800412007988 */ /* 0x0101e40008000405 */
[----:B0-----:R-:W-:-:S05]  /*f640*/  @!P0 IMAD.MOV.U32 R4, RZ, RZ, R19 ;  /* 0x000000ffff048224 */ /* 0x001fca00078e0013 */
[----:B---3--:R0:W3:Y:S01]  /*f650*/  @!P0 LDG.E.U16 R25, desc[UR8][R4.64] ;  /* 0x0000000804198981 */ /* 0x0080e2000c1e1500 */
[----:B------:R-:W-:-:S03]  /*f660*/  PRMT R0, RZ, 0x7610, R0 ;  /* 0x00007610ff007816 */ /* 0x000fc60000000000 */
[----:B------:R1:W-:Y:S01]  /*f670*/  STS.U16 [R18+UR5+0x5680], R17 ;  /* 0x0056801112007988 */ /* 0x0003e20008000405 */
[----:B0-----:R-:W-:Y:S02]  /*f680*/  @!P1 IMAD.MOV.U32 R4, RZ, RZ, R10 ;  /* 0x000000ffff049224 */ /* 0x001fe400078e000a */
[----:B------:R-:W-:-:S05]  /*f690*/  @!P1 IMAD.MOV.U32 R5, RZ, RZ, R11 ;  /* 0x000000ffff059224 */ /* 0x000fca00078e000b */
[----:B------:R-:W4:Y:S01]  /*f6a0*/  @!P1 LDG.E.U16 R0, desc[UR8][R4.64] ;  /* 0x0000000804009981 */ /* 0x000f22000c1e1500 */
[----:B------:R-:W0:Y:S03]  /*f6b0*/  S2R R28, SR_TID.X ;  /* 0x00000000001c7919 */ /* 0x000e260000002100 */
[----:B---3--:R-:W-:Y:S04]  /*f6c0*/  STL [R1+0xe80], R25 ;  /* 0x000e801901007387 */ /* 0x008fe80000100800 */
[----:B------:R-:W-:Y:S04]  /*f6d0*/  STL [R1+0xe84], R25 ;  /* 0x000e841901007387 */ /* 0x000fe80000100800 */
[----:B------:R-:W3:Y:S04]  /*f6e0*/  LDL R19, [R1+0x504] ;  /* 0x0005040001137983 */ /* 0x000ee80000100800 */
[----:B------:R-:W3:Y:S04]  /*f6f0*/  LDL R10, [R1+0x508] ;  /* 0x00050800010a7983 */ /* 0x000ee80000100800 */
[----:B-1----:R-:W3:Y:S04]  /*f700*/  LDL R18, [R1+0x4fc] ;  /* 0x0004fc0001127983 */ /* 0x002ee80000100800 */
[----:B------:R-:W3:Y:S04]  /*f710*/  LDL R17, [R1+0x500] ;  /* 0x0005000001117983 */ /* 0x000ee80000100800 */
[----:B------:R-:W3:Y:S04]  /*f720*/  LDL.LU R11, [R1+0x124] ;  /* 0x00012400010b7983 */ /* 0x000ee80000300800 */
[----:B------:R-:W3:Y:S04]  /*f730*/  LDL R4, [R1+0x57c] ;  /* 0x00057c0001047983 */ /* 0x000ee80000100800 */
[----:B------:R-:W3:Y:S01]  /*f740*/  LDL R5, [R1+0x580] ;  /* 0x0005800001057983 */ /* 0x000ee20000100800 */
[----:B0-----:R-:W-:-:S03]  /*f750*/  LOP3.LUT R28, R28, 0x3f, RZ, 0xc0, !PT ;  /* 0x0000003f1c1c7812 */ /* 0x001fc600078ec0ff */
[----:B----4-:R-:W-:Y:S02]  /*f760*/  STL [R1+0xe7c], R0 ;  /* 0x000e7c0001007387 */ /* 0x010fe40000100800 */
[----:B------:R-:W-:Y:S02]  /*f770*/  IMAD.SHL.U32 R28, R28, 0x2, RZ ;  /* 0x000000021c1c7824 */ /* 0x000fe400078e00ff */
[----:B------:R-:W-:Y:S01]  /*f780*/  STL [R1+0xe88], R0 ;  /* 0x000e880001007387 */ /* 0x000fe20000100800 */
[----:B------:R-:W-:-:S03]  /*f790*/  PRMT R12, RZ, 0x7610, R12 ;  /* 0x00007610ff0c7816 */ /* 0x000fc6000000000c */
[----:B------:R0:W-:Y:S02]  /*f7a0*/  STL [R1+0xe8c], R0 ;  /* 0x000e8c0001007387 */ /* 0x0001e40000100800 */
[----:B0-----:R-:W-:-:S05]  /*f7b0*/  LOP3.LUT R0, R28, 0x10, RZ, 0x3c, !PT ;  /* 0x000000101c007812 */ /* 0x001fca00078e3cff */
[----:B------:R0:W-:Y:S04]  /*f7c0*/  STS.U16 [R0+UR5+0x5880], R20 ;  /* 0x0058801400007988 */ /* 0x0001e80008000405 */
[----:B--2---:R1:W-:Y:S04]  /*f7d0*/  STS.U16 [R0+UR5+0x5a80], R29 ;  /* 0x005a801d00007988 */ /* 0x0043e80008000405 */
[----:B0-----:R-:W2:Y:S01]  /*f7e0*/  LDL.LU R20, [R1+0x12c] ;  /* 0x00012c0001147983 */ /* 0x001ea20000300800 */
[----:B-1----:R-:W-:Y:S02]  /*f7f0*/  PRMT R29, RZ, 0x7610, R29 ;  /* 0x00007610ff1d7816 */ /* 0x002fe4000000001d */
[----:B---3--:R-:W-:-:S04]  /*f800*/  @!P0 LOP3.LUT R5, R5, R4, RZ, 0x3c, !PT ;  /* 0x0000000405058212 */ /* 0x008fc800078e3cff */
[----:B------:R-:W-:-:S04]  /*f810*/  @!P0 LOP3.LUT R4, R5, R4, RZ, 0x3c, !PT ;  /* 0x0000000405048212 */ /* 0x000fc800078e3cff */
[----:B------:R-:W-:-:S05]  /*f820*/  @!P0 LOP3.LUT R5, R5, R4, RZ, 0x3c, !PT ;  /* 0x0000000405058212 */ /* 0x000fca00078e3cff */
[----:B------:R0:W3:Y:S02]  /*f830*/  @!P0 LDG.E.U16 R12, desc[UR8][R4.64] ;  /* 0x00000008040c8981 */ /* 0x0000e4000c1e1500 */
[----:B0-----:R-:W-:Y:S02]  /*f840*/  @!P1 IMAD.MOV.U32 R4, RZ, RZ, R10 ;  /* 0x000000ffff049224 */ /* 0x001fe400078e000a */
[----:B------:R-:W-:-:S05]  /*f850*/  @!P1 IMAD.MOV.U32 R5, RZ, RZ, R19 ;  /* 0x000000ffff059224 */ /* 0x000fca00078e0013 */
[----:B------:R0:W4:Y:S04]  /*f860*/  @!P1 LDG.E.U16 R29, desc[UR8][R4.64] ;  /* 0x00000008041d9981 */ /* 0x000128000c1e1500 */
[----:B------:R1:W-:Y:S01]  /*f870*/  STS.U16 [R0+UR5+0x5c80], R27 ;  /* 0x005c801b00007988 */ /* 0x0003e20008000405 */
[----:B0-----:R-:W-:Y:S02]  /*f880*/  @!P0 IMAD.MOV.U32 R4, RZ, RZ, R17 ;  /* 0x000000ffff048224 */ /* 0x001fe400078e0011 */
[----:B------:R-:W-:Y:S01]  /*f890*/  @!P0 IMAD.MOV.U32 R5, RZ, RZ, R18 ;  /* 0x000000ffff058224 */ /* 0x000fe200078e0012 */
[----:B-1----:R-:W-:-:S06]  /*f8a0*/  PRMT R27, RZ, 0x7610, R27 ;  /* 0x00007610ff1b7816 */ /* 0x002fcc000000001b */
[----:B------:R-:W2:Y:S04]  /*f8b0*/  @!P0 LDG.E.U16 R27, desc[UR8][R4.64] ;  /* 0x00000008041b8981 */ /* 0x000ea8000c1e1500 */
[----:B---3--:R0:W-:Y:S04]  /*f8c0*/  STL [R1+0x4], R12 ;  /* 0x0000040c01007387 */ /* 0x0081e80000100800 */
[----:B0-----:R-:W3:Y:S04]  /*f8d0*/  LDL R12, [R1+0x488] ;  /* 0x00048800010c7983 */ /* 0x001ee80000100800 */
[----:B------:R-:W3:Y:S04]  /*f8e0*/  LDL.LU R19, [R1+0x128] ;  /* 0x0001280001137983 */ /* 0x000ee80000300800 */
[----:B----4-:R-:W-:Y:S04]  /*f8f0*/  STL [R1+0xe90], R29 ;  /* 0x000e901d01007387 */ /* 0x010fe80000100800 */
[----:B------:R-:W-:Y:S04]  /*f900*/  STL [R1+0xe94], R29 ;  /* 0x000e941d01007387 */ /* 0x000fe80000100800 */
[----:B------:R-:W4:Y:S04]  /*f910*/  LDL.LU R17, [R1+0x84] ;  /* 0x0000840001117983 */ /* 0x000f280000300800 */
[----:B------:R-:W4:Y:S01]  /*f920*/  LDL R5, [R1+0x484] ;  /* 0x0004840001057983 */ /* 0x000f220000100800 */
[----:B------:R-:W0:Y:S03]  /*f930*/  S2R R10, SR_TID.X ;  /* 0x00000000000a7919 */ /* 0x000e260000002100 */
[----:B------:R1:W-:Y:S04]  /*f940*/  STS.U16 [R0+UR5+0x5e80], R26 ;  /* 0x005e801a00007988 */ /* 0x0003e80008000405 */
[----:B--2---:R-:W-:Y:S01]  /*f950*/  STL [R1+0xe98], R27 ;  /* 0x000e981b01007387 */ /* 0x004fe20000100800 */
[----:B-1----:R-:W-:-:S02]  /*f960*/  PRMT R26, RZ, 0x7610, R26 ;  /* 0x00007610ff1a7816 */ /* 0x002fc4000000001a */
[----:B0-----:R-:W-:-:S05]  /*f970*/  LOP3.LUT R10, R10, 0x3f, RZ, 0xc0, !PT ;  /* 0x0000003f0a0a7812 */ /* 0x001fca00078ec0ff */
[----:B------:R-:W-:Y:S02]  /*f980*/  IMAD.SHL.U32 R18, R10, 0x2, RZ ;  /* 0x000000020a127824 */ /* 0x000fe400078e00ff */
[----:B------:R-:W2:Y:S01]  /*f990*/  LDL.LU R10, [R1+0x7c] ;  /* 0x00007c00010a7983 */ /* 0x000ea20000300800 */
[----:B---3--:R-:W-:-:S05]  /*f9a0*/  @!P1 IMAD.MOV.U32 R4, RZ, RZ, R12 ;  /* 0x000000ffff049224 */ /* 0x008fca00078e000c */
[----:B----4-:R0:W3:Y:S04]  /*f9b0*/  @!P1 LDG.E.U16 R26, desc[UR8][R4.64] ;  /* 0x00000008041a9981 */ /* 0x0100e8000c1e1500 */
[----:B------:R-:W0:Y:S04]  /*f9c0*/  LDL R4, [R1+0x47c] ;  /* 0x00047c0001047983 */ /* 0x000e280000100800 */
[----:B------:R-:W0:Y:S01]  /*f9d0*/  LDL R5, [R1+0x480] ;  /* 0x0004800001057983 */ /* 0x000e220000100800 */
[----:B------:R-:W-:Y:S02]  /*f9e0*/  PRMT R2, RZ, 0x7610, R2 ;  /* 0x00007610ff027816 */ /* 0x000fe40000000002 */
[----:B0-----:R-:W-:-:S04]  /*f9f0*/  @!P0 LOP3.LUT R5, R5, R4, RZ, 0x3c, !PT ;  /* 0x0000000405058212 */ /* 0x001fc800078e3cff */
[----:B------:R-:W-:-:S04]  /*fa00*/  @!P0 LOP3.LUT R4, R5, R4, RZ, 0x3c, !PT ;  /* 0x0000000405048212 */ /* 0x000fc800078e3cff */
[----:B------:R-:W-:-:S05]  /*fa10*/  @!P0 LOP3.LUT R5, R5, R4, RZ, 0x3c, !PT ;  /* 0x0000000405058212 */ /* 0x000fca00078e3cff */
[----:B------:R-:W4:Y:S01]  /*fa20*/  @!P0 LDG.E.U16 R2, desc[UR8][R4.64] ;  /* 0x0000000804028981 */ /* 0x000f22000c1e1500 */
[----:B------:R-:W-:-:S05]  /*fa30*/  LOP3.LUT R18, R18, 0x20, RZ, 0x3c, !PT ;  /* 0x0000002012127812 */ /* 0x000fca00078e3cff */
[----:B------:R0:W-:Y:S04]  /*fa40*/  STS.U16 [R18+UR5+0x4100], R11 ;  /* 0x0041000b12007988 */ /* 0x0001e80008000405 */
[----:B0-----:R-:W2:Y:S04]  /*fa50*/  LDL R11, [R1+0x388] ;  /* 0x00038800010b7983 */ /* 0x001ea80000100800 */
[----:B------:R-:W3:Y:S04]  /*fa60*/  LDL.LU R12, [R1+0x74] ;  /* 0x00007400010c7983 */ /* 0x000ee80000300800 */
[----:B----4-:R0:W-:Y:S04]  /*fa70*/  STL [R1+0x124], R2 ;  /* 0x0001240201007387 */ /* 0x0101e80000100800 */
[----:B0-----:R-:W4:Y:S04]  /*fa80*/  LDL.LU R2, [R1+0xf44] ;  /* 0x000f440001027983 */ /* 0x001f280000300800 */
[----:B------:R-:W2:Y:S04]  /*fa90*/  LDL R4, [R1+0x404] ;  /* 0x0004040001047983 */ /* 0x000ea80000100800 */
[----:B------:R-:W2:Y:S01]  /*faa0*/  LDL R5, [R1+0x408] ;  /* 0x0004080001057983 */ /* 0x000ea20000100800 */
[----:B----4-:R-:W-:-:S02]  /*fab0*/  PRMT R2, RZ, 0x7610, R2 ;  /* 0x00007610ff027816 */ /* 0x010fc40000000002 */
[----:B--2---:R-:W-:-:S04]  /*fac0*/  @!P1 LOP3.LUT R5, R5, R4, RZ, 0x3c, !PT ;  /* 0x0000000405059212 */ /* 0x004fc800078e3cff */
[----:B------:R-:W-:-:S04]  /*fad0*/  @!P1 LOP3.LUT R4, R5, R4, RZ, 0x3c, !PT ;  /* 0x0000000405049212 */ /* 0x000fc800078e3cff */
[----:B------:R-:W-:-:S05]  /*fae0*/  @!P1 LOP3.LUT R5, R5, R4, RZ, 0x3c, !PT ;  /* 0x0000000405059212 */ /* 0x000fca00078e3cff */
[----:B------:R-:W2:Y:S04]  /*faf0*/  @!P1 LDG.E.U16 R2, desc[UR8][R4.64] ;  /* 0x0000000804029981 */ /* 0x000ea8000c1e1500 */
[----:B------:R0:W-:Y:S04]  /*fb00*/  STS.U16 [R18+UR5+0x4300], R20 ;  /* 0x0043001412007988 */ /* 0x0001e80008000405 */
[----:B0-----:R-:W4:Y:S04]  /*fb10*/  LDL.LU R20, [R1+0x70] ;  /* 0x0000700001147983 */ /* 0x001f280000300800 */
[----:B------:R-:W3:Y:S04]  /*fb20*/  LDL R4, [R1+0x3fc] ;  /* 0x0003fc0001047983 */ /* 0x000ee80000100800 */
[----:B------:R-:W3:Y:S04]  /*fb30*/  LDL R5, [R1+0x400] ;  /* 0x0004000001057983 */ /* 0x000ee80000100800 */
[----:B------:R-:W-:Y:S04]  /*fb40*/  STS.U16 [R18+UR5+0x4500], R19 ;  /* 0x0045001312007988 */ /* 0x000fe80008000405 */
[----:B--2---:R0:W-:Y:S04]  /*fb50*/  STL [R1+0x12c], R2 ;  /* 0x00012c0201007387 */ /* 0x0041e80000100800 */
[----:B0-----:R-:W2:Y:S04]  /*fb60*/  LDL.LU R2, [R1+0x6c] ;  /* 0x00006c0001027983 */ /* 0x001ea80000300800 */
[----:B------:R-:W4:Y:S01]  /*fb70*/  LDL.LU R19, [R1+0xf40] ;  /* 0x000f400001137983 */ /* 0x000f220000300800 */
[----:B---3--:R-:W-:-:S04]  /*fb80*/  @!P0 LOP3.LUT R5, R5, R4, RZ, 0x3c, !PT ;  /* 0x0000000405058212 */ /* 0x008fc800078e3cff */
[----:B------:R-:W-:-:S04]  /*fb90*/  @!P0 LOP3.LUT R4, R5, R4, RZ, 0x3c, !PT ;  /* 0x0000000405048212 */ /* 0x000fc800078e3cff */
[----:B------:R-:W-:Y:S02]  /*fba0*/  @!P0 LOP3.LUT R5, R5, R4, RZ, 0x3c, !PT ;  /* 0x0000000405058212 */ /* 0x000fe400078e3cff */
[----:B----4-:R-:W-:-:S06]  /*fbb0*/  PRMT R19, RZ, 0x7610, R19 ;  /* 0x00007610ff137816 */ /* 0x010fcc0000000013 */
[----:B------:R0:W3:Y:S04]  /*fbc0*/  @!P0 LDG.E.U16 R19, desc[UR8][R4.64] ;  /* 0x0000000804138981 */ /* 0x0000e8000c1e1500 */
[----:B------:R-:W4:Y:S04]  /*fbd0*/  LDL.LU R4, [R1+0x120] ;  /* 0x0001200001047983 */ /* 0x000f280000300800 */
[----:B------:R-:W2:Y:S01]  /*fbe0*/  LDL R5, [R1+0x384] ;  /* 0x0003840001057983 */ /* 0x000ea20000100800 */
[----:B------:R-:W-:-:S03]  /*fbf0*/  PRMT R13, RZ, 0x7610, R13 ;  /* 0x00007610ff0d7816 */ /* 0x000fc6000000000d */
[----:B----4-:R0:W-:Y:S02]  /*fc00*/  STS.U16 [R18+UR5+0x4700], R4 ;  /* 0x0047000412007988 */ /* 0x0101e40008000405 */
[----:B0-----:R-:W-:-:S05]  /*fc10*/  @!P1 IMAD.MOV.U32 R4, RZ, RZ, R11 ;  /* 0x000000ffff049224 */ /* 0x001fca00078e000b */
[----:B--2---:R-:W2:Y:S04]  /*fc20*/  @!P1 LDG.E.U16 R13, desc[UR8][R4.64] ;  /* 0x00000008040d9981 */ /* 0x004ea8000c1e1500 */
[----:B---3--:R0:W-:Y:S04]  /*fc30*/  STL [R1+0x138], R19 ;  /* 0x0001381301007387 */ /* 0x0081e80000100800 */
[----:B0-----:R-:W3:Y:S04]  /*fc40*/  LDL.LU R19, [R1+0x34] ;  /* 0x0000340001137983 */ /* 0x001ee80000300800 */
        /* <DEDUP_REMOVED lines=13> */
[----:B------:R-:W4:Y:S04]  /*fd20*/  LDL R4, [R1+0x304] ;  /* 0x0003040001047983 */ /* 0x000f280000100800 */
[----:B------:R-:W4:Y:S04]  /*fd30*/  LDL R5, [R1+0x308] ;  /* 0x0003080001057983 */ /* 0x000f280000100800 */
[----:B---3--:R0:W-:Y:S04]  /*fd40*/  STL [R1+0x144], R17 ;  /* 0x0001441101007387 */ /* 0x0081e80000100800 */
[----:B0-----:R-:W3:Y:S04]  /*fd50*/  LDL.LU R17, [R1+0x28] ;  /* 0x0000280001117983 */ /* 0x001ee80000300800 */
[----:B------:R-:W2:Y:S01]  /*fd60*/  LDL.LU R10, [R1+0xf34] ;  /* 0x000f3400010a7983 */ /* 0x000ea20000300800 */
[----:B----4-:R-:W-:-:S04]  /*fd70*/  @!P1 LOP3.LUT R5, R5, R4, RZ, 0x3c, !PT ;  /* 0x0000000405059212 */ /* 0x010fc800078e3cff */
[----:B------:R-:W-:-:S04]  /*fd80*/  @!P1 LOP3.LUT R4, R5, R4, RZ, 0x3c, !PT ;  /* 0x0000000405049212 */ /* 0x000fc800078e3cff */
[----:B------:R-:W-:Y:S02]  /*fd90*/  @!P1 LOP3.LUT R5, R5, R4, RZ, 0x3c, !PT ;  /* 0x0000000405059212 */ /* 0x000fe400078e3cff */
[----:B--2---:R-:W-:-:S06]  /*fda0*/  PRMT R10, RZ, 0x7610, R10 ;  /* 0x00007610ff0a7816 */ /* 0x004fcc000000000a */
[----:B------:R-:W2:Y:S04]  /*fdb0*/  @!P1 LDG.E.U16 R10, desc[UR8][R4.64] ;  /* 0x00000008040a9981 */ /* 0x000ea8000c1e1500 */
[----:B------:R-:W-:Y:S04]  /*fdc0*/  STS.U16 [R18+UR5+0x4d00], R12 ;  /* 0x004d000c12007988 */ /* 0x000fe80008000405 */
[----:B------:R-:W4:Y:S04]  /*fdd0*/  LDL R4, [R1+0x2fc] ;  /* 0x0002fc0001047983 */ /* 0x000f280000100800 */
[----:B------:R-:W4:Y:S04]  /*fde0*/  LDL R5, [R1+0x300] ;  /* 0x0003000001057983 */ /* 0x000f280000100800 */
[----:B--2---:R0:W-:Y:S04]  /*fdf0*/  STL [R1+0x14c], R10 ;  /* 0x00014c0a01007387 */ /* 0x0041e80000100800 */
[----:B0-----:R-:W2:Y:S04]  /*fe00*/  LDL.LU R10, [R1+0x20] ;  /* 0x00002000010a7983 */ /* 0x001ea80000300800 */
[----:B------:R-:W3:Y:S01]  /*fe10*/  LDL.LU R12, [R1+0xf30] ;  /* 0x000f3000010c7983 */ /* 0x000ee20000300800 */
[----:B----4-:R-:W-:-:S04]  /*fe20*/  @!P0 LOP3.LUT R5, R5, R4, RZ, 0x3c, !PT ;  /* 0x0000000405058212 */ /* 0x010fc800078e3cff */
[----:B------:R-:W-:-:S04]  /*fe30*/  @!P0 LOP3.LUT R4, R5, R4, RZ, 0x3c, !PT ;  /* 0x0000000405048212 */ /* 0x000fc800078e3cff */
[----:B------:R-:W-:Y:S02]  /*fe40*/  @!P0 LOP3.LUT R5, R5, R4, RZ, 0x3c, !PT ;  /* 0x0000000405058212 */ /* 0x000fe400078e3cff */
[----:B---3--:R-:W-:-:S06]  /*fe50*/  PRMT R12, RZ, 0x7610, R12 ;  /* 0x00007610ff0c7816 */ /* 0x008fcc000000000c */
[----:B------:R-:W3:Y:S04]  /*fe60*/  @!P0 LDG.E.U16 R12, desc[UR8][R4.64] ;  /* 0x00000008040c8981 */ /* 0x000ee8000c1e1500 */
[----:B------:R-:W-:Y:S04]  /*fe70*/  STS.U16 [R18+UR5+0x4f00], R20 ;  /* 0x004f001412007988 */ /* 0x000fe80008000405 */
[----:B---3--:R0:W-:Y:S04]  /*fe80*/  STL [R1+0x154], R12 ;  /* 0x0001540c01007387 */ /* 0x0081e80000100800 */
[----:B0-----:R-:W3:Y:S04]  /*fe90*/  LDL.LU R12, [R1+0xf2c] ;  /* 0x000f2c00010c7983 */ /* 0x001ee80000300800 */
[----:B------:R-:W4:Y:S04]  /*fea0*/  LDL R4, [R1+0x284] ;  /* 0x0002840001047983 */ /* 0x000f280000100800 */
[----:B------:R-:W4:Y:S04]  /*feb0*/  LDL R5, [R1+0x288] ;  /* 0x0002880001057983 */ /* 0x000f280000100800 */
[----:B------:R-:W2:Y:S01]  /*fec0*/  LDL.LU R20, [R1+0xf28] ;  /* 0x000f280001147983 */ /* 0x000ea20000300800 */
[----:B----4-:R-:W-:-:S04]  /*fed0*/  @!P1 LOP3.LUT R5, R5, R4, RZ, 0x3c, !PT ;  /* 0x0000000405059212 */ /* 0x010fc800078e3cff */
[C---:B------:R-:W-:Y:S02]  /*fee0*/  @!P1 LOP3.LUT R4, R5.reuse, R4, RZ, 0x3c, !PT ;  /* 0x0000000405049212 */ /* 0x040fe400078e3cff */
[----:B--2---:R-:W-:Y:S02]  /*fef0*/  PRMT R20, RZ, 0x7610, R20 ;  /* 0x00007610ff147816 */ /* 0x004fe40000000014 */
[----:B------:R-:W-:-:S05]  /*ff00*/  @!P1 LOP3.LUT R5, R5, R4, RZ, 0x3c, !PT ;  /* 0x0000000405059212 */ /* 0x000fca00078e3cff */
[----:B------:R-:W2:Y:S04]  /*ff10*/  @!P1 LDG.E.U16 R20, desc[UR8][R4.64] ;  /* 0x0000000804149981 */ /* 0x000ea8000c1e1500 */
[----:B--2---:R0:W-:Y:S04]  /*ff20*/  STL [R1+0x164], R20 ;  /* 0x0001641401007387 */ /* 0x0041e80000100800 */
[----:B0-----:R-:W2:Y:S04]  /*ff30*/  LDL.LU R20, [R1+0xf24] ;  /* 0x000f240001147983 */ /* 0x001ea80000300800 */
[----:B------:R-:W4:Y:S04]  /*ff40*/  LDL R4, [R1+0x27c] ;  /* 0x00027c0001047983 */ /* 0x000f280000100800 */
[----:B------:R-:W4:Y:S01]  /*ff50*/  LDL R5, [R1+0x280] ;  /* 0x0002800001057983 */ /* 0x000f220000100800 */
[----:B--2---:R-:W-:-:S02]  /*ff60*/  PRMT R20, RZ, 0x7610, R20 ;  /* 0x00007610ff147816 */ /* 0x004fc40000000014 */
[----:B----4-:R-:W-:-:S04]  /*ff70*/  @!P0 LOP3.LUT R5, R5, R4, RZ, 0x3c, !PT ;  /* 0x0000000405058212 */ /* 0x010fc800078e3cff */
[----:B------:R-:W-:-:S04]  /*ff80*/  @!P0 LOP3.LUT R4, R5, R4, RZ, 0x3c, !PT ;  /* 0x0000000405048212 */ /* 0x000fc800078e3cff */
[----:B------:R-:W-:-:S05]  /*ff90*/  @!P0 LOP3.LUT R5, R5, R4, RZ, 0x3c, !PT ;  /* 0x0000000405058212 */ /* 0x000fca00078e3cff */
[----:B------:R-:W2:Y:S04]  /*ffa0*/  @!P0 LDG.E.U16 R20, desc[UR8][R4.64] ;  /* 0x0000000804148981 */ /* 0x000ea8000c1e1500 */
[----:B------:R0:W-:Y:S04]  /*ffb0*/  STS.U16 [R18+UR5+0x5100], R2 ;  /* 0x0051000212007988 */ /* 0x0001e80008000405 */
[----:B0-----:R-:W4:Y:S04]  /*ffc0*/  LDL.LU R2, [R1+0x10] ;  /* 0x0000100001027983 */ /* 0x001f280000300800 */
        /* <DEDUP_REMOVED lines=10> */
[----:B------:R0:W3:Y:S04]  /*10070*/  @!P1 LDG.E.U16 R19, desc[UR8][R4.64] ;  /* 0x0000000804139981 */ /* 0x0000e8000c1e1500 */
[----:B------:R-:W0:Y:S04]  /*10080*/  LDL R4, [R1+0x1fc] ;  /* 0x0001fc0001047983 */ /* 0x000e280000100800 */
[----:B------:R-:W0:Y:S01]  /*10090*/  LDL R5, [R1+0x200] ;  /* 0x0002000001057983 */ /* 0x000e220000100800 */
[----:B--2---:R-:W-:Y:S02]  /*100a0*/  PRMT R20, RZ, 0x7610, R20 ;  /* 0x00007610ff147816 */ /* 0x004fe40000000014 */
[----:B0-----:R-:W-:-:S04]  /*100b0*/  @!P0 LOP3.LUT R5, R5, R4, RZ, 0x3c, !PT ;  /* 0x0000000405058212 */ /* 0x001fc800078e3cff */
[----:B------:R-:W-:-:S04]  /*100c0*/  @!P0 LOP3.LUT R4, R5, R4, RZ, 0x3c, !PT ;  /* 0x0000000405048212 */ /* 0x000fc800078e3cff */
[----:B------:R-:W-:-:S05]  /*100d0*/  @!P0 LOP3.LUT R5, R5, R4, RZ, 0x3c, !PT ;  /* 0x0000000405058212 */ /* 0x000fca00078e3cff */
[----:B------:R-:W2:Y:S04]  /*100e0*/  @!P0 LDG.E.U16 R20, desc[UR8][R4.64] ;  /* 0x0000000804148981 */ /* 0x000ea8000c1e1500 */
[----:B---3--:R0:W-:Y:S04]  /*100f0*/  STL [R1+0x15c], R19 ;  /* 0x00015c1301007387 */ /* 0x0081e80000100800 */
[----:B------:R1:W-:Y:S04]  /*10100*/  STS.U16 [R18+UR5+0x5500], R11 ;  /* 0x0055000b12007988 */ /* 0x0003e80008000405 */
[----:B0-----:R-:W3:Y:S04]  /*10110*/  LDL R19, [R1+0x4f8] ;  /* 0x0004f80001137983 */ /* 0x001ee80000100800 */
[----:B-1----:R-:W4:Y:S04]  /*10120*/  LDL.LU R11, [R1+0x180] ;  /* 0x00018000010b7983 */ /* 0x002f280000300800 */
[----:B--2---:R0:W-:Y:S04]  /*10130*/  STL [R1+0x158], R20 ;  /* 0x0001581401007387 */ /* 0x0041e80000100800 */
[----:B0-----:R-:W2:Y:S04]  /*10140*/  LDL.LU R20, [R1+0xf18] ;  /* 0x000f180001147983 */ /* 0x001ea80000300800 */
[----:B------:R-:W3:Y:S04]  /*10150*/  LDL R4, [R1+0x574] ;  /* 0x0005740001047983 */ /* 0x000ee80000100800 */
[----:B------:R-:W3:Y:S01]  /*10160*/  LDL R5, [R1+0x578] ;  /* 0x0005780001057983 */ /* 0x000ee20000100800 */
[----:B------:R-:W-:-:S03]  /*10170*/  PRMT R3, RZ, 0x7610, R3 ;  /* 0x00007610ff037816 */ /* 0x000fc60000000003 */
[----:B------:R0:W-:Y:S04]  /*10180*/  STS.U16 [R18+UR5+0x5700], R17 ;  /* 0x0057001112007988 */ /* 0x0001e80008000405 */
[----:B0-----:R-:W4:Y:S01]  /*10190*/  LDL.LU R17, [R1+0x184] ;  /* 0x0001840001117983 */ /* 0x001f220000300800 */
[----:B---3--:R-:W-:-:S04]  /*101a0*/  @!P1 LOP3.LUT R5, R5, R4, RZ, 0x3c, !PT ;  /* 0x0000000405059212 */ /* 0x008fc800078e3cff */
[----:B------:R-:W-:-:S04]  /*101b0*/  @!P1 LOP3.LUT R4, R5, R4, RZ, 0x3c, !PT ;  /* 0x0000000405049212 */ /* 0x000fc800078e3cff */
        /* <DEDUP_REMOVED lines=15> */
[----:B------:R-:W3:Y:S04]  /*102b0*/  LDL.LU R4, [R1+0x1c] ;  /* 0x00001c0001047983 */ /* 0x000ee80000300800 */
[----:B------:R-:W4:Y:S01]  /*102c0*/  LDL R5, [R1+0x4f4] ;  /* 0x0004f40001057983 */ /* 0x000f220000100800 */
[----:B------:R-:W-:-:S03]  /*102d0*/  PRMT R28, RZ, 0x7610, R28 ;  /* 0x00007610ff1c7816 */ /* 0x000fc6000000001c */
[----:B---3--:R0:W-:Y:S02]  /*102e0*/  STS.U16 [R18+UR5+0x5b00], R4 ;  /* 0x005b000412007988 */ /* 0x0081e40008000405 */
[----:B0-----:R-:W-:Y:S02]  /*102f0*/  @!P1 IMAD.MOV.U32 R4, RZ, RZ, R19 ;  /* 0x000000ffff049224 */ /* 0x001fe400078e0013 */
[----:B------:R-:W3:Y:S04]  /*10300*/  LDL.LU R19, [R1+0x190] ;  /* 0x0001900001137983 */ /* 0x000ee80000300800 */
[----:B----4-:R-:W4:Y:S04]  /*10310*/  @!P1 LDG.E.U16 R28, desc[UR8][R4.64] ;  /* 0x00000008041c9981 */ /* 0x010f28000c1e1500 */
[----:B------:R0:W-:Y:S04]  /*10320*/  STS.U16 [R18+UR5+0x5d00], R2 ;  /* 0x005d000212007988 */ /* 0x0001e80008000405 */
[----:B------:R-:W2:Y:S04]  /*10330*/  LDL R4, [R1+0x4ec] ;  /* 0x0004ec0001047983 */ /* 0x000ea80000100800 */
[----:B------:R-:W2:Y:S04]  /*10340*/  LDL R5, [R1+0x4f0] ;  /* 0x0004f00001057983 */ /* 0x000ea80000100800 */
[----:B----4-:R-:W-:Y:S04]  /*10350*/  STL [R1+0x170], R28 ;  /* 0x0001701c01007387 */ /* 0x010fe80000100800 */
[----:B0-----:R-:W4:Y:S01]  /*10360*/  LDL.LU R2, [R1+0xf10] ;  /* 0x000f100001027983 */ /* 0x001f220000300800 */
[----:B--2---:R-:W-:-:S04]  /*10370*/  @!P0 LOP3.LUT R5, R5, R4, RZ, 0x3c, !PT ;  /* 0x0000000405058212 */ /* 0x004fc800078e3cff */
[----:B------:R-:W-:-:S04]  /*10380*/  @!P0 LOP3.LUT R4, R5, R4, RZ, 0x3c, !PT ;  /* 0x0000000405048212 */ /* 0x000fc800078e3cff */
[----:B------:R-:W-:Y:S02]  /*10390*/  @!P0 LOP3.LUT R5, R5, R4, RZ, 0x3c, !PT ;  /* 0x0000000405058212 */ /* 0x000fe400078e3cff */
[----:B----4-:R-:W-:-:S06]  /*103a0*/  PRMT R2, RZ, 0x7610, R2 ;  /* 0x00007610ff027816 */ /* 0x010fcc0000000002 */
[----:B------:R-:W2:Y:S04]  /*103b0*/  @!P0 LDG.E.U16 R2, desc[UR8][R4.64] ;  /* 0x0000000804028981 */ /* 0x000ea8000c1e1500 */
[----:B--2---:R0:W-:Y:S04]  /*103c0*/  STL [R1+0x16c], R2 ;  /* 0x00016c0201007387 */ /* 0x0041e80000100800 */
[----:B0-----:R-:W2:Y:S04]  /*103d0*/  LDL.LU R2, [R1+0xf0c] ;  /* 0x000f0c0001027983 */ /* 0x001ea80000300800 */
[----:B--2---:R0:W-:Y:S04]  /*103e0*/  STS.U16 [R18+UR5+0x5f00], R2 ;  /* 0x005f000212007988 */ /* 0x0041e80008000405 */
[----:B0-----:R-:W2:Y:S04]  /*103f0*/  LDL.LU R18, [R1+0xf08] ;  /* 0x000f080001127983 */ /* 0x001ea80000300800 */
[----:B------:R-:W4:Y:S02]  /*10400*/  LDL R2, [R1+0x474] ;  /* 0x0004740001027983 */ /* 0x000f240000100800 */
[----:B----4-:R-:W-:-:S04]  /*10410*/  @!P1 LOP3.LUT R3, R3, R2, RZ, 0x3c, !PT ;  /* 0x0000000203039212 */ /* 0x010fc800078e3cff */
[C---:B------:R-:W-:Y:S02]  /*10420*/  @!P1 LOP3.LUT R2, R3.reuse, R2, RZ, 0x3c, !PT ;  /* 0x0000000203029212 */ /* 0x040fe400078e3cff */
[----:B--2---:R-:W-:Y:S02]  /*10430*/  PRMT R18, RZ, 0x7610, R18 ;  /* 0x00007610ff127816 */ /* 0x004fe40000000012 */
[----:B------:R-:W-:-:S05]  /*10440*/  @!P1 LOP3.LUT R3, R3, R2, RZ, 0x3c, !PT ;  /* 0x0000000203039212 */ /* 0x000fca00078e3cff */
[----:B------:R-:W2:Y:S01]  /*10450*/  @!P1 LDG.E.U16 R18, desc[UR8][R2.64] ;  /* 0x0000000802129981 */ /* 0x000ea2000c1e1500 */
[----:B------:R-:W0:Y:S03]  /*10460*/  S2R R28, SR_TID.X ;  /* 0x00000000001c7919 */ /* 0x000e260000002100 */
[----:B--2---:R1:W-:Y:S04]  /*10470*/  STL [R1+0x168], R18 ;  /* 0x0001681201007387 */ /* 0x0043e80000100800 */
[----:B-1----:R-:W2:Y:S04]  /*10480*/  LDL.LU R18, [R1+0xf04] ;  /* 0x000f040001127983 */ /* 0x002ea80000300800 */
[----:B------:R-:W4:Y:S04]  /*10490*/  LDL R2, [R1+0x46c] ;  /* 0x00046c0001027983 */ /* 0x000f280000100800 */
[----:B------:R-:W4:Y:S01]  /*104a0*/  LDL R3, [R1+0x470] ;  /* 0x0004700001037983 */ /* 0x000f220000100800 */
[----:B0-----:R-:W-:-:S05]  /*104b0*/  LOP3.LUT R28, R28, 0x3f, RZ, 0xc0, !PT ;  /* 0x0000003f1c1c7812 */ /* 0x001fca00078ec0ff */
[----:B------:R-:W-:Y:S01]  /*104c0*/  IMAD.SHL.U32 R28, R28, 0x2, RZ ;  /* 0x000000021c1c7824 */ /* 0x000fe200078e00ff */
[----:B------:R-:W-:-:S04]  /*104d0*/  PRMT R16, RZ, 0x7610, R16 ;  /* 0x00007610ff107816 */ /* 0x000fc80000000010 */
[----:B------:R-:W-:-:S05]  /*104e0*/  LOP3.LUT R28, R28, 0x30, RZ, 0x3c, !PT ;  /* 0x000000301c1c7812 */ /* 0x000fca00078e3cff */
[----:B------:R0:W-:Y:S04]  /*104f0*/  STS.U16 [R28+UR5+0x4180], R11 ;  /* 0x0041800b1c007988 */ /* 0x0001e80008000405 */
[----:B0-----:R-:W3:Y:S01]  /*10500*/  LDL.LU R11, [R1+0x150] ;  /* 0x00015000010b7983 */ /* 0x001ee20000300800 */
[----:B----4-:R-:W-:-:S04]  /*10510*/  @!P0 LOP3.LUT R3, R3, R2, RZ, 0x3c, !PT ;  /* 0x0000000203038212 */ /* 0x010fc800078e3cff */
[----:B------:R-:W-:-:S04]  /*10520*/  @!P0 LOP3.LUT R2, R3, R2, RZ, 0x3c, !PT ;  /* 0x0000000203028212 */ /* 0x000fc800078e3cff */
[----:B------:R-:W-:-:S05]  /*10530*/  @!P0 LOP3.LUT R3, R3, R2, RZ, 0x3c, !PT ;  /* 0x0000000203038212 */ /* 0x000fca00078e3cff */
[----:B------:R-:W4:Y:S04]  /*10540*/  @!P0 LDG.E.U16 R16, desc[UR8][R2.64] ;  /* 0x0000000802108981 */ /* 0x000f28000c1e1500 */
[----:B------:R-:W2:Y:S04]  /*10550*/  LDL R2, [R1+0x3f4] ;  /* 0x0003f40001027983 */ /* 0x000ea80000100800 */
[----:B------:R-:W2:Y:S01]  /*10560*/  LDL R3, [R1+0x3f8] ;  /* 0x0003f80001037983 */ /* 0x000ea20000100800 */
[----:B------:R-:W-:-:S03]  /*10570*/  PRMT R20, RZ, 0x7610, R20 ;  /* 0x00007610ff147816 */ /* 0x000fc60000000014 */
[----:B------:R0:W-:Y:S04]  /*10580*/  STS.U16 [R28+UR5+0x4380], R17 ;  /* 0x004380111c007988 */ /* 0x0001e80008000405 */
[----:B0-----:R-:W3:Y:S04]  /*10590*/  LDL R17, [R1+0x370] ;  /* 0x0003700001117983 */ /* 0x001ee80000100800 */
[----:B----4-:R0:W-:Y:S04]  /*105a0*/  STL [R1+0x180], R16 ;  /* 0x0001801001007387 */ /* 0x0101e80000100800 */
[----:B0-----:R-:W4:Y:S01]  /*105b0*/  LDL.LU R16, [R1+0x148] ;  /* 0x0001480001107983 */ /* 0x001f220000300800 */
[----:B--2---:R-:W-:-:S04]  /*105c0*/  @!P1 LOP3.LUT R3, R3, R2, RZ, 0x3c, !PT ;  /* 0x0000000203039212 */ /* 0x004fc800078e3cff */
[----:B------:R-:W-:-:S04]  /*105d0*/  @!P1 LOP3.LUT R2, R3, R2, RZ, 0x3c, !PT ;  /* 0x0000000203029212 */ /* 0x000fc800078e3cff */
[----:B------:R-:W-:-:S05]  /*105e0*/  @!P1 LOP3.LUT R3, R3, R2, RZ, 0x3c, !PT ;  /* 0x0000000203039212 */ /* 0x000fca00078e3cff */
[----:B------:R0:W2:Y:S04]  /*105f0*/  @!P1 LDG.E.U16 R20, desc[UR8][R2.64] ;  /* 0x0000000802149981 */ /* 0x0000a8000c1e1500 */
[----:B------:R-:W0:Y:S04]  /*10600*/  LDL R2, [R1+0x3ec] ;  /* 0x0003ec0001027983 */ /* 0x000e280000100800 */
[----:B------:R-:W0:Y:S01]  /*10610*/  LDL R3, [R1+0x3f0] ;  /* 0x0003f00001037983 */ /* 0x000e220000100800 */
[----:B------:R-:W-:Y:S02]  /*10620*/  PRMT R18, RZ, 0x7610, R18 ;  /* 0x00007610ff127816 */ /* 0x000fe40000000012 */
[----:B0-----:R-:W-:-:S04]  /*10630*/  @!P0 LOP3.LUT R3, R3, R2, RZ, 0x3c, !PT ;  /* 0x0000000203038212 */ /* 0x001fc800078e3cff */
[----:B------:R-:W-:-:S04]  /*10640*/  @!P0 LOP3.LUT R2, R3, R2, RZ, 0x3c, !PT ;  /* 0x0000000203028212 */ /* 0x000fc800078e3cff */
[----:B------:R-:W-:-:S05]  /*10650*/  @!P0 LOP3.LUT R3, R3, R2, RZ, 0x3c, !PT ;  /* 0x0000000203038212 */ /* 0x000fca00078e3cff */
[----:B------:R-:W3:Y:S04]  /*10660*/  @!P0 LDG.E.U16 R18, desc[UR8][R2.64] ;  /* 0x0000000802128981 */ /* 0x000ee8000c1e1500 */
[----:B------:R0:W-:Y:S04]  /*10670*/  STS.U16 [R28+UR5+0x4580], R10 ;  /* 0x0045800a1c007988 */ /* 0x0001e80008000405 */
[----:B0-----:R-:W4:Y:S04]  /*10680*/  LDL R10, [R1+0x2f8] ;  /* 0x0002f800010a7983 */ /* 0x001f280000100800 */
[----:B--2---:R0:W-:Y:S04]  /*10690*/  STL [R1+0x184], R20 ;  /* 0x0001841401007387 */ /* 0x0041e80000100800 */
[----:B0-----:R-:W2:Y:S04]  /*106a0*/  LDL.LU R20, [R1+0x13c] ;  /* 0x00013c0001147983 */ /* 0x001ea80000300800 */
[----:B---3--:R0:W-:Y:S04]  /*106b0*/  STL [R1+0x18c], R18 ;  /* 0x00018c1201007387 */ /* 0x0081e80000100800 */
[----:B0-----:R-:W3:Y:S04]  /*106c0*/  LDL.LU R18, [R1+0xf00] ;  /* 0x000f000001127983 */ /* 0x001ee80000300800 */
[----:B------:R-:W4:Y:S04]  /*106d0*/  LDL R2, [R1+0x374] ;  /* 0x0003740001027983 */ /* 0x000f280000100800 */
[----:B------:R-:W4:Y:S04]  /*106e0*/  LDL R3, [R1+0x378] ;  /* 0x0003780001037983 */ /* 0x000f280000100800 */
[----:B------:R0:W-:Y:S04]  /*106f0*/  STS.U16 [R28+UR5+0x4780], R19 ;  /* 0x004780131c007988 */ /* 0x0001e80008000405 */
[----:B0-----:R-:W2:Y:S01]  /*10700*/  LDL.LU R19, [R1+0x8c] ;  /* 0x00008c0001137983 */ /* 0x001ea20000300800 */
[----:B---3--:R-:W-:-:S02]  /*10710*/  PRMT R18, RZ, 0x7610, R18 ;  /* 0x00007610ff127816 */ /* 0x008fc40000000012 */
[----:B----4-:R-:W-:-:S04]  /*10720*/  @!P1 LOP3.LUT R3, R3, R2, RZ, 0x3c, !PT ;  /* 0x0000000203039212 */ /* 0x010fc800078e3cff */
[----:B------:R-:W-:-:S04]  /*10730*/  @!P1 LOP3.LUT R2, R3, R2, RZ, 0x3c, !PT ;  /* 0x0000000203029212 */ /* 0x000fc800078e3cff */
[----:B------:R-:W-:-:S05]  /*10740*/  @!P1 LOP3.LUT R3, R3, R2, RZ, 0x3c, !PT ;  /* 0x0000000203039212 */ /* 0x000fca00078e3cff */
        /* <DEDUP_REMOVED lines=10> */
[----:B--2---:R0:W-:Y:S04]  /*107f0*/  STL [R1+0x194], R12 ;  /* 0x0001940c01007387 */ /* 0x0041e80000100800 */
[----:B0-----:R-:W2:Y:S04]  /*10800*/  LDL.LU R12, [R1+0xefc] ;  /* 0x000efc00010c7983 */ /* 0x001ea80000300800 */
[----:B------:R-:W3:Y:S04]  /*10810*/  LDL.LU R2, [R1+0x17c] ;  /* 0x00017c0001027983 */ /* 0x000ee80000300800 */
[----:B------:R-:W4:Y:S01]  /*10820*/  LDL R3, [R1+0x2f4] ;  /* 0x0002f40001037983 */ /* 0x000f220000100800 */
[----:B--2---:R-:W-:-:S03]  /*10830*/  PRMT R12, RZ, 0x7610, R12 ;  /* 0x00007610ff0c7816 */ /* 0x004fc6000000000c */
[----:B---3--:R0:W-:Y:S02]  /*10840*/  STS.U16 [R28+UR5+0x4b80], R2 ;  /* 0x004b80021c007988 */ /* 0x0081e40008000405 */
[----:B0-----:R-:W-:Y:S02]  /*10850*/  @!P1 IMAD.MOV.U32 R2, RZ, RZ, R10 ;  /* 0x000000ffff029224 */ /* 0x001fe400078e000a */
[----:B------:R-:W2:Y:S04]  /*10860*/  LDL.LU R10, [R1+0x78] ;  /* 0x00007800010a7983 */ /* 0x000ea80000300800 */
[----:B----4-:R-:W3:Y:S04]  /*10870*/  @!P1 LDG.E.U16 R12, desc[UR8][R2.64] ;  /* 0x00000008020c9981 */ /* 0x010ee8000c1e1500 */
[----:B---3--:R0:W-:Y:S04]  /*10880*/  STL [R1+0x188], R12 ;  /* 0x0001880c01007387 */ /* 0x0081e80000100800 */
[----:B0-----:R-:W3:Y:S04]  /*10890*/  LDL.LU R12, [R1+0xef8] ;  /* 0x000ef800010c7983 */ /* 0x001ee80000300800 */
[----:B------:R-:W4:Y:S04]  /*108a0*/  LDL R2, [R1+0x2ec] ;  /* 0x0002ec0001027983 */ /* 0x000f280000100800 */
[----:B------:R-:W4:Y:S01]  /*108b0*/  LDL R3, [R1+0x2f0] ;  /* 0x0002f00001037983 */ /* 0x000f220000100800 */
[----:B---3--:R-:W-:-:S02]  /*108c0*/  PRMT R12, RZ, 0x7610, R12 ;  /* 0x00007610ff0c7816 */ /* 0x008fc4000000000c */
[----:B----4-:R-:W-:-:S04]  /*108d0*/  @!P0 LOP3.LUT R3, R3, R2, RZ, 0x3c, !PT ;  /* 0x0000000203038212 */ /* 0x010fc800078e3cff */
[----:B------:R-:W-:-:S04]  /*108e0*/  @!P0 LOP3.LUT R2, R3, R2, RZ, 0x3c, !PT ;  /* 0x0000000203028212 */ /* 0x000fc800078e3cff */
[----:B------:R-:W-:-:S05]  /*108f0*/  @!P0 LOP3.LUT R3, R3, R2, RZ, 0x3c, !PT ;  /* 0x0000000203038212 */ /* 0x000fca00078e3cff */
[----:B------:R-:W3:Y:S04]  /*10900*/  @!P0 LDG.E.U16 R12, desc[UR8][R2.64] ;  /* 0x00000008020c8981 */ /* 0x000ee8000c1e1500 */
[----:B------:R0:W-:Y:S04]  /*10910*/  STS.U16 [R28+UR5+0x4d80], R11 ;  /* 0x004d800b1c007988 */ /* 0x0001e80008000405 */
[----:B0-----:R-:W4:Y:S04]  /*10920*/  LDL.LU R11, [R1+0x54] ;  /* 0x00005400010b7983 */ /* 0x001f280000300800 */
[----:B---3--:R0:W-:Y:S04]  /*10930*/  STL [R1+0x17c], R12 ;  /* 0x00017c0c01007387 */ /* 0x0081e80000100800 */
[----:B0-----:R-:W3:Y:S04]  /*10940*/  LDL.LU R12, [R1+0xef4] ;  /* 0x000ef400010c7983 */ /* 0x001ee80000300800 */
[----:B------:R-:W2:Y:S04]  /*10950*/  LDL R2, [R1+0x274] ;  /* 0x0002740001027983 */ /* 0x000ea80000100800 */
[----:B------:R-:W2:Y:S01]  /*10960*/  LDL R3, [R1+0x278] ;  /* 0x0002780001037983 */ /* 0x000ea20000100800 */
[----:B---3--:R-:W-:-:S02]  /*10970*/  PRMT R12, RZ, 0x7610, R12 ;  /* 0x00007610ff0c7816 */ /* 0x008fc4000000000c */
[----:B--2---:R-:W-:-:S04]  /*10980*/  @!P1 LOP3.LUT R3, R3, R2, RZ, 0x3c, !PT ;  /* 0x0000000203039212 */ /* 0x004fc800078e3cff */
[----:B------:R-:W-:-:S04]  /*10990*/  @!P1 LOP3.LUT R2, R3, R2, RZ, 0x3c, !PT ;  /* 0x0000000203029212 */ /* 0x000fc800078e3cff */
[----:B------:R-:W-:-:S05]  /*109a0*/  @!P1 LOP3.LUT R3, R3, R2, RZ, 0x3c, !PT ;  /* 0x0000000203039212 */ /* 0x000fca00078e3cff */
[----:B------:R-:W2:Y:S04]  /*109b0*/  @!P1 LDG.E.U16 R12, desc[UR8][R2.64] ;  /* 0x00000008020c9981 */ /* 0x000ea8000c1e1500 */
[----:B------:R0:W-:Y:S04]  /*109c0*/  STS.U16 [R28+UR5+0x4f80], R16 ;  /* 0x004f80101c007988 */ /* 0x0001e80008000405 */
[----:B0-----:R-:W3:Y:S04]  /*109d0*/  LDL.LU R16, [R1+0x50] ;  /* 0x0000500001107983 */ /* 0x001ee80000300800 */
[----:B------:R-:W-:Y:S04]  /*109e0*/  STS.U16 [R28+UR5+0x5180], R20 ;  /* 0x005180141c007988 */ /* 0x000fe80008000405 */
[----:B--2---:R0:W-:Y:S04]  /*109f0*/  STL [R1+0x150], R12 ;  /* 0x0001500c01007387 */ /* 0x0041e80000100800 */
[----:B0-----:R-:W2:Y:S04]  /*10a00*/  LDL.LU R12, [R1+0xef0] ;  /* 0x000ef000010c7983 */ /* 0x001ea80000300800 */
[----:B------:R-:W4:Y:S04]  /*10a10*/  LDL R2, [R1+0x26c] ;  /* 0x00026c0001027983 */ /* 0x000f280000100800 */
[----:B------:R-:W4:Y:S04]  /*10a20*/  LDL R3, [R1+0x270] ;  /* 0x0002700001037983 */ /* 0x000f280000100800 */
[----:B------:R-:W3:Y:S01]  /*10a30*/  LDL.LU R20, [R1+0xeec] ;  /* 0x000eec0001147983 */ /* 0x000ee20000300800 */
[----:B----4-:R-:W-:-:S04]  /*10a40*/  @!P0 LOP3.LUT R3, R3, R2, RZ, 0x3c, !PT ;  /* 0x0000000203038212 */ /* 0x010fc800078e3cff */
[C---:B------:R-:W-:Y:S02]  /*10a50*/  @!P0 LOP3.LUT R2, R3.reuse, R2, RZ, 0x3c, !PT ;  /* 0x0000000203028212 */ /* 0x040fe400078e3cff */
[----:B---3--:R-:W-:Y:S02]  /*10a60*/  PRMT R20, RZ, 0x7610, R20 ;  /* 0x00007610ff147816 */ /* 0x008fe40000000014 */
[----:B------:R-:W-:-:S05]  /*10a70*/  @!P0 LOP3.LUT R3, R3, R2, RZ, 0x3c, !PT ;  /* 0x0000000203038212 */ /* 0x000fca00078e3cff */
        /* <DEDUP_REMOVED lines=23> */
[----:B---3--:R0:W-:Y:S04]  /*10bf0*/  STL [R1+0x128], R18 ;  /* 0x0001281201007387 */ /* 0x0081e80000100800 */
[----:B0-----:R-:W3:Y:S04]  /*10c00*/  LDL.LU R18, [R1+0xed8] ;  /* 0x000ed80001127983 */ /* 0x001ee80000300800 */
        /* <DEDUP_REMOVED lines=9> */
[----:B------:R-:W3:Y:S04]  /*10ca0*/  LDL R2, [R1+0x55c] ;  /* 0x00055c0001027983 */ /* 0x000ee80000100800 */
[----:B------:R-:W3:Y:S04]  /*10cb0*/  LDL R3, [R1+0x560] ;  /* 0x0005600001037983 */ /* 0x000ee80000100800 */
[----:B------:R-:W-:Y:S04]  /*10cc0*/  STS.U16 [R28+UR5+0x5980], R10 ;  /* 0x0059800a1c007988 */ /* 0x000fe80008000405 */
[----:B----4-:R0:W-:Y:S04]  /*10cd0*/  STL [R1+0x120], R14 ;  /* 0x0001200e01007387 */ /* 0x0101e80000100800 */
[----:B0-----:R-:W4:Y:S04]  /*10ce0*/  LDL R14, [R1+0x468] ;  /* 0x00046800010e7983 */ /* 0x001f280000100800 */
[----:B------:R-:W2:Y:S01]  /*10cf0*/  LDL.LU R10, [R1+0xed0] ;  /* 0x000ed000010a7983 */ /* 0x000ea20000300800 */
[----:B---3--:R-:W-:-:S04]  /*10d00*/  @!P0 LOP3.LUT R3, R3, R2, RZ, 0x3c, !PT ;  /* 0x0000000203038212 */ /* 0x008fc800078e3cff */
[----:B------:R-:W-:-:S04]  /*10d10*/  @!P0 LOP3.LUT R2, R3, R2, RZ, 0x3c, !PT ;  /* 0x0000000203028212 */ /* 0x000fc800078e3cff */
[----:B------:R-:W-:Y:S02]  /*10d20*/  @!P0 LOP3.LUT R3, R3, R2, RZ, 0x3c, !PT ;  /* 0x0000000203038212 */ /* 0x000fe400078e3cff */
[----:B--2---:R-:W-:-:S06]  /*10d30*/  PRMT R10, RZ, 0x7610, R10 ;  /* 0x00007610ff0a7816 */ /* 0x004fcc000000000a */
[----:B------:R-:W2:Y:S04]  /*10d40*/  @!P0 LDG.E.U16 R10, desc[UR8][R2.64] ;  /* 0x00000008020a8981 */ /* 0x000ea8000c1e1500 */
        /* <DEDUP_REMOVED lines=11> */
[----:B---3--:R0:W-:Y:S04]  /*10e00*/  STL [R1+0x88], R11 ;  /* 0x0000880b01007387 */ /* 0x0081e80000100800 */
[----:B0-----:R-:W3:Y:S04]  /*10e10*/  LDL.LU R11, [R1+0xec4] ;  /* 0x000ec400010b7983 */ /* 0x001ee80000300800 */
[----:B------:R-:W4:Y:S04]  /*10e20*/  LDL R2, [R1+0x4dc] ;  /* 0x0004dc0001027983 */ /* 0x000f280000100800 */
[----:B------:R-:W4:Y:S01]  /*10e30*/  LDL R3, [R1+0x4e0] ;  /* 0x0004e00001037983 */ /* 0x000f220000100800 */
[----:B------:R-:W-:-:S03]  /*10e40*/  PRMT R15, RZ, 0x7610, R15 ;  /* 0x00007610ff0f7816 */ /* 0x000fc6000000000f */
[----:B------:R0:W-:Y:S04]  /*10e50*/  STS.U16 [R28+UR5+0x5d80], R16 ;  /* 0x005d80101c007988 */ /* 0x0001e80008000405 */
[----:B0-----:R-:W2:Y:S01]  /*10e60*/  LDL.LU R16, [R1+0x4c] ;  /* 0x00004c0001107983 */ /* 0x001ea20000300800 */
[----:B------:R-:W0:Y:S01]  /*10e70*/  S2R R28, SR_TID.X ;  /* 0x00000000001c7919 */ /* 0x000e220000002100 */
[----:B----4-:R-:W-:-:S04]  /*10e80*/  @!P0 LOP3.LUT R3, R3, R2, RZ, 0x3c, !PT ;  /* 0x0000000203038212 */ /* 0x010fc800078e3cff */
[----:B------:R-:W-:-:S04]  /*10e90*/  @!P0 LOP3.LUT R2, R3, R2, RZ, 0x3c, !PT ;  /* 0x0000000203028212 */ /* 0x000fc800078e3cff */
[----:B------:R-:W-:-:S05]  /*10ea0*/  @!P0 LOP3.LUT R3, R3, R2, RZ, 0x3c, !PT ;  /* 0x0000000203038212 */ /* 0x000fca00078e3cff */
[----:B------:R1:W4:Y:S04]  /*10eb0*/  @!P0 LDG.E.U16 R15, desc[UR8][R2.64] ;  /* 0x00000008020f8981 */ /* 0x000328000c1e1500 */
[----:B------:R-:W2:Y:S01]  /*10ec0*/  LDL R3, [R1+0x464] ;  /* 0x0004640001037983 */ /* 0x000ea20000100800 */
[----:B0-----:R-:W-:-:S05]  /*10ed0*/  LOP3.LUT R28, R28, 0x3f, RZ, 0xc0, !PT ;  /* 0x0000003f1c1c7812 */ /* 0x001fca00078ec0ff */
[----:B------:R-:W-:-:S05]  /*10ee0*/  IMAD.SHL.U32 R28, R28, 0x2, RZ ;  /* 0x000000021c1c7824 */ /* 0x000fca00078e00ff */
[----:B-1----:R-:W-:Y:S02]  /*10ef0*/  LOP3.LUT R2, R28, 0x30, RZ, 0x3c, !PT ;  /* 0x000000301c027812 */ /* 0x002fe400078e3cff */
[----:B------:R-:W-:-:S03]  /*10f00*/  PRMT R13, RZ, 0x7610, R13 ;  /* 0x00007610ff0d7816 */ /* 0x000fc6000000000d */
[----:B---3--:R0:W-:Y:S02]  /*10f10*/  STS.U16 [R2+UR5+0x5f80], R11 ;  /* 0x005f800b02007988 */ /* 0x0081e40008000405 */
[----:B0-----:R-:W-:Y:S02]  /*10f20*/  @!P1 IMAD.MOV.U32 R2, RZ, RZ, R14 ;  /* 0x000000ffff029224 */ /* 0x001fe400078e000e */
[----:B----4-:R0:W-:Y:S04]  /*10f30*/  STL [R1+0x84], R15 ;  /* 0x0000840f01007387 */ /* 0x0101e80000100800 */
[----:B0-----:R-:W3:Y:S04]  /*10f40*/  LDL.LU R15, [R1+0x48] ;  /* 0x00004800010f7983 */ /* 0x001ee80000300800 */
[----:B------:R-:W4:Y:S04]  /*10f50*/  LDL.LU R14, [R1+0x44] ;  /* 0x00004400010e7983 */ /* 0x000f280000300800 */
[----:B--2---:R-:W2:Y:S04]  /*10f60*/  @!P1 LDG.E.U16 R13, desc[UR8][R2.64] ;  /* 0x00000008020d9981 */ /* 0x004ea8000c1e1500 */
[----:B------:R-:W3:Y:S04]  /*10f70*/  LDL R2, [R1+0x45c] ;  /* 0x00045c0001027983 */ /* 0x000ee80000100800 */
[----:B------:R-:W3:Y:S01]  /*10f80*/  LDL R3, [R1+0x460] ;  /* 0x0004600001037983 */ /* 0x000ee20000100800 */
[----:B------:R-:W-:-:S03]  /*10f90*/  PRMT R12, RZ, 0x7610, R12 ;  /* 0x00007610ff0c7816 */ /* 0x000fc6000000000c */
[----:B--2---:R0:W-:Y:S04]  /*10fa0*/  STL [R1+0x80], R13 ;  /* 0x0000800d01007387 */ /* 0x0041e80000100800 */
[----:B0-----:R-:W2:Y:S01]  /*10fb0*/  LDL.LU R13, [R1+0x40] ;  /* 0x00004000010d7983 */ /* 0x001ea20000300800 */
[----:B---3--:R-:W-:-:S04]  /*10fc0*/  @!P0 LOP3.LUT R3, R3, R2, RZ, 0x3c, !PT ;  /* 0x0000000203038212 */ /* 0x008fc800078e3cff */
[----:B------:R-:W-:-:S04]  /*10fd0*/  @!P0 LOP3.LUT R2, R3, R2, RZ, 0x3c, !PT ;  /* 0x0000000203028212 */ /* 0x000fc800078e3cff */
[----:B------:R-:W-:-:S05]  /*10fe0*/  @!P0 LOP3.LUT R3, R3, R2, RZ, 0x3c, !PT ;  /* 0x0000000203038212 */ /* 0x000fca00078e3cff */
[----:B------:R-:W3:Y:S04]  /*10ff0*/  @!P0 LDG.E.U16 R12, desc[UR8][R2.64] ;  /* 0x00000008020c8981 */ /* 0x000ee8000c1e1500 */
[----:B------:R-:W4:Y:S04]  /*11000*/  LDL R2, [R1+0x3e4] ;  /* 0x0003e40001027983 */ /* 0x000f280000100800 */
[----:B------:R-:W4:Y:S01]  /*11010*/  LDL R3, [R1+0x3e8] ;  /* 0x0003e80001037983 */ /* 0x000f220000100800 */
[----:B------:R-:W-:-:S03]  /*11020*/  PRMT R20, RZ, 0x7610, R20 ;  /* 0x00007610ff147816 */ /* 0x000fc60000000014 */
[----:B---3--:R0:W-:Y:S04]  /*11030*/  STL [R1+0x7c], R12 ;  /* 0x00007c0c01007387 */ /* 0x0081e80000100800 */
[----:B0-----:R-:W3:Y:S01]  /*11040*/  LDL.LU R12, [R1+0x3c] ;  /* 0x00003c00010c7983 */ /* 0x001ee20000300800 */
[----:B----4-:R-:W-:-:S04]  /*11050*/  @!P1 LOP3.LUT R3, R3, R2, RZ, 0x3c, !PT ;  /* 0x0000000203039212 */ /* 0x010fc800078e3cff */
[----:B------:R-:W-:-:S04]  /*11060*/  @!P1 LOP3.LUT R2, R3, R2, RZ, 0x3c, !PT ;  /* 0x0000000203029212 */ /* 0x000fc800078e3cff */
[----:B------:R-:W-:-:S05]  /*11070*/  @!P1 LOP3.LUT R3, R3, R2, RZ, 0x3c, !PT ;  /* 0x0000000203039212 */ /* 0x000fca00078e3cff */
[----:B------:R0:W4:Y:S04]  /*11080*/  @!P1 LDG.E.U16 R20, desc[UR8][R2.64] ;  /* 0x0000000802149981 */ /* 0x000128000c1e1500 */
[----:B------:R-:W0:Y:S04]  /*11090*/  LDL R2, [R1+0x3dc] ;  /* 0x0003dc0001027983 */ /* 0x000e280000100800 */
[----:B------:R-:W0:Y:S04]  /*110a0*/  LDL R3, [R1+0x3e0] ;  /* 0x0003e00001037983 */ /* 0x000e280000100800 */
[----:B------:R-:W-:Y:S04]  /*110b0*/  STS.U16 [R28+UR5], R10 ;  /* 0x0000000a1c007988 */ /* 0x000fe80008000405 */
[----:B------:R-:W-:Y:S04]  /*110c0*/  STS.U16 [R28+UR5+0x80], R17 ;  /* 0x000080111c007988 */ /* 0x000fe80008000405 */
[----:B------:R1:W-:Y:S02]  /*110d0*/  STS.U16 [R28+UR5+0x800], R18 ;  /* 0x000800121c007988 */ /* 0x0003e40008000405 */
[----:B-1----:R-:W-:-:S02]  /*110e0*/  PRMT R28, RZ, 0x7610, R28 ;  /* 0x00007610ff1c7816 */ /* 0x002fc4000000001c */
[----:B0-----:R-:W-:-:S04]  /*110f0*/  @!P0 LOP3.LUT R3, R3, R2, RZ, 0x3c, !PT ;  /* 0x0000000203038212 */ /* 0x001fc800078e3cff */
[----:B------:R-:W-:-:S04]  /*11100*/  @!P0 LOP3.LUT R2, R3, R2, RZ, 0x3c, !PT ;  /* 0x0000000203028212 */ /* 0x000fc800078e3cff */
[----:B------:R-:W-:-:S05]  /*11110*/  @!P0 LOP3.LUT R3, R3, R2, RZ, 0x3c, !PT ;  /* 0x0000000203038212 */ /* 0x000fca00078e3cff */
[----:B------:R-:W2:Y:S04]  /*11120*/  @!P0 LDG.E.U16 R28, desc[UR8][R2.64] ;  /* 0x00000008021c8981 */ /* 0x000ea8000c1e1500 */
[----:B----4-:R0:W-:Y:S04]  /*11130*/  STL [R1+0x78], R20 ;  /* 0x0000781401007387 */ /* 0x0101e80000100800 */
[----:B0-----:R-:W4:Y:S04]  /*11140*/  LDL.LU R20, [R1+0x38] ;  /* 0x0000380001147983 */ /* 0x001f280000300800 */
[----:B--2---:R0:W-:Y:S04]  /*11150*/  STL [R1+0x74], R28 ;  /* 0x0000741c01007387 */ /* 0x0041e80000100800 */
[----:B------:R-:W2:Y:S04]  /*11160*/  LDL R2, [R1+0x364] ;  /* 0x0003640001027983 */ /* 0x000ea80000100800 */
[----:B------:R-:W2:Y:S01]  /*11170*/  LDL R3, [R1+0x368] ;  /* 0x0003680001037983 */ /* 0x000ea20000100800 */
[----:B0-----:R-:W0:Y:S02]  /*11180*/  S2R R28, SR_TID.X ;  /* 0x00000000001c7919 */ /* 0x001e240000002100 */
[----:B0-----:R-:W-:-:S05]  /*11190*/  LOP3.LUT R28, R28, 0x3f, RZ, 0xc0, !PT ;  /* 0x0000003f1c1c7812 */ /* 0x001fca00078ec0ff */
[----:B------:R-:W-:-:S05]  /*111a0*/  IMAD.SHL.U32 R28, R28, 0x2, RZ ;  /* 0x000000021c1c7824 */ /* 0x000fca00078e00ff */
[----:B------:R0:W-:Y:S02]  /*111b0*/  STS.U16 [R28+UR5+0x880], R19 ;  /* 0x000880131c007988 */ /* 0x0001e40008000405 */
[----:B0-----:R-:W-:Y:S02]  /*111c0*/  PRMT R28, RZ, 0x7610, R28 ;  /* 0x00007610ff1c7816 */ /* 0x001fe4000000001c */
[----:B--2---:R-:W-:-:S04]  /*111d0*/  @!P1 LOP3.LUT R3, R3, R2, RZ, 0x3c, !PT ;  /* 0x0000000203039212 */ /* 0x004fc800078e3cff */
[----:B------:R-:W-:-:S04]  /*111e0*/  @!P1 LOP3.LUT R2, R3, R2, RZ, 0x3c, !PT ;  /* 0x0000000203029212 */ /* 0x000fc800078e3cff */
[----:B------:R-:W-:-:S05]  /*111f0*/  @!P1 LOP3.LUT R3, R3, R2, RZ, 0x3c, !PT ;  /* 0x0000000203039212 */ /* 0x000fca00078e3cff */
[----:B------:R-:W2:Y:S04]  /*11200*/  @!P1 LDG.E.U16 R28, desc[UR8][R2.64] ;  /* 0x00000008021c9981 */ /* 0x000ea8000c1e1500 */
        /* <DEDUP_REMOVED lines=8> */
[----:B------:R-:W4:Y:S01]  /*11290*/  LDL.LU R16, [R1+0xec0] ;  /* 0x000ec00001107983 */ /* 0x000f220000300800 */
        /* <DEDUP_REMOVED lines=49> */
[----:B---3--:R0:W-:Y:S02]  /*115b0*/  STS.U16 [R28+UR5+0x2000], R12 ;  /* 0x0020000c1c007988 */ /* 0x0081e40008000405 */
[----:B0-----:R-:W-:Y:S02]  /*115c0*/  PRMT R28, RZ, 0x7610, R28 ;  /* 0x00007610ff1c7816 */ /* 0x001fe4000000001c */
[----:B------:R-:W3:Y:S01]  /*115d0*/  LDL.LU R12, [R1+0xeb0] ;  /* 0x000eb000010c7983 */ /* 0x000ee20000300800 */
[----:B--2---:R-:W-:-:S04]  /*115e0*/  @!P0 LOP3.LUT R3, R3, R2, RZ, 0x3c, !PT ;  /* 0x0000000203038212 */ /* 0x004fc800078e3cff */
[----:B------:R-:W-:-:S04]  /*115f0*/  @!P0 LOP3.LUT R2, R3, R2, RZ, 0x3c, !PT ;  /* 0x0000000203028212 */ /* 0x000fc800078e3cff */
[----:B------:R-:W-:-:S05]  /*11600*/  @!P0 LOP3.LUT R3, R3, R2, RZ, 0x3c, !PT ;  /* 0x0000000203038212 */ /* 0x000fca00078e3cff */
[----:B------:R-:W2:Y:S04]  /*11610*/  @!P0 LDG.E.U16 R28, desc[UR8][R2.64] ;  /* 0x00000008021c8981 */ /* 0x000ea8000c1e1500 */
[----:B--2---:R0:W-:Y:S04]  /*11620*/  STL [R1+0x5c], R28 ;  /* 0x00005c1c01007387 */ /* 0x0041e80000100800 */
[----:B------:R-:W2:Y:S04]  /*11630*/  LDL R2, [R1+0x1e4] ;  /* 0x0001e40001027983 */ /* 0x000ea80000100800 */
[----:B------:R-:W2:Y:S01]  /*11640*/  LDL R3, [R1+0x1e8] ;  /* 0x0001e80001037983 */ /* 0x000ea20000100800 */
[----:B0-----:R-:W0:Y:S01]  /*11650*/  S2R R28, SR_TID.X ;  /* 0x00000000001c7919 */ /* 0x001e220000002100 */
[----:B------:R-:W-:-:S02]  /*11660*/  PRMT R27, RZ, 0x7610, R27 ;  /* 0x00007610ff1b7816 */ /* 0x000fc4000000001b */
[----:B0-----:R-:W-:-:S05]  /*11670*/  LOP3.LUT R28, R28, 0x3f, RZ, 0xc0, !PT ;  /* 0x0000003f1c1c7812 */ /* 0x001fca00078ec0ff */
[----:B------:R-:W-:-:S05]  /*11680*/  IMAD.SHL.U32 R28, R28, 0x2, RZ ;  /* 0x000000021c1c7824 */ /* 0x000fca00078e00ff */
[----:B----4-:R0:W-:Y:S04]  /*11690*/  STS.U16 [R28+UR5+0x2080], R20 ;  /* 0x002080141c007988 */ /* 0x0101e80008000405 */
[----:B0-----:R-:W4:Y:S01]  /*116a0*/  LDL.LU R20, [R1+0xeac] ;  /* 0x000eac0001147983 */ /* 0x001f220000300800 */
[----:B--2---:R-:W-:-:S04]  /*116b0*/  @!P1 LOP3.LUT R3, R3, R2, RZ, 0x3c, !PT ;  /* 0x0000000203039212 */ /* 0x004fc800078e3cff */
[----:B------:R-:W-:-:S04]  /*116c0*/  @!P1 LOP3.LUT R2, R3, R2, RZ, 0x3c, !PT ;  /* 0x0000000203029212 */ /* 0x000fc800078e3cff */
[----:B------:R-:W-:-:S05]  /*116d0*/  @!P1 LOP3.LUT R3, R3, R2, RZ, 0x3c, !PT ;  /* 0x0000000203039212 */ /* 0x000fca00078e3cff */
[----:B------:R0:W2:Y:S04]  /*116e0*/  @!P1 LDG.E.U16 R27, desc[UR8][R2.64] ;  /* 0x00000008021b9981 */ /* 0x0000a8000c1e1500 */
[----:B------:R-:W0:Y:S04]  /*116f0*/  LDL R2, [R1+0x1dc] ;  /* 0x0001dc0001027983 */ /* 0x000e280000100800 */
[----:B------:R-:W0:Y:S04]  /*11700*/  LDL R3, [R1+0x1e0] ;  /* 0x0001e00001037983 */ /* 0x000e280000100800 */
[----:B----4-:R1:W-:Y:S02]  /*11710*/  STS.U16 [R28+UR5+0x2800], R20 ;  /* 0x002800141c007988 */ /* 0x0103e40008000405 */
[----:B-1----:R-:W-:-:S02]  /*11720*/  PRMT R28, RZ, 0x7610, R28 ;  /* 0x00007610ff1c7816 */ /* 0x002fc4000000001c */
[----:B0-----:R-:W-:-:S04]  /*11730*/  @!P0 LOP3.LUT R3, R3, R2, RZ, 0x3c, !PT ;  /* 0x0000000203038212 */ /* 0x001fc800078e3cff */
[----:B------:R-:W-:-:S04]  /*11740*/  @!P0 LOP3.LUT R2, R3, R2, RZ, 0x3c, !PT ;  /* 0x0000000203028212 */ /* 0x000fc800078e3cff */
[----:B------:R-:W-:-:S05]  /*11750*/  @!P0 LOP3.LUT R3, R3, R2, RZ, 0x3c, !PT ;  /* 0x0000000203038212 */ /* 0x000fca00078e3cff */
[----:B------:R-:W4:Y:S04]  /*11760*/  @!P0 LDG.E.U16 R28, desc[UR8][R2.64] ;  /* 0x00000008021c8981 */ /* 0x000f28000c1e1500 */
[----:B--2---:R0:W-:Y:S04]  /*11770*/  STL [R1+0x58], R27 ;  /* 0x0000581b01007387 */ /* 0x0041e80000100800 */
[----:B0-----:R-:W2:Y:S04]  /*11780*/  LDL R27, [R1+0x4d0] ;  /* 0x0004d000011b7983 */ /* 0x001ea80000100800 */
[----:B----4-:R0:W-:Y:S04]  /*11790*/  STL [R1+0x54], R28 ;  /* 0x0000541c01007387 */ /* 0x0101e80000100800 */
[----:B------:R-:W4:Y:S04]  /*117a0*/  LDL R2, [R1+0x554] ;  /* 0x0005540001027983 */ /* 0x000f280000100800 */
[----:B------:R-:W4:Y:S01]  /*117b0*/  LDL R3, [R1+0x558] ;  /* 0x0005580001037983 */ /* 0x000f220000100800 */
[----:B0-----:R-:W0:Y:S02]  /*117c0*/  S2R R28, SR_TID.X ;  /* 0x00000000001c7919 */ /* 0x001e240000002100 */
[----:B0-----:R-:W-:-:S05]  /*117d0*/  LOP3.LUT R28, R28, 0x3f, RZ, 0xc0, !PT ;  /* 0x0000003f1c1c7812 */ /* 0x001fca00078ec0ff */
[----:B------:R-:W-:-:S05]  /*117e0*/  IMAD.SHL.U32 R28, R28, 0x2, RZ ;  /* 0x000000021c1c7824 */ /* 0x000fca00078e00ff */
[----:B---3--:R0:W-:Y:S02]  /*117f0*/  STS.U16 [R28+UR5+0x2880], R12 ;  /* 0x0028800c1c007988 */ /* 0x0081e40008000405 */
[----:B0-----:R-:W-:Y:S02]  /*11800*/  PRMT R28, RZ, 0x7610, R28 ;  /* 0x00007610ff1c7816 */ /* 0x001fe4000000001c */
[----:B----4-:R-:W-:-:S04]  /*11810*/  @!P1 LOP3.LUT R3, R3, R2, RZ, 0x3c, !PT ;  /* 0x0000000203039212 */ /* 0x010fc800078e3cff */
[----:B------:R-:W-:-:S04]  /*11820*/  @!P1 LOP3.LUT R2, R3, R2, RZ, 0x3c, !PT ;  /* 0x0000000203029212 */ /* 0x000fc800078e3cff */
[----:B------:R-:W-:-:S05]  /*11830*/  @!P1 LOP3.LUT R3, R3, R2, RZ, 0x3c, !PT ;  /* 0x0000000203039212 */ /* 0x000fca00078e3cff */
[----:B------:R-:W3:Y:S04]  /*11840*/  @!P1 LDG.E.U16 R28, desc[UR8][R2.64] ;  /* 0x00000008021c9981 */ /* 0x000ee8000c1e1500 */
[----:B---3--:R0:W-:Y:S04]  /*11850*/  STL [R1+0x50], R28 ;  /* 0x0000501c01007387 */ /* 0x0081e80000100800 */
[----:B------:R-:W3:Y:S04]  /*11860*/  LDL R2, [R1+0x54c] ;  /* 0x00054c0001027983 */ /* 0x000ee80000100800 */
[----:B------:R-:W3:Y:S01]  /*11870*/  LDL R3, [R1+0x550] ;  /* 0x0005500001037983 */ /* 0x000ee20000100800 */
[----:B0-----:R-:W0:Y:S02]  /*11880*/  S2R R28, SR_TID.X ;  /* 0x00000000001c7919 */ /* 0x001e240000002100 */
[----:B0-----:R-:W-:-:S05]  /*11890*/  LOP3.LUT R28, R28, 0x3f, RZ, 0xc0, !PT ;  /* 0x0000003f1c1c7812 */ /* 0x001fca00078ec0ff */
[----:B------:R-:W-:-:S05]  /*118a0*/  IMAD.SHL.U32 R28, R28, 0x2, RZ ;  /* 0x000000021c1c7824 */ /* 0x000fca00078e00ff */
[----:B------:R0:W-:Y:S02]  /*118b0*/  STS.U16 [R28+UR5+0x3000], R13 ;  /* 0x0030000d1c007988 */ /* 0x0001e40008000405 */
[----:B0-----:R-:W-:Y:S02]  /*118c0*/  PRMT R28, RZ, 0x7610, R28 ;  /* 0x00007610ff1c7816 */ /* 0x001fe4000000001c */
[----:B---3--:R-:W-:-:S04]  /*118d0*/  @!P0 LOP3.LUT R3, R3, R2, RZ, 0x3c, !PT ;  /* 0x0000000203038212 */ /* 0x008fc800078e3cff */
        /* <DEDUP_REMOVED lines=16> */
[----:B------:R-:W3:Y:S01]  /*119e0*/  LDL R3, [R1+0x4cc] ;  /* 0x0004cc0001037983 */ /* 0x000ee20000100800 */
[----:B0-----:R-:W0:Y:S01]  /*119f0*/  S2R R28, SR_TID.X ;  /* 0x00000000001c7919 */ /* 0x001e220000002100 */
[----:B--2---:R-:W-:-:S02]  /*11a00*/  @!P0 IMAD.MOV.U32 R2, RZ, RZ, R27 ;  /* 0x000000ffff028224 */ /* 0x004fc400078e001b */
[----:B------:R-:W2:Y:S01]  /*11a10*/  LDL R27, [R1+0x3d0] ;  /* 0x0003d000011b7983 */ /* 0x000ea20000100800 */
[----:B0-----:R-:W-:-:S05]  /*11a20*/  LOP3.LUT R28, R28, 0x3f, RZ, 0xc0, !PT ;  /* 0x0000003f1c1c7812 */ /* 0x001fca00078ec0ff */
[----:B------:R-:W-:-:S05]  /*11a30*/  IMAD.SHL.U32 R28, R28, 0x2, RZ ;  /* 0x000000021c1c7824 */ /* 0x000fca00078e00ff */
[----:B------:R0:W-:Y:S02]  /*11a40*/  STS.U16 [R28+UR5+0x3800], R15 ;  /* 0x0038000f1c007988 */ /* 0x0001e40008000405 */
[----:B0-----:R-:W-:-:S06]  /*11a50*/  PRMT R28, RZ, 0x7610, R28 ;  /* 0x00007610ff1c7816 */ /* 0x001fcc000000001c */
[----:B---3--:R-:W3:Y:S04]  /*11a60*/  @!P0 LDG.E.U16 R28, desc[UR8][R2.64] ;  /* 0x00000008021c8981 */ /* 0x008ee8000c1e1500 */
[----:B---3--:R-:W-:Y:S04]  /*11a70*/  STL [R1+0x44], R28 ;  /* 0x0000441c01007387 */ /* 0x008fe80000100800 */
        /* <DEDUP_REMOVED lines=9> */
[----:B------:R-:W-:Y:S02]  /*11b10*/  PRMT R9, RZ, 0x7610, R9 ;  /* 0x00007610ff097816 */ /* 0x000fe40000000009 */
[----:B0-----:R-:W-:-:S04]  /*11b20*/  @!P0 LOP3.LUT R3, R3, R2, RZ, 0x3c, !PT ;  /* 0x0000000203038212 */ /* 0x001fc800078e3cff */
[----:B------:R-:W-:-:S04]  /*11b30*/  @!P0 LOP3.LUT R2, R3, R2, RZ, 0x3c, !PT ;  /* 0x0000000203028212 */ /* 0x000fc800078e3cff */
[----:B------:R-:W-:-:S05]  /*11b40*/  @!P0 LOP3.LUT R3, R3, R2, RZ, 0x3c, !PT ;  /* 0x0000000203038212 */ /* 0x000fca00078e3cff */
[----:B------:R-:W4:Y:S04]  /*11b50*/  @!P0 LDG.E.U16 R9, desc[UR8][R2.64] ;  /* 0x0000000802098981 */ /* 0x000f28000c1e1500 */
[----:B---3--:R0:W-:Y:S04]  /*11b60*/  STL [R1+0x40], R29 ;  /* 0x0000401d01007387 */ /* 0x0081e80000100800 */
[----:B0-----:R-:W3:Y:S04]  /*11b70*/  LDL R29, [R1+0x358] ;  /* 0x00035800011d7983 */ /* 0x001ee80000100800 */
[----:B----4-:R0:W-:Y:S04]  /*11b80*/  STL [R1+0x2c], R9 ;  /* 0x00002c0901007387 */ /* 0x0101e80000100800 */
[----:B0-----:R-:W4:Y:S04]  /*11b90*/  LDL.LU R9, [R1+0xea8] ;  /* 0x000ea80001097983 */ /* 0x001f280000300800 */
[----:B------:R-:W2:Y:S04]  /*11ba0*/  LDL R2, [R1+0x3d4] ;  /* 0x0003d40001027983 */ /* 0x000ea80000100800 */
[----:B------:R-:W2:Y:S01]  /*11bb0*/  LDL R3, [R1+0x3d8] ;  /* 0x0003d80001037983 */ /* 0x000ea20000100800 */
[----:B------:R-:W-:-:S02]  /*11bc0*/  PRMT R8, RZ, 0x7610, R8 ;  /* 0x00007610ff087816 */ /* 0x000fc40000000008 */
[----:B--2---:R-:W-:-:S04]  /*11bd0*/  @!P1 LOP3.LUT R3, R3, R2, RZ, 0x3c, !PT ;  /* 0x0000000203039212 */ /* 0x004fc800078e3cff */
[----:B------:R-:W-:-:S04]  /*11be0*/  @!P1 LOP3.LUT R2, R3, R2, RZ, 0x3c, !PT ;  /* 0x0000000203029212 */ /* 0x000fc800078e3cff */
[----:B------:R-:W-:-:S05]  /*11bf0*/  @!P1 LOP3.LUT R3, R3, R2, RZ, 0x3c, !PT ;  /* 0x0000000203039212 */ /* 0x000fca00078e3cff */
[----:B------:R-:W2:Y:S01]  /*11c00*/  @!P1 LDG.E.U16 R8, desc[UR8][R2.64] ;  /* 0x0000000802089981 */ /* 0x000ea2000c1e1500 */
[----:B------:R-:W-:-:S03]  /*11c10*/  PRMT R14, RZ, 0x7610, R14 ;  /* 0x00007610ff0e7816 */ /* 0x000fc6000000000e */
[----:B--2---:R0:W-:Y:S04]  /*11c20*/  STL [R1+0x20], R8 ;  /* 0x0000200801007387 */ /* 0x0041e80000100800 */
[----:B0-----:R-:W2:Y:S04]  /*11c30*/  LDL.LU R8, [R1+0xea4] ;  /* 0x000ea40001087983 */ /* 0x001ea80000300800 */
[----:B------:R-:W3:Y:S01]  /*11c40*/  LDL R3, [R1+0x3cc] ;  /* 0x0003cc0001037983 */ /* 0x000ee20000100800 */
[----:B------:R-:W-:Y:S01]  /*11c50*/  @!P0 IMAD.MOV.U32 R2, RZ, RZ, R27 ;  /* 0x000000ffff028224 */ /* 0x000fe200078e001b */
[----:B------:R-:W-:-:S04]  /*11c60*/  PRMT R25, RZ, 0x7610, R25 ;  /* 0x00007610ff197816 */ /* 0x000fc80000000019 */
[----:B---3--:R0:W3:Y:S04]  /*11c70*/  @!P0 LDG.E.U16 R14, desc[UR8][R2.64] ;  /* 0x00000008020e8981 */ /* 0x0080e8000c1e1500 */
[----:B------:R-:W4:Y:S01]  /*11c80*/  LDL R3, [R1+0x354] ;  /* 0x0003540001037983 */ /* 0x000f220000100800 */
[----:B0-----:R-:W-:-:S03]  /*11c90*/  @!P1 IMAD.MOV.U32 R2, RZ, RZ, R29 ;  /* 0x000000ffff029224 */ /* 0x001fc600078e001d */
[----:B---3--:R0:W-:Y:S04]  /*11ca0*/  STL [R1+0x1c], R14 ;  /* 0x00001c0e01007387 */ /* 0x0081e80000100800 */
[----:B0-----:R-:W3:Y:S04]  /*11cb0*/  LDL R14, [R1+0x2d0] ;  /* 0x0002d000010e7983 */ /* 0x001ee80000100800 */
[----:B------:R-:W2:Y:S04]  /*11cc0*/  LDL.LU R27, [R1+0x11c] ;  /* 0x00011c00011b7983 */ /* 0x000ea80000300800 */
[----:B----4-:R0:W4:Y:S04]  /*11cd0*/  @!P1 LDG.E.U16 R25, desc[UR8][R2.64] ;  /* 0x0000000802199981 */ /* 0x010128000c1e1500 */
[----:B------:R-:W0:Y:S04]  /*11ce0*/  LDL R2, [R1+0x34c] ;  /* 0x00034c0001027983 */ /* 0x000e280000100800 */
[----:B------:R-:W0:Y:S01]  /*11cf0*/  LDL R3, [R1+0x350] ;  /* 0x0003500001037983 */ /* 0x000e220000100800 */
[----:B------:R-:W-:-:S02]  /*11d00*/  PRMT R22, RZ, 0x7610, R22 ;  /* 0x00007610ff167816 */ /* 0x000fc40000000016 */
[----:B0-----:R-:W-:-:S04]  /*11d10*/  @!P0 LOP3.LUT R3, R3, R2, RZ, 0x3c, !PT ;  /* 0x0000000203038212 */ /* 0x001fc800078e3cff */
[----:B------:R-:W-:-:S04]  /*11d20*/  @!P0 LOP3.LUT R2, R3, R2, RZ, 0x3c, !PT ;  /* 0x0000000203028212 */ /* 0x000fc800078e3cff */
[----:B------:R-:W-:-:S05]  /*11d30*/  @!P0 LOP3.LUT R3, R3, R2, RZ, 0x3c, !PT ;  /* 0x0000000203038212 */ /* 0x000fca00078e3cff */
[----:B------:R-:W3:Y:S04]  /*11d40*/  @!P0 LDG.E.U16 R22, desc[UR8][R2.64] ;  /* 0x0000000802168981 */ /* 0x000ee8000c1e1500 */
[----:B----4-:R0:W-:Y:S04]  /*11d50*/  STL [R1+0x10], R25 ;  /* 0x0000101901007387 */ /* 0x0101e80000100800 */
[----:B0-----:R-:W4:Y:S04]  /*11d60*/  LDL R25, [R1+0x258] ;  /* 0x0002580001197983 */ /* 0x001f280000100800 */
[----:B------:R-:W2:Y:S04]  /*11d70*/  LDL.LU R29, [R1+0x118] ;  /* 0x00011800011d7983 */ /* 0x000ea80000300800 */
        /* <DEDUP_REMOVED lines=8> */
[----:B------:R-:W4:Y:S01]  /*11e00*/  @!P1 LDG.E.U16 R23, desc[UR8][R2.64] ;  /* 0x0000000802179981 */ /* 0x000f22000c1e1500 */
[----:B------:R-:W-:-:S03]  /*11e10*/  PRMT R12, RZ, 0x7610, R12 ;  /* 0x00007610ff0c7816 */ /* 0x000fc6000000000c */
[----:B----4-:R0:W-:Y:S04]  /*11e20*/  STL [R1], R23 ;  /* 0x0000001701007387 */ /* 0x0101e80000100800 */
[----:B0-----:R-:W4:Y:S04]  /*11e30*/  LDL.LU R23, [R1+0xe9c] ;  /* 0x000e9c0001177983 */ /* 0x001f280000300800 */
[----:B------:R-:W2:Y:S01]  /*11e40*/  LDL R3, [R1+0x2cc] ;  /* 0x0002cc0001037983 */ /* 0x000ea20000100800 */
[----:B------:R-:W-:-:S03]  /*11e50*/  @!P0 IMAD.MOV.U32 R2, RZ, RZ, R14 ;  /* 0x000000ffff028224 */ /* 0x000fc600078e000e */
[----:B------:R-:W4:Y:S01]  /*11e60*/  LDL.LU R14, [R1+0x110] ;  /* 0x00011000010e7983 */ /* 0x000f220000300800 */
[----:B------:R-:W0:Y:S03]  /*11e70*/  S2R R28, SR_TID.X ;  /* 0x00000000001c7919 */ /* 0x000e260000002100 */
[----:B--2---:R1:W2:Y:S04]  /*11e80*/  @!P0 LDG.E.U16 R12, desc[UR8][R2.64] ;  /* 0x00000008020c8981 */ /* 0x0042a8000c1e1500 */
[----:B------:R-:W2:Y:S01]  /*11e90*/  LDL R3, [R1+0x254] ;  /* 0x0002540001037983 */ /* 0x000ea20000100800 */
[----:B0-----:R-:W-:-:S05]  /*11ea0*/  LOP3.LUT R28, R28, 0x3f, RZ, 0xc0, !PT ;  /* 0x0000003f1c1c7812 */ /* 0x001fca00078ec0ff */
[----:B------:R-:W-:Y:S01]  /*11eb0*/  IMAD.SHL.U32 R28, R28, 0x2, RZ ;  /* 0x000000021c1c7824 */ /* 0x000fe200078e00ff */
[----:B------:R-:W-:-:S04]  /*11ec0*/  PRMT R11, RZ, 0x7610, R11 ;  /* 0x00007610ff0b7816 */ /* 0x000fc8000000000b */
[----:B------:R-:W-:Y:S04]  /*11ed0*/  STS.U16 [R28+UR5+0x3880], R16 ;  /* 0x003880101c007988 */ /* 0x000fe80008000405 */
[----:B------:R-:W-:Y:S01]  /*11ee0*/  STS.U16 [R0+UR5+0x100], R21 ;  /* 0x0001001500007988 */ /* 0x000fe20008000405 */
[----:B-1----:R-:W-:-:S03]  /*11ef0*/  @!P1 IMAD.MOV.U32 R2, RZ, RZ, R25 ;  /* 0x000000ffff029224 */ /* 0x002fc600078e0019 */
[----:B------:R-:W-:Y:S04]  /*11f00*/  STS.U16 [R0+UR5+0x180], R9 ;  /* 0x0001800900007988 */ /* 0x000fe80008000405 */
[----:B------:R-:W-:Y:S04]  /*11f10*/  STS.U16 [R0+UR5+0x900], R8 ;  /* 0x0009000800007988 */ /* 0x000fe80008000405 */
[----:B------:R-:W-:Y:S04]  /*11f20*/  STS.U16 [R0+UR5+0x980], R7 ;  /* 0x0009800700007988 */ /* 0x000fe80008000405 */
[----:B------:R-:W-:Y:S04]  /*11f30*/  STS.U16 [R0+UR5+0x1100], R6 ;  /* 0x0011000600007988 */ /* 0x000fe80008000405 */
[----:B---3--:R-:W-:Y:S04]  /*11f40*/  STS.U16 [R0+UR5+0x1180], R22 ;  /* 0x0011801600007988 */ /* 0x008fe80008000405 */
[----:B----4-:R-:W-:Y:S04]  /*11f50*/  STS.U16 [R0+UR5+0x1900], R23 ;  /* 0x0019001700007988 */ /* 0x010fe80008000405 */
[----:B------:R0:W-:Y:S04]  /*11f60*/  STS.U16 [R0+UR5+0x1980], R24 ;  /* 0x0019801800007988 */ /* 0x0001e80008000405 */
[----:B--2---:R1:W-:Y:S04]  /*11f70*/  STL [R1+0xe30], R12 ;  /* 0x000e300c01007387 */ /* 0x0043e80000100800 */
[----:B0-----:R-:W2:Y:S04]  /*11f80*/  LDL.LU R0, [R1+0x30] ;  /* 0x0000300001007983 */ /* 0x001ea80000300800 */
[----:B------:R-:W3:Y:S04]  /*11f90*/  LDL.LU R25, [R1+0x24] ;  /* 0x0000240001197983 */ /* 0x000ee80000300800 */
[----:B------:R-:W4:Y:S04]  /*11fa0*/  @!P1 LDG.E.U16 R11, desc[UR8][R2.64] ;  /* 0x00000008020b9981 */ /* 0x000f28000c1e1500 */
[----:B------:R-:W2:Y:S04]  /*11fb0*/  LDL R2, [R1+0x24c] ;  /* 0x00024c0001027983 */ /* 0x000ea80000100800 */
[----:B------:R-:W2:Y:S01]  /*11fc0*/  LDL R3, [R1+0x250] ;  /* 0x0002500001037983 */ /* 0x000ea20000100800 */
[----:B-1----:R-:W0:Y:S01]  /*11fd0*/  S2R R12, SR_TID.X ;  /* 0x00000000000c7919 */ /* 0x002e220000002100 */
[----:B------:R-:W-:-:S02]  /*11fe0*/  PRMT R10, RZ, 0x7610, R10 ;  /* 0x00007610ff0a7816 */ /* 0x000fc4000000000a */
[----:B0-----:R-:W-:Y:S01]  /*11ff0*/  LOP3.LUT R12, R12, 0x3f, RZ, 0xc0, !PT ;  /* 0x0000003f0c0c7812 */ /* 0x001fe200078ec0ff */
[----:B----4-:R0:W-:Y:S04]  /*12000*/  STL [R1+0xe34], R11 ;  /* 0x000e340b01007387 */ /* 0x0101e80000100800 */
[----:B0-----:R-:W-:Y:S02]  /*12010*/  IMAD.SHL.U32 R11, R12, 0x2, RZ ;  /* 0x000000020c0b7824 */ /* 0x001fe400078e00ff */
[----:B------:R-:W4:Y:S01]  /*12020*/  LDL.LU R12, [R1+0x14] ;  /* 0x00001400010c7983 */ /* 0x000f220000300800 */
[----:B--2---:R-:W-:-:S04]  /*12030*/  @!P0 LOP3.LUT R3, R3, R2, RZ, 0x3c, !PT ;  /* 0x0000000203038212 */ /* 0x004fc800078e3cff */
[----:B------:R-:W-:Y:S02]  /*12040*/  @!P0 LOP3.LUT R2, R3, R2, RZ, 0x3c, !PT ;  /* 0x0000000203028212 */ /* 0x000fe400078e3cff */
[----:B------:R-:W-:Y:S02]  /*12050*/  LOP3.LUT R11, R11, 0x10, RZ, 0x3c, !PT ;  /* 0x000000100b0b7812 */ /* 0x000fe400078e3cff */
[----:B------:R-:W-:-:S03]  /*12060*/  @!P0 LOP3.LUT R3, R3, R2, RZ, 0x3c, !PT ;  /* 0x0000000203038212 */ /* 0x000fc600078e3cff */
[----:B------:R0:W-:Y:S04]  /*12070*/  STS.U16 [R11+UR5+0x2100], R27 ;  /* 0x0021001b0b007988 */ /* 0x0001e80008000405 */
[----:B------:R-:W2:Y:S04]  /*12080*/  @!P0 LDG.E.U16 R10, desc[UR8][R2.64] ;  /* 0x00000008020a8981 */ /* 0x000ea8000c1e1500 */
[----:B0-----:R-:W4:Y:S04]  /*12090*/  LDL.LU R27, [R1+0xe98] ;  /* 0x000e9800011b7983 */ /* 0x001f280000300800 */
[----:B------:R-:W3:Y:S04]  /*120a0*/  LDL R2, [R1+0x1d4] ;  /* 0x0001d40001027983 */ /* 0x000ee80000100800 */
[----:B------:R-:W3:Y:S01]  /*120b0*/  LDL R3, [R1+0x1d8] ;  /* 0x0001d80001037983 */ /* 0x000ee20000100800 */
[----:B------:R-:W-:-:S03]  /*120c0*/  PRMT R9, RZ, 0x7610, R9 ;  /* 0x00007610ff097816 */ /* 0x000fc60000000009 */
[----:B------:R-:W-:Y:S04]  /*120d0*/  STS.U16 [R11+UR5+0x2180], R29 ;  /* 0x0021801d0b007988 */ /* 0x000fe80008000405 */
[----:B--2---:R0:W-:Y:S04]  /*120e0*/  STL [R1+0xe38], R10 ;  /* 0x000e380a01007387 */ /* 0x0041e80000100800 */
[----:B0-----:R-:W2:Y:S01]  /*120f0*/  LDL R10, [R1+0x1d0] ;  /* 0x0001d000010a7983 */ /* 0x001ea20000100800 */
[----:B---3--:R-:W-:-:S03]  /*12100*/  @!P1 LOP3.LUT R3, R3, R2, RZ, 0x3c, !PT ;  /* 0x0000000203039212 */ /* 0x008fc600078e3cff */
[----:B------:R-:W3:Y:S01]  /*12110*/  LDL.LU R29, [R1+0xe94] ;  /* 0x000e9400011d7983 */ /* 0x000ee20000300800 */
[----:B------:R-:W-:-:S04]  /*12120*/  @!P1 LOP3.LUT R2, R3, R2, RZ, 0x3c, !PT ;  /* 0x0000000203029212 */ /* 0x000fc800078e3cff */
[----:B------:R-:W-:-:S05]  /*12130*/  @!P1 LOP3.LUT R3, R3, R2, RZ, 0x3c, !PT ;  /* 0x0000000203039212 */ /* 0x000fca00078e3cff */
[----:B------:R-:W4:Y:S04]  /*12140*/  @!P1 LDG.E.U16 R9, desc[UR8][R2.64] ;  /* 0x0000000802099981 */ /* 0x000f28000c1e1500 */
[----:B------:R-:W2:Y:S04]  /*12150*/  LDL.LU R2, [R1+0x114] ;  /* 0x0001140001027983 */ /* 0x000ea80000300800 */
[----:B------:R-:W3:Y:S01]  /*12160*/  LDL R3, [R1+0x1cc] ;  /* 0x0001cc0001037983 */ /* 0x000ee20000100800 */
[----:B------:R-:W-:-:S03]  /*12170*/  PRMT R8, RZ, 0x7610, R8 ;  /* 0x00007610ff087816 */ /* 0x000fc60000000008 */
[----:B----4-:R-:W-:Y:S04]  /*12180*/  STL [R1+0xe3c], R9 ;  /* 0x000e3c0901007387 */ /* 0x010fe80000100800 */
[----:B--2---:R0:W-:Y:S02]  /*12190*/  STS.U16 [R11+UR5+0x2900], R2 ;  /* 0x002900020b007988 */ /* 0x0041e40008000405 */
[----:B0-----:R-:W-:Y:S01]  /*121a0*/  @!P0 IMAD.MOV.U32 R2, RZ, RZ, R10 ;  /* 0x000000ffff028224 */ /* 0x001fe200078e000a */
[----:B---3--:R-:W-:Y:S01]  /*121b0*/  PRMT R29, RZ, 0x7610, R29 ;  /* 0x00007610ff1d7816 */ /* 0x008fe2000000001d */
[----:B------:R-:W2:Y:S04]  /*121c0*/  LDL R10, [R1+0x4c0] ;  /* 0x0004c000010a7983 */ /* 0x000ea80000100800 */
[----:B------:R0:W3:Y:S04]  /*121d0*/  @!P0 LDG.E.U16 R8, desc[UR8][R2.64] ;  /* 0x0000000802088981 */ /* 0x0000e8000c1e1500 */
[----:B------:R-:W0:Y:S04]  /*121e0*/  LDL R2, [R1+0x544] ;  /* 0x0005440001027983 */ /* 0x000e280000100800 */
[----:B------:R-:W0:Y:S02]  /*121f0*/  LDL R3, [R1+0x548] ;  /* 0x0005480001037983 */ /* 0x000e240000100800 */
[----:B0-----:R-:W-:-:S04]  /*12200*/  @!P1 LOP3.LUT R3, R3, R2, RZ, 0x3c, !PT ;  /* 0x0000000203039212 */ /* 0x001fc800078e3cff */
[----:B------:R-:W-:-:S04]  /*12210*/  @!P1 LOP3.LUT R2, R3, R2, RZ, 0x3c, !PT ;  /* 0x0000000203029212 */ /* 0x000fc800078e3cff */
[----:B------:R-:W-:-:S05]  /*12220*/  @!P1 LOP3.LUT R3, R3, R2, RZ, 0x3c, !PT ;  /* 0x0000000203039212 */ /* 0x000fca00078e3cff */
[----:B------:R-:W4:Y:S04]  /*12230*/  @!P1 LDG.E.U16 R29, desc[UR8][R2.64] ;  /* 0x00000008021d9981 */ /* 0x000f28000c1e1500 */
[----:B---3--:R-:W-:Y:S04]  /*12240*/  STL [R1+0xe40], R8 ;  /* 0x000e400801007387 */ /* 0x008fe80000100800 */
[----:B------:R0:W-:Y:S04]  /*12250*/  STS.U16 [R11+UR5+0x2980], R14 ;  /* 0x0029800e0b007988 */ /* 0x0001e80008000405 */
[----:B0-----:R-:W3:Y:S04]  /*12260*/  LDL.LU R14, [R1+0x4] ;  /* 0x00000400010e7983 */ /* 0x001ee80000300800 */
[----:B------:R-:W-:Y:S04]  /*12270*/  STS.U16 [R11+UR5+0x3100], R0 ;  /* 0x003100000b007988 */ /* 0x000fe80008000405 */
[----:B----4-:R0:W-:Y:S04]  /*12280*/  STL [R1+0x3c], R29 ;  /* 0x00003c1d01007387 */ /* 0x0101e80000100800 */
[----:B0-----:R-:W4:Y:S04]  /*12290*/  LDL.LU R29, [R1+0xe90] ;  /* 0x000e9000011d7983 */ /* 0x001f280000300800 */
[----:B------:R-:W2:Y:S04]  /*122a0*/  LDL R2, [R1+0x53c] ;  /* 0x00053c0001027983 */ /* 0x000ea80000100800 */
[----:B------:R-:W2:Y:S04]  /*122b0*/  LDL R3, [R1+0x540] ;  /* 0x0005400001037983 */ /* 0x000ea80000100800 */
[----:B------:R-:W3:Y:S01]  /*122c0*/  LDL.LU R0, [R1+0xe8c] ;  /* 0x000e8c0001007983 */ /* 0x000ee20000300800 */
[----:B--2---:R-:W-:-:S04]  /*122d0*/  @!P0 LOP3.LUT R3, R3, R2, RZ, 0x3c, !PT ;  /* 0x0000000203038212 */ /* 0x004fc800078e3cff */
[C---:B------:R-:W-:Y:S02]  /*122e0*/  @!P0 LOP3.LUT R2, R3.reuse, R2, RZ, 0x3c, !PT ;  /* 0x0000000203028212 */ /* 0x040fe400078e3cff */
[----:B---3--:R-:W-:Y:S02]  /*122f0*/  PRMT R0, RZ, 0x7610, R0 ;  /* 0x00007610ff007816 */ /* 0x008fe40000000000 */
[----:B------:R-:W-:-:S05]  /*12300*/  @!P0 LOP3.LUT R3, R3, R2, RZ, 0x3c, !PT ;  /* 0x0000000203038212 */ /* 0x000fca00078e3cff */
        /* <DEDUP_REMOVED lines=11> */
[----:B------:R-:W3:Y:S01]  /*123c0*/  @!P1 LDG.E.U16 R25, desc[UR8][R2.64] ;  /* 0x0000000802199981 */ /* 0x000ee2000c1e1500 */
[----:B------:R-:W-:-:S03]  /*123d0*/  PRMT R8, RZ, 0x7610, R8 ;  /* 0x00007610ff087816 */ /* 0x000fc60000000008 */
[----:B---3--:R0:W-:Y:S04]  /*123e0*/  STL [R1+0x34], R25 ;  /* 0x0000341901007387 */ /* 0x0081e80000100800 */
[----:B0-----:R-:W3:Y:S04]  /*123f0*/  LDL.LU R25, [R1+0xe80] ;  /* 0x000e800001197983 */ /* 0x001ee80000300800 */
[----:B------:R-:W4:Y:S01]  /*12400*/  LDL R3, [R1+0x4bc] ;  /* 0x0004bc0001037983 */ /* 0x000f220000100800 */
[----:B------:R-:W-:Y:S01]  /*12410*/  @!P0 IMAD.MOV.U32 R2, RZ, RZ, R10 ;  /* 0x000000ffff028224 */ /* 0x000fe200078e000a */
[----:B--2---:R-:W-:-:S02]  /*12420*/  PRMT R0, RZ, 0x7610, R0 ;  /* 0x00007610ff007816 */ /* 0x004fc40000000000 */
[----:B------:R-:W2:Y:S04]  /*12430*/  LDL R10, [R1+0x3bc] ;  /* 0x0003bc00010a7983 */ /* 0x000ea80000100800 */
[----:B----4-:R0:W4:Y:S04]  /*12440*/  @!P0 LDG.E.U16 R8, desc[UR8][R2.64] ;  /* 0x0000000802088981 */ /* 0x010128000c1e1500 */
[----:B------:R-:W0:Y:S04]  /*12450*/  LDL R2, [R1+0x444] ;  /* 0x0004440001027983 */ /* 0x000e280000100800 */
[----:B------:R-:W0:Y:S02]  /*12460*/  LDL R3, [R1+0x448] ;  /* 0x0004480001037983 */ /* 0x000e240000100800 */
[----:B0-----:R-:W-:-:S04]  /*12470*/  @!P1 LOP3.LUT R3, R3, R2, RZ, 0x3c, !PT ;  /* 0x0000000203039212 */ /* 0x001fc800078e3cff */
[----:B------:R-:W-:-:S04]  /*12480*/  @!P1 LOP3.LUT R2, R3, R2, RZ, 0x3c, !PT ;  /* 0x0000000203029212 */ /* 0x000fc800078e3cff */
[----:B------:R-:W-:-:S05]  /*12490*/  @!P1 LOP3.LUT R3, R3, R2, RZ, 0x3c, !PT ;  /* 0x0000000203039212 */ /* 0x000fca00078e3cff */
[----:B------:R-:W2:Y:S04]  /*124a0*/  @!P1 LDG.E.U16 R0, desc[UR8][R2.64] ;  /* 0x0000000802009981 */ /* 0x000ea8000c1e1500 */
[----:B------:R-:W-:Y:S04]  /*124b0*/  STS.U16 [R11+UR5+0x3900], R12 ;  /* 0x0039000c0b007988 */ /* 0x000fe80008000405 */
[----:B----4-:R0:W-:Y:S04]  /*124c0*/  STL [R1+0x30], R8 ;  /* 0x0000300801007387 */ /* 0x0101e80000100800 */
[----:B---3--:R1:W-:Y:S04]  /*124d0*/  STS.U16 [R11+UR5+0x3980], R25 ;  /* 0x003980190b007988 */ /* 0x0083e80008000405 */
[----:B0-----:R-:W3:Y:S04]  /*124e0*/  LDL R8, [R1+0x3c0] ;  /* 0x0003c00001087983 */ /* 0x001ee80000100800 */
[----:B-1----:R-:W4:Y:S01]  /*124f0*/  LDL.LU R11, [R1+0x124] ;  /* 0x00012400010b7983 */ /* 0x002f220000300800 */
[----:B------:R-:W0:Y:S03]  /*12500*/  S2R R12, SR_TID.X ;  /* 0x00000000000c7919 */ /* 0x000e260000002100 */
[----:B--2---:R1:W-:Y:S04]  /*12510*/  STL [R1+0x28], R0 ;  /* 0x0000280001007387 */ /* 0x0043e80000100800 */
[----:B-1----:R-:W2:Y:S04]  /*12520*/  LDL.LU R0, [R1+0xe7c] ;  /* 0x000e7c0001007983 */ /* 0x002ea80000300800 */
[----:B------:R-:W3:Y:S04]  /*12530*/  LDL R2, [R1+0x43c] ;  /* 0x00043c0001027983 */ /* 0x000ee80000100800 */
[----:B------:R-:W3:Y:S01]  /*12540*/  LDL R3, [R1+0x440] ;  /* 0x0004400001037983 */ /* 0x000ee20000100800 */
[----:B0-----:R-:W-:-:S05]  /*12550*/  LOP3.LUT R12, R12, 0x3f, RZ, 0xc0, !PT ;  /* 0x0000003f0c0c7812 */ /* 0x001fca00078ec0ff */
[----:B------:R-:W-:Y:S01]  /*12560*/  IMAD.SHL.U32 R12, R12, 0x2, RZ ;  /* 0x000000020c0c7824 */ /* 0x000fe200078e00ff */
[----:B------:R-:W-:-:S04]  /*12570*/  PRMT R28, RZ, 0x7610, R28 ;  /* 0x00007610ff1c7816 */ /* 0x000fc8000000001c */
[----:B------:R-:W-:Y:S02]  /*12580*/  LOP3.LUT R12, R12, 0x20, RZ, 0x3c, !PT ;  /* 0x000000200c0c7812 */ /* 0x000fe400078e3cff */
[----:B---3--:R-:W-:-:S04]  /*12590*/  @!P0 LOP3.LUT R3, R3, R2, RZ, 0x3c, !PT ;  /* 0x0000000203038212 */ /* 0x008fc800078e3cff */
[----:B------:R-:W-:-:S04]  /*125a0*/  @!P0 LOP3.LUT R2, R3, R2, RZ, 0x3c, !PT ;  /* 0x0000000203028212 */ /* 0x000fc800078e3cff */
[----:B------:R-:W-:Y:S01]  /*125b0*/  @!P0 LOP3.LUT R3, R3, R2, RZ, 0x3c, !PT ;  /* 0x0000000203038212 */ /* 0x000fe200078e3cff */
[----:B--2---:R0:W-:Y:S04]  /*125c0*/  STS.U16 [R12+UR5+0x200], R0 ;  /* 0x000200000c007988 */ /* 0x0041e80008000405 */
[----:B------:R1:W2:Y:S04]  /*125d0*/  @!P0 LDG.E.U16 R28, desc[UR8][R2.64] ;  /* 0x00000008021c8981 */ /* 0x0002a8000c1e1500 */
[----:B0-----:R-:W3:Y:S04]  /*125e0*/  LDL.LU R0, [R1+0xe78] ;  /* 0x000e780001007983 */ /* 0x001ee80000300800 */
[----:B------:R-:W1:Y:S04]  /*125f0*/  LDL R2, [R1+0x3c4] ;  /* 0x0003c40001027983 */ /* 0x000e680000100800 */
[----:B------:R-:W1:Y:S01]  /*12600*/  LDL R3, [R1+0x3c8] ;  /* 0x0003c80001037983 */ /* 0x000e620000100800 */
[----:B---3--:R-:W-:-:S02]  /*12610*/  PRMT R0, RZ, 0x7610, R0 ;  /* 0x00007610ff007816 */ /* 0x008fc40000000000 */
[----:B-1----:R-:W-:-:S04]  /*12620*/  @!P1 LOP3.LUT R3, R3, R2, RZ, 0x3c, !PT ;  /* 0x0000000203039212 */ /* 0x002fc800078e3cff */
[----:B------:R-:W-:-:S04]  /*12630*/  @!P1 LOP3.LUT R2, R3, R2, RZ, 0x3c, !PT ;  /* 0x0000000203029212 */ /* 0x000fc800078e3cff */
[----:B------:R-:W-:-:S05]  /*12640*/  @!P1 LOP3.LUT R3, R3, R2, RZ, 0x3c, !PT ;  /* 0x0000000203039212 */ /* 0x000fca00078e3cff */
[----:B------:R0:W3:Y:S01]  /*12650*/  @!P1 LDG.E.U16 R0, desc[UR8][R2.64] ;  /* 0x0000000802009981 */ /* 0x0000e2000c1e1500 */
[----:B------:R-:W-:-:S03]  /*12660*/  PRMT R15, RZ, 0x7610, R15 ;  /* 0x00007610ff0f7816 */ /* 0x000fc6000000000f */
[----:B--2---:R1:W-:Y:S04]  /*12670*/  STL [R1+0x24], R28 ;  /* 0x0000241c01007387 */ /* 0x0043e80000100800 */
[----:B------:R2:W-:Y:S01]  /*12680*/  STS.U16 [R12+UR5+0x280], R14 ;  /* 0x0002800e0c007988 */ /* 0x0005e20008000405 */
[----:B0-----:R-:W-:Y:S02]  /*12690*/  @!P0 IMAD.MOV.U32 R2, RZ, RZ, R8 ;  /* 0x000000ffff028224 */ /* 0x001fe400078e0008 */
[----:B------:R-:W-:Y:S01]  /*126a0*/  @!P0 IMAD.MOV.U32 R3, RZ, RZ, R10 ;  /* 0x000000ffff038224 */ /* 0x000fe200078e000a */
[----:B-1----:R-:W4:Y:S04]  /*126b0*/  LDL.LU R28, [R1+0x12c] ;  /* 0x00012c00011c7983 */ /* 0x002f280000300800 */
[----:B--2---:R-:W2:Y:S04]  /*126c0*/  LDL R14, [R1+0x340] ;  /* 0x00034000010e7983 */ /* 0x004ea80000100800 */
[----:B------:R-:W4:Y:S04]  /*126d0*/  @!P0 LDG.E.U16 R15, desc[UR8][R2.64] ;  /* 0x00000008020f8981 */ /* 0x000f28000c1e1500 */
[----:B---3--:R0:W-:Y:S04]  /*126e0*/  STL [R1+0x18], R0 ;  /* 0x0000180001007387 */ /* 0x0081e80000100800 */
[----:B0-----:R-:W3:Y:S04]  /*126f0*/  LDL.LU R0, [R1+0xe74] ;  /* 0x000e740001007983 */ /* 0x001ee80000300800 */
[----:B------:R-:W2:Y:S04]  /*12700*/  LDL R2, [R1+0x344] ;  /* 0x0003440001027983 */ /* 0x000ea80000100800 */
[----:B------:R-:W2:Y:S04]  /*12710*/  LDL R3, [R1+0x348] ;  /* 0x0003480001037983 */ /* 0x000ea80000100800 */
[----:B------:R-:W2:Y:S04]  /*12720*/  LDL R10, [R1+0x2c4] ;  /* 0x0002c400010a7983 */ /* 0x000ea80000100800 */
[----:B------:R-:W2:Y:S04]  /*12730*/  LDL R8, [R1+0x2c8] ;  /* 0x0002c80001087983 */ /* 0x000ea80000100800 */
[----:B----4-:R0:W-:Y:S04]  /*12740*/  STL [R1+0x14], R15 ;  /* 0x0000140f01007387 */ /* 0x0101e80000100800 */
[----:B0-----:R-:W4:Y:S01]  /*12750*/  LDL.LU R15, [R1+0x140] ;  /* 0x00014000010f7983 */ /* 0x001f220000300800 */
[----:B---3--:R-:W-:-:S02]  /*12760*/  PRMT R0, RZ, 0x7610, R0 ;  /* 0x00007610ff007816 */ /* 0x008fc40000000000 */
[----:B--2---:R-:W-:-:S04]  /*12770*/  @!P1 LOP3.LUT R3, R3, R2, RZ, 0x3c, !PT ;  /* 0x0000000203039212 */ /* 0x004fc800078e3cff */
[----:B------:R-:W-:-:S04]  /*12780*/  @!P1 LOP3.LUT R2, R3, R2, RZ, 0x3c, !PT ;  /* 0x0000000203029212 */ /* 0x000fc800078e3cff */
[----:B------:R-:W-:-:S05]  /*12790*/  @!P1 LOP3.LUT R3, R3, R2, RZ, 0x3c, !PT ;  /* 0x0000000203039212 */ /* 0x000fca00078e3cff */
[----:B------:R0:W2:Y:S04]  /*127a0*/  @!P1 LDG.E.U16 R0, desc[UR8][R2.64] ;  /* 0x0000000802009981 */ /* 0x0000a8000c1e1500 */
[----:B------:R-:W3:Y:S01]  /*127b0*/  LDL R3, [R1+0x33c] ;  /* 0x00033c0001037983 */ /* 0x000ee20000100800 */
[----:B------:R-:W-:Y:S01]  /*127c0*/  PRMT R9, RZ, 0x7610, R9 ;  /* 0x00007610ff097816 */ /* 0x000fe20000000009 */
[----:B0-----:R-:W-:Y:S01]  /*127d0*/  @!P0 IMAD.MOV.U32 R2, RZ, RZ, R14 ;  /* 0x000000ffff028224 */ /* 0x001fe200078e000e */
[----:B------:R-:W-:-:S04]  /*127e0*/  PRMT R7, RZ, 0x7610, R7 ;  /* 0x00007610ff077816 */ /* 0x000fc80000000007 */
[----:B---3--:R0:W3:Y:S04]  /*127f0*/  @!P0 LDG.E.U16 R9, desc[UR8][R2.64] ;  /* 0x0000000802098981 */ /* 0x0080e8000c1e1500 */
[----:B------:R-:W-:Y:S01]  /*12800*/  STS.U16 [R12+UR5+0xa00], R29 ;  /* 0x000a001d0c007988 */ /* 0x000fe20008000405 */
[----:B0-----:R-:W-:Y:S02]  /*12810*/  @!P1 IMAD.MOV.U32 R2, RZ, RZ, R8 ;  /* 0x000000ffff029224 */ /* 0x001fe400078e0008 */
[----:B------:R-:W-:Y:S01]  /*12820*/  @!P1 IMAD.MOV.U32 R3, RZ, RZ, R10 ;  /* 0x000000ffff039224 */ /* 0x000fe200078e000a */
[----:B--2---:R0:W-:Y:S04]  /*12830*/  STL [R1+0xe1c], R0 ;  /* 0x000e1c0001007387 */ /* 0x0041e80000100800 */
[----:B------:R-:W2:Y:S04]  /*12840*/  @!P1 LDG.E.U16 R7, desc[UR8][R2.64] ;  /* 0x0000000802079981 */ /* 0x000ea8000c1e1500 */
[----:B------:R-:W-:Y:S04]  /*12850*/  STS.U16 [R12+UR5+0xa80], R27 ;  /* 0x000a801b0c007988 */ /* 0x000fe80008000405 */
[----:B------:R-:W4:Y:S04]  /*12860*/  LDL.LU R14, [R1+0x144] ;  /* 0x00014400010e7983 */ /* 0x000f280000300800 */
[----:B------:R-:W-:Y:S04]  /*12870*/  STS.U16 [R12+UR5+0x1200], R26 ;  /* 0x0012001a0c007988 */ /* 0x000fe80008000405 */
[----:B------:R-:W-:Y:S04]  /*12880*/  STS.U16 [R12+UR5+0x1280], R11 ;  /* 0x0012800b0c007988 */ /* 0x000fe80008000405 */
[----:B---3--:R1:W-:Y:S04]  /*12890*/  STL [R1+0x4], R9 ;  /* 0x0000040901007387 */ /* 0x0083e80000100800 */
[----:B0-----:R-:W3:Y:S04]  /*128a0*/  LDL R0, [R1+0x248] ;  /* 0x0002480001007983 */ /* 0x001ee80000100800 */
[----:B-1----:R-:W4:Y:S04]  /*128b0*/  LDL R9, [R1+0x244] ;  /* 0x0002440001097983 */ /* 0x002f280000100800 */
[----:B------:R-:W4:Y:S04]  /*128c0*/  LDL.LU R11, [R1+0x14c] ;  /* 0x00014c00010b7983 */ /* 0x000f280000300800 */
[----:B------:R-:W3:Y:S04]  /*128d0*/  LDL R2, [R1+0x2bc] ;  /* 0x0002bc0001027983 */ /* 0x000ee80000100800 */
[----:B------:R-:W3:Y:S04]  /*128e0*/  LDL R3, [R1+0x2c0] ;  /* 0x0002c00001037983 */ /* 0x000ee80000100800 */
[----:B--2---:R0:W-:Y:S04]  /*128f0*/  STL [R1+0xe20], R7 ;  /* 0x000e200701007387 */ /* 0x0041e80000100800 */
[----:B0-----:R-:W2:Y:S04]  /*12900*/  LDL.LU R7, [R1+0x138] ;  /* 0x0001380001077983 */ /* 0x001ea80000300800 */
[----:B------:R-:W2:Y:S04]  /*12910*/  LDL R10, [R1+0x23c] ;  /* 0x00023c00010a7983 */ /* 0x000ea80000100800 */
[----:B------:R-:W2:Y:S01]  /*12920*/  LDL R8, [R1+0x240] ;  /* 0x0002400001087983 */ /* 0x000ea20000100800 */
[----:B------:R-:W-:-:S02]  /*12930*/  PRMT R6, RZ, 0x7610, R6 ;  /* 0x00007610ff067816 */ /* 0x000fc40000000006 */
[----:B---3--:R-:W-:-:S04]  /*12940*/  @!P0 LOP3.LUT R3, R3, R2, RZ, 0x3c, !PT ;  /* 0x0000000203038212 */ /* 0x008fc800078e3cff */
[----:B------:R-:W-:-:S04]  /*12950*/  @!P0 LOP3.LUT R2, R3, R2, RZ, 0x3c, !PT ;  /* 0x0000000203028212 */ /* 0x000fc800078e3cff */
[----:B------:R-:W-:-:S05]  /*12960*/  @!P0 LOP3.LUT R3, R3, R2, RZ, 0x3c, !PT ;  /* 0x0000000203038212 */ /* 0x000fca00078e3cff */
[----:B------:R0:W3:Y:S01]  /*12970*/  @!P0 LDG.E.U16 R6, desc[UR8][R2.64] ;  /* 0x0000000802068981 */ /* 0x0000e2000c1e1500 */
[----:B------:R-:W-:Y:S02]  /*12980*/  PRMT R5, RZ, 0x7610, R5 ;  /* 0x00007610ff057816 */ /* 0x000fe40000000005 */
[----:B------:R-:W-:Y:S01]  /*12990*/  PRMT R4, RZ, 0x7610, R4 ;  /* 0x00007610ff047816 */ /* 0x000fe20000000004 */
[----:B0-----:R-:W-:Y:S02]  /*129a0*/  @!P1 IMAD.MOV.U32 R2, RZ, RZ, R0 ;  /* 0x000000ffff029224 */ /* 0x001fe400078e0000 */
[----:B----4-:R-:W-:-:S05]  /*129b0*/  @!P1 IMAD.MOV.U32 R3, RZ, RZ, R9 ;  /* 0x000000ffff039224 */ /* 0x010fca00078e0009 */
[----:B------:R2:W4:Y:S02]  /*129c0*/  @!P1 LDG.E.U16 R5, desc[UR8][R2.64] ;  /* 0x0000000802059981 */ /* 0x000524000c1e1500 */
[----:B--2---:R-:W-:Y:S02]  /*129d0*/  @!P0 IMAD.MOV.U32 R2, RZ, RZ, R8 ;  /* 0x000000ffff028224 */ /* 0x004fe400078e0008 */
[----:B------:R-:W-:-:S05]  /*129e0*/  @!P0 IMAD.MOV.U32 R3, RZ, RZ, R10 ;  /* 0x000000ffff038224 */ /* 0x000fca00078e000a */
[----:B------:R-:W2:Y:S04]  /*129f0*/  @!P0 LDG.E.U16 R4, desc[UR8][R2.64] ;  /* 0x0000000802048981 */ /* 0x000ea8000c1e1500 */
[----:B------:R0:W-:Y:S04]  /*12a00*/  STS.U16 [R12+UR5+0x1a00], R28 ;  /* 0x001a001c0c007988 */ /* 0x0001e80008000405 */
[----:B------:R1:W-:Y:S04]  /*12a10*/  STS.U16 [R12+UR5+0x1a80], R7 ;  /* 0x001a80070c007988 */ /* 0x0003e80008000405 */
[----:B0-----:R-:W2:Y:S04]  /*12a20*/  LDL.LU R28, [R1+0x1bc] ;  /* 0x0001bc00011c7983 */ /* 0x001ea80000300800 */
[----:B---3--:R0:W-:Y:S04]  /*12a30*/  STL [R1+0xe24], R6 ;  /* 0x000e240601007387 */ /* 0x0081e80000100800 */
[----:B-1----:R-:W3:Y:S04]  /*12a40*/  LDL R7, [R1+0x1c4] ;  /* 0x0001c40001077983 */ /* 0x002ee80000100800 */
[----:B0-----:R-:W3:Y:S04]  /*12a50*/  LDL R6, [R1+0x1c8] ;  /* 0x0001c80001067983 */ /* 0x001ee80000100800 */
[----:B------:R0:W-:Y:S02]  /*12a60*/  STS.U16 [R12+UR5+0x2200], R15 ;  /* 0x0022000f0c007988 */ /* 0x0001e40008000405 */
[----:B0-----:R-:W0:Y:S02]  /*12a70*/  S2R R15, SR_TID.X ;  /* 0x00000000000f7919 */ /* 0x001e240000002100 */
[----:B----4-:R-:W-:Y:S04]  /*12a80*/  STL [R1+0xe28], R5 ;  /* 0x000e280501007387 */ /* 0x010fe80000100800 */
[----:B------:R-:W4:Y:S04]  /*12a90*/  LDL R0, [R1+0x1c0] ;  /* 0x0001c00001007983 */ /* 0x000f280000100800 */
[----:B------:R-:W4:Y:S04]  /*12aa0*/  LDL.LU R9, [R1+0x164] ;  /* 0x0001640001097983 */ /* 0x000f280000300800 */
[----:B------:R-:W4:Y:S04]  /*12ab0*/  LDL.LU R10, [R1+0x160] ;  /* 0x00016000010a7983 */ /* 0x000f280000300800 */
[----:B--2---:R1:W-:Y:S01]  /*12ac0*/  STL [R1+0xe2c], R4 ;  /* 0x000e2c0401007387 */ /* 0x0043e20000100800 */
[----:B------:R-:W-:-:S03]  /*12ad0*/  PRMT R3, RZ, 0x7610, R3 ;  /* 0x00007610ff037816 */ /* 0x000fc60000000003 */
[----:B------:R-:W2:Y:S04]  /*12ae0*/  LDL R8, [R1+0x538] ;  /* 0x0005380001087983 */ /* 0x000ea80000100800 */
[----:B------:R-:W2:Y:S01]  /*12af0*/  LDL.LU R12, [R1+0x15c] ;  /* 0x00015c00010c7983 */ /* 0x000ea20000300800 */
[----:B0-----:R-:W-:-:S05]  /*12b00*/  LOP3.LUT R15, R15, 0x3f, RZ, 0xc0, !PT ;  /* 0x0000003f0f0f7812 */ /* 0x001fca00078ec0ff */
[----:B-1----:R-:W-:-:S05]  /*12b10*/  IMAD.SHL.U32 R4, R15, 0x2, RZ ;  /* 0x000000020f047824 */ /* 0x002fca00078e00ff */
[----:B------:R-:W-:-:S05]  /*12b20*/  LOP3.LUT R4, R4, 0x20, RZ, 0x3c, !PT ;  /* 0x0000002004047812 */ /* 0x000fca00078e3cff */
[----:B------:R0:W-:Y:S01]  /*12b30*/  STS.U16 [R4+UR5+0x2280], R14 ;  /* 0x0022800e04007988 */ /* 0x0001e20008000405 */
[----:B---3--:R-:W-:Y:S02]  /*12b40*/  @!P1 IMAD.MOV.U32 R15, RZ, RZ, R7 ;  /* 0x000000ffff0f9224 */ /* 0x008fe400078e0007 */
[----:B0-----:R-:W-:-:S05]  /*12b50*/  @!P1 IMAD.MOV.U32 R14, RZ, RZ, R6 ;  /* 0x000000ffff0e9224 */ /* 0x001fca00078e0006 */
[----:B------:R-:W3:Y:S01]  /*12b60*/  @!P1 LDG.E.U16 R3, desc[UR8][R14.64] ;  /* 0x000000080e039981 */ /* 0x000ee2000c1e1500 */
[----:B------:R-:W-:-:S03]  /*12b70*/  PRMT R2, RZ, 0x7610, R2 ;  /* 0x00007610ff027816 */ /* 0x000fc60000000002 */
[----:B---3--:R0:W-:Y:S04]  /*12b80*/  STL [R1+0xe44], R3 ;  /* 0x000e440301007387 */ /* 0x0081e80000100800 */
[----:B------:R-:W3:Y:S04]  /*12b90*/  LDL R7, [R1+0x52c] ;  /* 0x00052c0001077983 */ /* 0x000ee80000100800 */
[----:B------:R-:W3:Y:S04]  /*12ba0*/  LDL R6, [R1+0x530] ;  /* 0x0005300001067983 */ /* 0x000ee80000100800 */
[----:B0-----:R-:W3:Y:S01]  /*12bb0*/  LDL R3, [R1+0x534] ;  /* 0x0005340001037983 */ /* 0x001ee20000100800 */
[----:B----4-:R-:W-:-:S02]  /*12bc0*/  @!P0 IMAD.MOV.U32 R14, RZ, RZ, R0 ;  /* 0x000000ffff0e8224 */ /* 0x010fc400078e0000 */
[----:B------:R-:W-:Y:S01]  /*12bd0*/  @!P0 IMAD.MOV.U32 R15, RZ, RZ, R28 ;  /* 0x000000ffff0f8224 */ /* 0x000fe200078e001c */
[----:B------:R-:W-:Y:S02]  /*12be0*/  PRMT R26, RZ, 0x7610, R26 ;  /* 0x00007610ff1a7816 */ /* 0x000fe4000000001a */
[----:B------:R-:W-:Y:S01]  /*12bf0*/  PRMT R24, RZ, 0x7610, R24 ;  /* 0x00007610ff187816 */ /* 0x000fe20000000018 */
[----:B------:R0:W-:Y:S04]  /*12c00*/  STS.U16 [R4+UR5+0x2a00], R11 ;  /* 0x002a000b04007988 */ /* 0x0001e80008000405 */
[----:B------:R2:W4:Y:S04]  /*12c10*/  @!P0 LDG.E.U16 R2, desc[UR8][R14.64] ;  /* 0x000000080e028981 */ /* 0x000528000c1e1500 */
[----:B------:R-:W4:Y:S04]  /*12c20*/  LDL R5, [R1+0x4b4] ;  /* 0x0004b40001057983 */ /* 0x000f280000100800 */
[----:B------:R-:W4:Y:S01]  /*12c30*/  LDL R0, [R1+0x4b8] ;  /* 0x0004b80001007983 */ /* 0x000f220000100800 */
[----:B--2---:R-:W-:-:S03]  /*12c40*/  @!P1 IMAD.MOV.U32 R14, RZ, RZ, R8 ;  /* 0x000000ffff0e9224 */ /* 0x004fc600078e0008 */
[----:B0-----:R-:W2:Y:S04]  /*12c50*/  LDL.LU R11, [R1+0x158] ;  /* 0x00015800010b7983 */ /* 0x001ea80000300800 */
[----:B------:R0:W-:Y:S04]  /*12c60*/  STL [R1+0x8d4], R28 ;  /* 0x0008d41c01007387 */ /* 0x0001e80000100800 */
[----:B0-----:R-:W2:Y:S01]  /*12c70*/  LDL.LU R28, [R1+0x154] ;  /* 0x00015400011c7983 */ /* 0x001ea20000300800 */
[----:B---3--:R-:W-:-:S05]  /*12c80*/  @!P1 IMAD.MOV.U32 R15, RZ, RZ, R3 ;  /* 0x000000ffff0f9224 */ /* 0x008fca00078e0003 */
[----:B------:R0:W3:Y:S02]  /*12c90*/  @!P1 LDG.E.U16 R26, desc[UR8][R14.64] ;  /* 0x000000080e1a9981 */ /* 0x0000e4000c1e1500 */
[----:B0-----:R-:W-:Y:S02]  /*12ca0*/  @!P0 IMAD.MOV.U32 R14, RZ, RZ, R6 ;  /* 0x000000ffff0e8224 */ /* 0x001fe400078e0006 */
[----:B------:R-:W-:-:S05]  /*12cb0*/  @!P0 IMAD.MOV.U32 R15, RZ, RZ, R7 ;  /* 0x000000ffff0f8224 */ /* 0x000fca00078e0007 */
[----:B------:R0:W3:Y:S04]  /*12cc0*/  @!P0 LDG.E.U16 R24, desc[UR8][R14.64] ;  /* 0x000000080e188981 */ /* 0x0000e8000c1e1500 */
[----:B----4-:R1:W-:Y:S04]  /*12cd0*/  STL [R1+0xe48], R2 ;  /* 0x000e480201007387 */ /* 0x0103e80000100800 */
[----:B------:R-:W4:Y:S04]  /*12ce0*/  LDL.LU R8, [R1+0x178] ;  /* 0x0001780001087983 */ /* 0x000f280000300800 */
[----:B--2---:R-:W-:Y:S04]  /*12cf0*/  STS.U16 [R4+UR5+0x2a80], R28 ;  /* 0x002a801c04007988 */ /* 0x004fe80008000405 */
[----:B------:R2:W-:Y:S01]  /*12d00*/  STS.U16 [R4+UR5+0x3200], R9 ;  /* 0x0032000904007988 */ /* 0x0005e20008000405 */
[----:B------:R-:W-:Y:S01]  /*12d10*/  PRMT R22, RZ, 0x7610, R22 ;  /* 0x00007610ff167816 */ /* 0x000fe20000000016 */
[----:B0-----:R-:W-:-:S02]  /*12d20*/  @!P1 IMAD.MOV.U32 R14, RZ, RZ, R0 ;  /* 0x000000ffff0e9224 */ /* 0x001fc400078e0000 */
[----:B------:R-:W-:-:S05]  /*12d30*/  @!P1 IMAD.MOV.U32 R15, RZ, RZ, R5 ;  /* 0x000000ffff0f9224 */ /* 0x000fca00078e0005 */
[----:B------:R-:W4:Y:S04]  /*12d40*/  @!P1 LDG.E.U16 R22, desc[UR8][R14.64] ;  /* 0x000000080e169981 */ /* 0x000f28000c1e1500 */
[----:B---3--:R-:W-:Y:S04]  /*12d50*/  STL [R1+0xe4c], R26 ;  /* 0x000e4c1a01007387 */ /* 0x008fe80000100800 */
[----:B------:R-:W3:Y:S04]  /*12d60*/  LDL R3, [R1+0x4ac] ;  /* 0x0004ac0001037983 */ /* 0x000ee80000100800 */
[----:B-1----:R-:W3:Y:S04]  /*12d70*/  LDL R2, [R1+0x4b0] ;  /* 0x0004b00001027983 */ /* 0x002ee80000100800 */
[----:B------:R-:W-:Y:S04]  /*12d80*/  STL [R1+0xe50], R24 ;  /* 0x000e501801007387 */ /* 0x000fe80000100800 */
[----:B--2---:R-:W2:Y:S04]  /*12d90*/  LDL.LU R9, [R1+0x174] ;  /* 0x0001740001097983 */ /* 0x004ea80000300800 */
[----:B------:R-:W2:Y:S04]  /*12da0*/  LDL R7, [R1+0x434] ;  /* 0x0004340001077983 */ /* 0x000ea80000100800 */
[----:B------:R-:W2:Y:S01]  /*12db0*/  LDL R6, [R1+0x438] ;  /* 0x0004380001067983 */ /* 0x000ea20000100800 */
[----:B------:R-:W-:-:S02]  /*12dc0*/  PRMT R20, RZ, 0x7610, R20 ;  /* 0x00007610ff147816 */ /* 0x000fc40000000014 */
[----:B------:R-:W-:Y:S01]  /*12dd0*/  PRMT R18, RZ, 0x7610, R18 ;  /* 0x00007610ff127816 */ /* 0x000fe20000000012 */
[----:B----4-:R-:W-:Y:S04]  /*12de0*/  STL [R1+0xe54], R22 ;  /* 0x000e541601007387 */ /* 0x010fe80000100800 */
[----:B------:R-:W4:Y:S04]  /*12df0*/  LDL R5, [R1+0x42c] ;  /* 0x00042c0001057983 */ /* 0x000f280000100800 */
[----:B------:R-:W4:Y:S01]  /*12e00*/  LDL R0, [R1+0x430] ;  /* 0x0004300001007983 */ /* 0x000f220000100800 */
[----:B---3--:R-:W-:-:S02]  /*12e10*/  @!P0 IMAD.MOV.U32 R15, RZ, RZ, R3 ;  /* 0x000000ffff0f8224 */ /* 0x008fc400078e0003 */
[----:B------:R-:W-:-:S05]  /*12e20*/  @!P0 IMAD.MOV.U32 R14, RZ, RZ, R2 ;  /* 0x000000ffff0e8224 */ /* 0x000fca00078e0002 */
[----:B------:R2:W3:Y:S02]  /*12e30*/  @!P0 LDG.E.U16 R20, desc[UR8][R14.64] ;  /* 0x000000080e148981 */ /* 0x0004e4000c1e1500 */
[----:B--2---:R-:W-:Y:S02]  /*12e40*/  @!P1 IMAD.MOV.U32 R15, RZ, RZ, R7 ;  /* 0x000000ffff0f9224 */ /* 0x004fe400078e0007 */
[----:B------:R-:W-:-:S05]  /*12e50*/  @!P1 IMAD.MOV.U32 R14, RZ, RZ, R6 ;  /* 0x000000ffff0e9224 */ /* 0x000fca00078e0006 */
[----:B------:R4:W2:Y:S04]  /*12e60*/  @!P1 LDG.E.U16 R18, desc[UR8][R14.64] ;  /* 0x000000080e129981 */ /* 0x0008a8000c1e1500 */
[----:B------:R0:W-:Y:S04]  /*12e70*/  STS.U16 [R4+UR5+0x3280], R10 ;  /* 0x0032800a04007988 */ /* 0x0001e80008000405 */
[----:B------:R1:W-:Y:S04]  /*12e80*/  STS.U16 [R4+UR5+0x3a00], R12 ;  /* 0x003a000c04007988 */ /* 0x0003e80008000405 */
[----:B0-----:R-:W2:Y:S01]  /*12e90*/  LDL.LU R10, [R1+0x170] ;  /* 0x00017000010a7983 */ /* 0x001ea20000300800 */
[----:B-1----:R-:W0:Y:S03]  /*12ea0*/  S2R R12, SR_TID.X ;  /* 0x00000000000c7919 */ /* 0x002e260000002100 */
[----:B------:R0:W-:Y:S01]  /*12eb0*/  STS.U16 [R4+UR5+0x3a80], R11 ;  /* 0x003a800b04007988 */ /* 0x0001e20008000405 */
[----:B------:R-:W-:Y:S01]  /*12ec0*/  PRMT R16, RZ, 0x7610, R16 ;  /* 0x00007610ff107816 */ /* 0x000fe20000000010 */
[----:B----4-:R-:W-:Y:S01]  /*12ed0*/  @!P0 IMAD.MOV.U32 R14, RZ, RZ, R0 ;  /* 0x000000ffff0e8224 */ /* 0x010fe200078e0000 */
[----:B0-----:R-:W-:-:S05]  /*12ee0*/  LOP3.LUT R11, R12, 0x3f, RZ, 0xc0, !PT ;  /* 0x0000003f0c0b7812 */ /* 0x001fca00078ec0ff */
[----:B------:R-:W-:Y:S02]  /*12ef0*/  IMAD.SHL.U32 R3, R11, 0x2, RZ ;  /* 0x000000020b037824 */ /* 0x000fe400078e00ff */
[----:B------:R-:W-:-:S05]  /*12f00*/  @!P0 IMAD.MOV.U32 R15, RZ, RZ, R5 ;  /* 0x000000ffff0f8224 */ /* 0x000fca00078e0005 */
[----:B------:R-:W4:Y:S04]  /*12f10*/  @!P0 LDG.E.U16 R16, desc[UR8][R14.64] ;  /* 0x000000080e108981 */ /* 0x000f28000c1e1500 */
[----:B---3--:R-:W-:Y:S04]  /*12f20*/  STL [R1+0xe58], R20 ;  /* 0x000e581401007387 */ /* 0x008fe80000100800 */
[----:B------:R-:W3:Y:S04]  /*12f30*/  LDL R2, [R1+0x3b8] ;  /* 0x0003b80001027983 */ /* 0x000ee80000100800 */
[----:B------:R-:W3:Y:S04]  /*12f40*/  LDL.LU R12, [R1+0x16c] ;  /* 0x00016c00010c7983 */ /* 0x000ee80000300800 */
[----:B------:R-:W3:Y:S04]  /*12f50*/  LDL R4, [R1+0x3b4] ;  /* 0x0003b40001047983 */ /* 0x000ee80000100800 */
[----:B------:R-:W3:Y:S04]  /*12f60*/  LDL.LU R11, [R1+0x168] ;  /* 0x00016800010b7983 */ /* 0x000ee80000300800 */
[----:B--2---:R-:W-:Y:S04]  /*12f70*/  STL [R1+0xe5c], R18 ;  /* 0x000e5c1201007387 */ /* 0x004fe80000100800 */
[----:B------:R-:W2:Y:S04]  /*12f80*/  LDL R7, [R1+0x3ac] ;  /* 0x0003ac0001077983 */ /* 0x000ea80000100800 */
[----:B------:R-:W2:Y:S04]  /*12f90*/  LDL R6, [R1+0x3b0] ;  /* 0x0003b00001067983 */ /* 0x000ea80000100800 */
[----:B------:R-:W2:Y:S04]  /*12fa0*/  LDL R5, [R1+0x334] ;  /* 0x0003340001057983 */ /* 0x000ea80000100800 */
[----:B------:R-:W2:Y:S01]  /*12fb0*/  LDL R0, [R1+0x338] ;  /* 0x0003380001007983 */ /* 0x000ea20000100800 */
[----:B------:R-:W-:-:S02]  /*12fc0*/  PRMT R13, RZ, 0x7610, R13 ;  /* 0x00007610ff0d7816 */ /* 0x000fc4000000000d */
[----:B------:R-:W-:Y:S02]  /*12fd0*/  PRMT R17, RZ, 0x7610, R17 ;  /* 0x00007610ff117816 */ /* 0x000fe40000000011 */
[----:B------:R-:W-:Y:S01]  /*12fe0*/  PRMT R19, RZ, 0x7610, R19 ;  /* 0x00007610ff137816 */ /* 0x000fe20000000013 */
[----:B----4-:R-:W-:Y:S04]  /*12ff0*/  STL [R1+0xe60], R16 ;  /* 0x000e601001007387 */ /* 0x010fe80000100800 */
[----:B------:R-:W4:Y:S01]  /*13000*/  LDL.LU R28, [R1+0x2b4] ;  /* 0x0002b400011c7983 */ /* 0x000f220000300800 */
[----:B---3--:R-:W-:-:S03]  /*13010*/  @!P1 IMAD.MOV.U32 R14, RZ, RZ, R2 ;  /* 0x000000ffff0e9224 */ /* 0x008fc600078e0002 */
[----:B------:R-:W3:Y:S01]  /*13020*/  LDL R2, [R1+0x330] ;  /* 0x0003300001027983 */ /* 0x000ee20000100800 */
[----:B------:R-:W-:-:S03]  /*13030*/  @!P1 IMAD.MOV.U32 R15, RZ, RZ, R4 ;  /* 0x000000ffff0f9224 */ /* 0x000fc600078e0004 */
[----:B------:R-:W4:Y:S04]  /*13040*/  LDL R4, [R1+0x32c] ;  /* 0x00032c0001047983 */ /* 0x000f280000100800 */
[----:B------:R2:W3:Y:S01]  /*13050*/  @!P1 LDG.E.U16 R13, desc[UR8][R14.64] ;  /* 0x000000080e0d9981 */ /* 0x0004e2000c1e1500 */
[----:B------:R-:W-:-:S03]  /*13060*/  LOP3.LUT R3, R3, 0x30, RZ, 0x3c, !PT ;  /* 0x0000003003037812 */ /* 0x000fc600078e3cff */
[----:B------:R-:W4:Y:S01]  /*13070*/  LDL.LU R26, [R1+0x180] ;  /* 0x00018000011a7983 */ /* 0x000f220000300800 */
[----:B--2---:R-:W-:Y:S02]  /*13080*/  @!P0 IMAD.MOV.U32 R15, RZ, RZ, R7 ;  /* 0x000000ffff0f8224 */ /* 0x004fe400078e0007 */
[----:B------:R-:W-:-:S05]  /*13090*/  @!P0 IMAD.MOV.U32 R14, RZ, RZ, R6 ;  /* 0x000000ffff0e8224 */ /* 0x000fca00078e0006 */
[----:B------:R0:W2:Y:S02]  /*130a0*/  @!P0 LDG.E.U16 R17, desc[UR8][R14.64] ;  /* 0x000000080e118981 */ /* 0x0000a4000c1e1500 */
[----:B0-----:R-:W-:Y:S02]  /*130b0*/  @!P1 IMAD.MOV.U32 R14, RZ, RZ, R0 ;  /* 0x000000ffff0e9224 */ /* 0x001fe400078e0000 */
[----:B------:R-:W-:-:S05]  /*130c0*/  @!P1 IMAD.MOV.U32 R15, RZ, RZ, R5 ;  /* 0x000000ffff0f9224 */ /* 0x000fca00078e0005 */
[----:B------:R0:W4:Y:S04]  /*130d0*/  @!P1 LDG.E.U16 R19, desc[UR8][R14.64] ;  /* 0x000000080e139981 */ /* 0x000128000c1e1500 */
[----:B------:R-:W-:Y:S04]  /*130e0*/  STS.U16 [R3+UR5+0x300], R8 ;  /* 0x0003000803007988 */ /* 0x000fe80008000405 */
[----:B------:R1:W-:Y:S04]  /*130f0*/  STS.U16 [R3+UR5+0x380], R9 ;  /* 0x0003800903007988 */ /* 0x0003e80008000405 */
[----:B------:R0:W-:Y:S04]  /*13100*/  STS.U16 [R3+UR5+0xb00], R10 ;  /* 0x000b000a03007988 */ /* 0x0001e80008000405 */
[----:B------:R-:W-:Y:S01]  /*13110*/  STS.U16 [R3+UR5+0xb80], R12 ;  /* 0x000b800c03007988 */ /* 0x000fe20008000405 */
[----:B------:R-:W-:-:S03]  /*13120*/  PRMT R21, RZ, 0x7610, R21 ;  /* 0x00007610ff157816 */ /* 0x000fc60000000015 */
[----:B------:R-:W-:Y:S04]  /*13130*/  STS.U16 [R3+UR5+0x1300], R11 ;  /* 0x0013000b03007988 */ /* 0x000fe80008000405 */
[----:B---3--:R-:W-:Y:S04]  /*13140*/  STL [R1+0xe64], R13 ;  /* 0x000e640d01007387 */ /* 0x008fe80000100800 */
[----:B-1----:R-:W3:Y:S04]  /*13150*/  LDL.LU R9, [R1+0x184] ;  /* 0x0001840001097983 */ /* 0x002ee80000300800 */
[----:B0-----:R-:W3:Y:S04]  /*13160*/  LDL.LU R10, [R1+0x18c] ;  /* 0x00018c00010a7983 */ /* 0x001ee80000300800 */
[----:B--2---:R0:W-:Y:S04]  /*13170*/  STL [R1+0xe68], R17 ;  /* 0x000e681101007387 */ /* 0x0041e80000100800 */
[----:B0-----:R-:W2:Y:S04]  /*13180*/  LDL R17, [R1+0x2b8] ;  /* 0x0002b80001117983 */ /* 0x001ea80000100800 */
[----:B------:R-:W2:Y:S01]  /*13190*/  LDL.LU R12, [R1+0x190] ;  /* 0x00019000010c7983 */ /* 0x000ea20000300800 */
[----:B------:R-:W-:-:S02]  /*131a0*/  @!P0 IMAD.MOV.U32 R14, RZ, RZ, R2 ;  /* 0x000000ffff0e8224 */ /* 0x000fc400078e0002 */
[----:B----4-:R-:W-:Y:S01]  /*131b0*/  @!P0 IMAD.MOV.U32 R15, RZ, RZ, R4 ;  /* 0x000000ffff0f8224 */ /* 0x010fe200078e0004 */
[----:B------:R-:W-:Y:S04]  /*131c0*/  STL [R1+0xe6c], R19 ;  /* 0x000e6c1301007387 */ /* 0x000fe80000100800 */
[----:B------:R-:W4:Y:S04]  /*131d0*/  LDL.LU R0, [R1+0x194] ;  /* 0x0001940001007983 */ /* 0x000f280000300800 */
[----:B------:R-:W4:Y:S04]  /*131e0*/  LDL R8, [R1+0x2ac] ;  /* 0x0002ac0001087983 */ /* 0x000f280000100800 */
[----:B------:R-:W4:Y:S04]  /*131f0*/  LDL R2, [R1+0x2b0] ;  /* 0x0002b00001027983 */ /* 0x000f280000100800 */
[----:B------:R0:W4:Y:S04]  /*13200*/  @!P0 LDG.E.U16 R21, desc[UR8][R14.64] ;  /* 0x000000080e158981 */ /* 0x000128000c1e1500 */
[----:B------:R-:W4:Y:S04]  /*13210*/  LDL R16, [R1+0x234] ;  /* 0x0002340001107983 */ /* 0x000f280000100800 */
[----:B------:R-:W4:Y:S04]  /*13220*/  LDL R13, [R1+0x238] ;  /* 0x00023800010d7983 */ /* 0x000f280000100800 */
[----:B------:R-:W4:Y:S04]  /*13230*/  LDL R11, [R1+0x22c] ;  /* 0x00022c00010b7983 */ /* 0x000f280000100800 */
[----:B------:R-:W-:Y:S01]  /*13240*/  STS.U16 [R3+UR5+0x1380], R26 ;  /* 0x0013801a03007988 */ /* 0x000fe20008000405 */
[----:B------:R-:W-:Y:S01]  /*13250*/  PRMT R23, RZ, 0x7610, R23 ;  /* 0x00007610ff177816 */ /* 0x000fe20000000017 */
[----:B0-----:R-:W-:-:S02]  /*13260*/  @!P1 IMAD.MOV.U32 R15, RZ, RZ, R28 ;  /* 0x000000ffff0f9224 */ /* 0x001fc400078e001c */
[----:B------:R-:W4:Y:S01]  /*13270*/  LDL R4, [R1+0x230] ;  /* 0x0002300001047983 */ /* 0x000f220000100800 */
[----:B------:R-:W-:-:S03]  /*13280*/  PRMT R25, RZ, 0x7610, R25 ;  /* 0x00007610ff197816 */ /* 0x000fc60000000019 */
[----:B------:R-:W4:Y:S04]  /*13290*/  LDL.LU R5, [R1+0x188] ;  /* 0x0001880001057983 */ /* 0x000f280000300800 */
[----:B------:R-:W4:Y:S04]  /*132a0*/  LDL.LU R6, [R1+0x17c] ;  /* 0x00017c0001067983 */ /* 0x000f280000300800 */
[----:B------:R-:W4:Y:S01]  /*132b0*/  LDL.LU R7, [R1+0x150] ;  /* 0x0001500001077983 */ /* 0x000f220000300800 */
[----:B------:R-:W-:-:S03]  /*132c0*/  PRMT R27, RZ, 0x7610, R27 ;  /* 0x00007610ff1b7816 */ /* 0x000fc6000000001b */
[----:B---3--:R-:W-:Y:S04]  /*132d0*/  STS.U16 [R3+UR5+0x1b00], R9 ;  /* 0x001b000903007988 */ /* 0x008fe80008000405 */
[----:B------:R-:W-:Y:S04]  /*132e0*/  STS.U16 [R3+UR5+0x1b80], R10 ;  /* 0x001b800a03007988 */ /* 0x000fe80008000405 */
[----:B--2---:R0:W-:Y:S02]  /*132f0*/  STS.U16 [R3+UR5+0x2300], R12 ;  /* 0x0023000c03007988 */ /* 0x0041e40008000405 */
[----:B0-----:R-:W0:Y:S01]  /*13300*/  S2R R12, SR_TID.X ;  /* 0x00000000000c7919 */ /* 0x001e220000002100 */
[----:B------:R-:W-:-:S05]  /*13310*/  @!P1 IMAD.MOV.U32 R14, RZ, RZ, R17 ;  /* 0x000000ffff0e9224 */ /* 0x000fca00078e0011 */
[----:B------:R1:W2:Y:S04]  /*13320*/  @!P1 LDG.E.U16 R23, desc[UR8][R14.64] ;  /* 0x000000080e179981 */ /* 0x0002a8000c1e1500 */
[----:B----4-:R-:W-:Y:S01]  /*13330*/  STL [R1+0xe70], R21 ;  /* 0x000e701501007387 */ /* 0x010fe20000100800 */
[----:B-1----:R-:W-:Y:S02]  /*13340*/  @!P0 IMAD.MOV.U32 R14, RZ, RZ, R2 ;  /* 0x000000ffff0e8224 */ /* 0x002fe400078e0002 */
[----:B------:R-:W-:Y:S01]  /*13350*/  @!P0 IMAD.MOV.U32 R15, RZ, RZ, R8 ;  /* 0x000000ffff0f8224 */ /* 0x000fe200078e0008 */
[----:B------:R-:W-:Y:S04]  /*13360*/  STL [R1+0x91c], R28 ;  /* 0x00091c1c01007387 */ /* 0x000fe80000100800 */
[----:B------:R1:W3:Y:S04]  /*13370*/  @!P0 LDG.E.U16 R25, desc[UR8][R14.64] ;  /* 0x000000080e198981 */ /* 0x0002e8000c1e1500 */
[----:B------:R-:W4:Y:S04]  /*13380*/  LDL.LU R26, [R1+0x148] ;  /* 0x00014800011a7983 */ /* 0x000f280000300800 */
[----:B------:R-:W2:Y:S01]  /*13390*/  LDL.LU R2, [R1+0x13c] ;  /* 0x00013c0001027983 */ /* 0x000ea20000300800 */
[----:B-1----:R-:W-:-:S02]  /*133a0*/  @!P1 IMAD.MOV.U32 R14, RZ, RZ, R13 ;  /* 0x000000ffff0e9224 */ /* 0x002fc400078e000d */
[----:B------:R-:W-:Y:S01]  /*133b0*/  @!P1 IMAD.MOV.U32 R15, RZ, RZ, R16 ;  /* 0x000000ffff0f9224 */ /* 0x000fe200078e0010 */
[----:B------:R-:W3:Y:S04]  /*133c0*/  LDL.LU R8, [R1+0x128] ;  /* 0x0001280001087983 */ /* 0x000ee80000300800 */
[----:B------:R-:W3:Y:S04]  /*133d0*/  LDL.LU R9, [R1+0x120] ;  /* 0x0001200001097983 */ /* 0x000ee80000300800 */
[----:B------:R1:W3:Y:S04]  /*133e0*/  @!P1 LDG.E.U16 R27, desc[UR8][R14.64] ;  /* 0x000000080e1b9981 */ /* 0x0002e8000c1e1500 */
[----:B------:R-:W3:Y:S04]  /*133f0*/  LDL.LU R10, [R1+0x8c] ;  /* 0x00008c00010a7983 */ /* 0x000ee80000300800 */
[----:B------:R0:W-:Y:S01]  /*13400*/  STS.U16 [R3+UR5+0x2380], R0 ;  /* 0x0023800003007988 */ /* 0x0001e20008000405 */
[----:B-1----:R-:W-:-:S03]  /*13410*/  @!P0 IMAD.MOV.U32 R15, RZ, RZ, R11 ;  /* 0x000000ffff0f8224 */ /* 0x002fc600078e000b */
[----:B------:R-:W3:Y:S01]  /*13420*/  LDL.LU R11, [R1+0x88] ;  /* 0x00008800010b7983 */ /* 0x000ee20000300800 */
[----:B0-----:R-:W-:-:S03]  /*13430*/  LOP3.LUT R0, R12, 0x3f, RZ, 0xc0, !PT ;  /* 0x0000003f0c007812 */ /* 0x001fc600078ec0ff */
[----:B------:R-:W3:Y:S04]  /*13440*/  LDL.LU R12, [R1+0x84] ;  /* 0x00008400010c7983 */ /* 0x000ee80000300800 */
[----:B------:R-:W3:Y:S04]  /*13450*/  LDL.LU R21, [R1+0x80] ;  /* 0x0000800001157983 */ /* 0x000ee80000300800 */
[----:B------:R-:W3:Y:S01]  /*13460*/  LDL.LU R19, [R1+0x7c] ;  /* 0x00007c0001137983 */ /* 0x000ee20000300800 */
[----:B------:R-:W-:-:S03]  /*13470*/  @!P0 IMAD.MOV.U32 R14, RZ, RZ, R4 ;  /* 0x000000ffff0e8224 */ /* 0x000fc600078e0004 */
[----:B------:R-:W3:Y:S04]  /*13480*/  LDL.LU R17, [R1+0x78] ;  /* 0x0000780001117983 */ /* 0x000ee80000300800 */
[----:B------:R-:W3:Y:S04]  /*13490*/  LDL.LU R13, [R1+0x74] ;  /* 0x00007400010d7983 */ /* 0x000ee80000300800 */
[----:B------:R-:W3:Y:S04]  /*134a0*/  LDL.LU R16, [R1+0x70] ;  /* 0x0000700001107983 */ /* 0x000ee80000300800 */
[----:B------:R-:W3:Y:S04]  /*134b0*/  LDL.LU R18, [R1+0x6c] ;  /* 0x00006c0001127983 */ /* 0x000ee80000300800 */
[----:B------:R-:W3:Y:S01]  /*134c0*/  LDL.LU R4, [R1+0x68] ;  /* 0x0000680001047983 */ /* 0x000ee20000300800 */
[----:B------:R-:W-:-:S03]  /*134d0*/  IMAD.SHL.U32 R22, R0, 0x2, RZ ;  /* 0x0000000200167824 */ /* 0x000fc600078e00ff */
[----:B------:R0:W-:Y:S04]  /*134e0*/  STS.U16 [R3+UR5+0x2b00], R5 ;  /* 0x002b000503007988 */ /* 0x0001e80008000405 */
[----:B------:R1:W-:Y:S04]  /*134f0*/  STS.U16 [R3+UR5+0x2b80], R6 ;  /* 0x002b800603007988 */ /* 0x0003e80008000405 */
[----:B------:R1:W-:Y:S04]  /*13500*/  STS.U16 [R3+UR5+0x3300], R7 ;  /* 0x0033000703007988 */ /* 0x0003e80008000405 */
[----:B0-----:R-:W3:Y:S04]  /*13510*/  LDL.LU R5, [R1+0x64] ;  /* 0x0000640001057983 */ /* 0x001ee80000300800 */
[----:B-1----:R-:W3:Y:S01]  /*13520*/  LDL.LU R6, [R1+0x60] ;  /* 0x0000600001067983 */ /* 0x002ee20000300800 */
[----:B------:R-:W-:-:S03]  /*13530*/  PRMT R29, RZ, 0x7610, R29 ;  /* 0x00007610ff1d7816 */ /* 0x000fc6000000001d */
[----:B------:R-:W3:Y:S01]  /*13540*/  LDL.LU R7, [R1+0x5c] ;  /* 0x00005c0001077983 */ /* 0x000ee20000300800 */
[----:B------:R-:W-:-:S03]  /*13550*/  LOP3.LUT R22, R22, 0x40, RZ, 0x3c, !PT ;  /* 0x0000004016167812 */ /* 0x000fc600078e3cff */
[----:B------:R-:W3:Y:S04]  /*13560*/  LDL.LU R20, [R1+0x58] ;  /* 0x0000580001147983 */ /* 0x000ee80000300800 */
[----:B------:R-:W3:Y:S04]  /*13570*/  LDL.LU R24, [R1+0x54] ;  /* 0x0000540001187983 */ /* 0x000ee80000300800 */
[----:B------:R0:W3:Y:S04]  /*13580*/  @!P0 LDG.E.U16 R29, desc[UR8][R14.64] ;  /* 0x000000080e1d8981 */ /* 0x0000e8000c1e1500 */
[----:B----4-:R1:W-:Y:S04]  /*13590*/  STS.U16 [R3+UR5+0x3380], R26 ;  /* 0x0033801a03007988 */ /* 0x0103e80008000405 */
[----:B--2---:R2:W-:Y:S04]  /*135a0*/  STS.U16 [R3+UR5+0x3b00], R2 ;  /* 0x003b000203007988 */ /* 0x0045e80008000405 */
[----:B---3--:R3:W-:Y:S04]  /*135b0*/  STS.U16 [R3+UR5+0x3b80], R8 ;  /* 0x003b800803007988 */ /* 0x0087e80008000405 */
[----:B-1----:R-:W4:Y:S04]  /*135c0*/  LDL.LU R26, [R1+0x50] ;  /* 0x00005000011a7983 */ /* 0x002f280000300800 */
[----:B--2---:R-:W2:Y:S04]  /*135d0*/  LDL.LU R2, [R1+0x4c] ;  /* 0x00004c0001027983 */ /* 0x004ea80000300800 */
[----:B---3--:R-:W3:Y:S04]  /*135e0*/  LDL.LU R3, [R1+0x48] ;  /* 0x0000480001037983 */ /* 0x008ee80000300800 */
[----:B------:R-:W3:Y:S04]  /*135f0*/  LDL.LU R28, [R1+0x44] ;  /* 0x00004400011c7983 */ /* 0x000ee80000300800 */
[----:B------:R1:W-:Y:S04]  /*13600*/  STS.U16 [R22+UR5+0x400], R9 ;  /* 0x0004000916007988 */ /* 0x0003e80008000405 */
[----:B------:R-:W3:Y:S04]  /*13610*/  LDL.LU R8, [R1+0x40] ;  /* 0x0000400001087983 */ /* 0x000ee80000300800 */
[----:B------:R0:W-:Y:S04]  /*13620*/  STS.U16 [R22+UR5+0x480], R10 ;  /* 0x0004800a16007988 */ /* 0x0001e80008000405 */
[----:B-1----:R-:W3:Y:S04]  /*13630*/  LDL.LU R9, [R1+0x2c] ;  /* 0x00002c0001097983 */ /* 0x002ee80000300800 */
[----:B------:R-:W3:Y:S04]  /*13640*/  LDL.LU R15, [R1+0x20] ;  /* 0x00002000010f7983 */ /* 0x000ee80000300800 */
[----:B------:R1:W-:Y:S04]  /*13650*/  STS.U16 [R22+UR5+0xc00], R11 ;  /* 0x000c000b16007988 */ /* 0x0003e80008000405 */
[----:B0-----:R-:W3:Y:S04]  /*13660*/  LDL.LU R10, [R1+0x1c] ;  /* 0x00001c00010a7983 */ /* 0x001ee80000300800 */
[----:B------:R0:W-:Y:S04]  /*13670*/  STS.U16 [R22+UR5+0xc80], R12 ;  /* 0x000c800c16007988 */ /* 0x0001e80008000405 */
[----:B-1----:R-:W3:Y:S04]  /*13680*/  LDL.LU R11, [R1+0x10] ;  /* 0x00001000010b7983 */ /* 0x002ee80000300800 */
[----:B0-----:R-:W3:Y:S04]  /*13690*/  LDL.LU R12, [R1+0xc] ;  /* 0x00000c00010c7983 */ /* 0x001ee80000300800 */
[----:B------:R0:W-:Y:S04]  /*136a0*/  STS.U16 [R22+UR5+0x1400], R21 ;  /* 0x0014001516007988 */ /* 0x0001e80008000405 */
[----:B------:R1:W-:Y:S04]  /*136b0*/  STS.U16 [R22+UR5+0x1480], R19 ;  /* 0x0014801316007988 */ /* 0x0003e80008000405 */
[----:B------:R1:W-:Y:S04]  /*136c0*/  STS.U16 [R22+UR5+0x1c00], R17 ;  /* 0x001c001116007988 */ /* 0x0003e80008000405 */
[----:B------:R-:W-:Y:S04]  /*136d0*/  STS.U16 [R22+UR5+0x1c80], R13 ;  /* 0x001c800d16007988 */ /* 0x000fe80008000405 */
[----:B------:R-:W-:Y:S04]  /*136e0*/  STS.U16 [R22+UR5+0x2400], R16 ;  /* 0x0024001016007988 */ /* 0x000fe80008000405 */
[----:B------:R-:W3:Y:S04]  /*136f0*/  LDL.LU R14, [R1] ;  /* 0x00000000010e7983 */ /* 0x000ee80000300800 */
[----:B------:R-:W-:Y:S04]  /*13700*/  STS.U16 [R22+UR5+0x2480], R18 ;  /* 0x0024801216007988 */ /* 0x000fe80008000405 */
[----:B0-----:R-:W3:Y:S04]  /*13710*/  LDL.LU R21, [R1+0xe70] ;  /* 0x000e700001157983 */ /* 0x001ee80000300800 */
[----:B------:R0:W-:Y:S04]  /*13720*/  STS.U16 [R22+UR5+0x2c00], R4 ;  /* 0x002c000416007988 */ /* 0x0001e80008000405 */
[----:B-1----:R-:W3:Y:S04]  /*13730*/  LDL.LU R19, [R1+0xe6c] ;  /* 0x000e6c0001137983 */ /* 0x002ee80000300800 */
[----:B------:R-:W3:Y:S01]  /*13740*/  LDL.LU R17, [R1+0xe68] ;  /* 0x000e680001117983 */ /* 0x000ee20000300800 */
[----:B0-----:R-:W-:-:S03]  /*13750*/  IMAD.SHL.U32 R4, R0, 0x2, RZ ;  /* 0x0000000200047824 */ /* 0x001fc600078e00ff */
[----:B------:R-:W3:Y:S04]  /*13760*/  LDL.LU R13, [R1+0xe64] ;  /* 0x000e6400010d7983 */ /* 0x000ee80000300800 */
[----:B------:R-:W3:Y:S01]  /*13770*/  LDL.LU R16, [R1+0xe60] ;  /* 0x000e600001107983 */ /* 0x000ee20000300800 */
[----:B------:R-:W-:-:S03]  /*13780*/  LOP3.LUT R4, R4, 0x50, RZ, 0x3c, !PT ;  /* 0x0000005004047812 */ /* 0x000fc600078e3cff */
[----:B------:R-:W3:Y:S04]  /*13790*/  LDL.LU R18, [R1+0xe5c] ;  /* 0x000e5c0001127983 */ /* 0x000ee80000300800 */
[----:B------:R0:W-:Y:S04]  /*137a0*/  STS.U16 [R22+UR5+0x2c80], R5 ;  /* 0x002c800516007988 */ /* 0x0001e80008000405 */
[----:B------:R1:W-:Y:S04]  /*137b0*/  STS.U16 [R22+UR5+0x3400], R6 ;  /* 0x0034000616007988 */ /* 0x0003e80008000405 */
[----:B------:R1:W-:Y:S04]  /*137c0*/  STS.U16 [R22+UR5+0x3480], R7 ;  /* 0x0034800716007988 */ /* 0x0003e80008000405 */
[----:B0-----:R-:W3:Y:S04]  /*137d0*/  LDL.LU R5, [R1+0x3c] ;  /* 0x00003c0001057983 */ /* 0x001ee80000300800 */
[----:B-1----:R-:W3:Y:S04]  /*137e0*/  LDL.LU R6, [R1+0x38] ;  /* 0x0000380001067983 */ /* 0x002ee80000300800 */
[----:B------:R-:W3:Y:S04]  /*137f0*/  LDL.LU R7, [R1+0x34] ;  /* 0x0000340001077983 */ /* 0x000ee80000300800 */
[----:B------:R-:W3:Y:S04]  /*13800*/  LDL.LU R0, [R1+0x30] ;  /* 0x0000300001007983 */ /* 0x000ee80000300800 */
[----:B------:R0:W-:Y:S04]  /*13810*/  STS.U16 [R22+UR5+0x3c00], R20 ;  /* 0x003c001416007988 */ /* 0x0001e80008000405 */
[----:B------:R1:W-:Y:S04]  /*13820*/  STS.U16 [R22+UR5+0x3c80], R24 ;  /* 0x003c801816007988 */ /* 0x0003e80008000405 */
[----:B0-----:R-:W3:Y:S04]  /*13830*/  LDL.LU R20, [R1+0xe58] ;  /* 0x000e580001147983 */ /* 0x001ee80000300800 */
[----:B-1----:R-:W3:Y:S04]  /*13840*/  LDL.LU R22, [R1+0xe54] ;  /* 0x000e540001167983 */ /* 0x002ee80000300800 */
[----:B------:R-:W3:Y:S04]  /*13850*/  LDL.LU R24, [R1+0xe50] ;  /* 0x000e500001187983 */ /* 0x000ee80000300800 */
[----:B----4-:R0:W-:Y:S04]  /*13860*/  STS.U16 [R4+UR5+0x500], R26 ;  /* 0x0005001a04007988 */ /* 0x0101e80008000405 */
[----:B--2---:R1:W-:Y:S04]  /*13870*/  STS.U16 [R4+UR5+0x580], R2 ;  /* 0x0005800204007988 */ /* 0x0043e80008000405 */
[----:B---3--:R2:W-:Y:S04]  /*13880*/  STS.U16 [R4+UR5+0xd00], R3 ;  /* 0x000d000304007988 */ /* 0x0085e80008000405 */
[----:B0-----:R-:W3:Y:S04]  /*13890*/  LDL.LU R26, [R1+0xe4c] ;  /* 0x000e4c00011a7983 */ /* 0x001ee80000300800 */
[----:B-1----:R-:W4:Y:S04]  /*138a0*/  LDL.LU R2, [R1+0xe48] ;  /* 0x000e480001027983 */ /* 0x002f280000300800 */
[----:B------:R0:W-:Y:S04]  /*138b0*/  STS.U16 [R4+UR5+0xd80], R28 ;  /* 0x000d801c04007988 */ /* 0x0001e80008000405 */
[----:B--2---:R-:W2:Y:S04]  /*138c0*/  LDL.LU R3, [R1+0xe44] ;  /* 0x000e440001037983 */ /* 0x004ea80000300800 */
[----:B------:R1:W-:Y:S04]  /*138d0*/  STS.U16 [R4+UR5+0x1500], R8 ;  /* 0x0015000804007988 */ /* 0x0003e80008000405 */
[----:B0-----:R-:W3:Y:S04]  /*138e0*/  LDL.LU R28, [R1+0x1a8] ;  /* 0x0001a800011c7983 */ /* 0x001ee80000300800 */
[----:B------:R0:W-:Y:S04]  /*138f0*/  STS.U16 [R4+UR5+0x1580], R9 ;  /* 0x0015800904007988 */ /* 0x0001e80008000405 */
[----:B-1----:R-:W4:Y:S04]  /*13900*/  LDL.LU R8, [R1+0xe40] ;  /* 0x000e400001087983 */ /* 0x002f280000300800 */
[----:B------:R-:W-:Y:S04]  /*13910*/  STS.U16 [R4+UR5+0x1d00], R15 ;  /* 0x001d000f04007988 */ /* 0x000fe80008000405 */
[----:B0-----:R-:W2:Y:S04]  /*13920*/  LDL.LU R9, [R1+0xe3c] ;  /* 0x000e3c0001097983 */ /* 0x001ea80000300800 */
[----:B------:R0:W-:Y:S04]  /*13930*/  STS.U16 [R4+UR5+0x1d80], R10 ;  /* 0x001d800a04007988 */ /* 0x0001e80008000405 */
[----:B------:R1:W-:Y:S04]  /*13940*/  STS.U16 [R4+UR5+0x2500], R11 ;  /* 0x0025000b04007988 */ /* 0x0003e80008000405 */
[----:B------:R1:W-:Y:S04]  /*13950*/  STS.U16 [R4+UR5+0x2580], R12 ;  /* 0x0025800c04007988 */ /* 0x0003e80008000405 */
[----:B0-----:R-:W3:Y:S04]  /*13960*/  LDL.LU R10, [R1+0xe38] ;  /* 0x000e3800010a7983 */ /* 0x001ee80000300800 */
[----:B-1----:R-:W4:Y:S04]  /*13970*/  LDL.LU R11, [R1+0xe34] ;  /* 0x000e3400010b7983 */ /* 0x002f280000300800 */
[----:B------:R-:W2:Y:S01]  /*13980*/  LDL.LU R12, [R1+0xe30] ;  /* 0x000e3000010c7983 */ /* 0x000ea20000300800 */
[----:B------:R-:W0:Y:S03]  /*13990*/  S2R R15, SR_TID.X ;  /* 0x00000000000f7919 */ /* 0x000e260000002100 */
[----:B------:R1:W-:Y:S01]  /*139a0*/  STS.U16 [R4+UR5+0x2d00], R14 ;  /* 0x002d000e04007988 */ /* 0x0003e20008000405 */
[----:B0-----:R-:W-:-:S05]  /*139b0*/  LOP3.LUT R15, R15, 0x3f, RZ, 0xc0, !PT ;  /* 0x0000003f0f0f7812 */ /* 0x001fca00078ec0ff */
[----:B-1----:R-:W-:-:S05]  /*139c0*/  IMAD.SHL.U32 R14, R15, 0x2, RZ ;  /* 0x000000020f0e7824 */ /* 0x002fca00078e00ff */
[----:B------:R-:W-:Y:S01]  /*139d0*/  LOP3.LUT R14, R14, 0x60, RZ, 0x3c, !PT ;  /* 0x000000600e0e7812 */ /* 0x000fe200078e3cff */
[----:B--2---:R0:W-:Y:S04]  /*139e0*/  STS.U16 [R4+UR5+0x2d80], R12 ;  /* 0x002d800c04007988 */ /* 0x0041e80008000405 */
[----:B----4-:R1:W-:Y:S04]  /*139f0*/  STS.U16 [R4+UR5+0x3500], R11 ;  /* 0x0035000b04007988 */ /* 0x0103e80008000405 */
[----:B---3--:R2:W-:Y:S04]  /*13a00*/  STS.U16 [R4+UR5+0x3580], R10 ;  /* 0x0035800a04007988 */ /* 0x0085e80008000405 */
[----:B0-----:R-:W3:Y:S04]  /*13a10*/  LDL.LU R12, [R1+0x4] ;  /* 0x00000400010c7983 */ /* 0x001ee80000300800 */
[----:B-1----:R-:W4:Y:S04]  /*13a20*/  LDL.LU R11, [R1+0x14] ;  /* 0x00001400010b7983 */ /* 0x002f280000300800 */
[----:B--2---:R-:W2:Y:S04]  /*13a30*/  LDL.LU R10, [R1+0x18] ;  /* 0x00001800010a7983 */ /* 0x004ea80000300800 */
[----:B------:R0:W-:Y:S04]  /*13a40*/  STS.U16 [R4+UR5+0x3d00], R9 ;  /* 0x003d000904007988 */ /* 0x0001e80008000405 */
[----:B------:R1:W-:Y:S04]  /*13a50*/  STS.U16 [R4+UR5+0x3d80], R8 ;  /* 0x003d800804007988 */ /* 0x0003e80008000405 */
[----:B------:R1:W-:Y:S04]  /*13a60*/  STS.U16 [R14+UR5+0x600], R5 ;  /* 0x000600050e007988 */ /* 0x0003e80008000405 */
[----:B0-----:R-:W3:Y:S04]  /*13a70*/  LDL.LU R9, [R1+0x24] ;  /* 0x0000240001097983 */ /* 0x001ee80000300800 */
[----:B-1----:R-:W4:Y:S04]  /*13a80*/  LDL.LU R4, [R1+0xe2c] ;  /* 0x000e2c0001047983 */ /* 0x002f280000300800 */
[----:B------:R-:W2:Y:S04]  /*13a90*/  LDL.LU R8, [R1+0x28] ;  /* 0x0000280001087983 */ /* 0x000ea80000300800 */
[----:B------:R-:W4:Y:S04]  /*13aa0*/  LDL.LU R5, [R1+0xe28] ;  /* 0x000e280001057983 */ /* 0x000f280000300800 */
[----:B------:R0:W-:Y:S04]  /*13ab0*/  STS.U16 [R14+UR5+0x680], R6 ;  /* 0x000680060e007988 */ /* 0x0001e80008000405 */
[----:B------:R1:W-:Y:S04]  /*13ac0*/  STS.U16 [R14+UR5+0xe00], R7 ;  /* 0x000e00070e007988 */ /* 0x0003e80008000405 */
[----:B------:R1:W-:Y:S04]  /*13ad0*/  STS.U16 [R14+UR5+0xe80], R0 ;  /* 0x000e80000e007988 */ /* 0x0003e80008000405 */
[----:B0-----:R-:W4:Y:S04]  /*13ae0*/  LDL.LU R6, [R1+0xe24] ;  /* 0x000e240001067983 */ /* 0x001f280000300800 */
[----:B-1----:R-:W4:Y:S04]  /*13af0*/  LDL.LU R7, [R1+0xe20] ;  /* 0x000e200001077983 */ /* 0x002f280000300800 */
[----:B------:R-:W4:Y:S04]  /*13b00*/  LDL.LU R0, [R1+0xe1c] ;  /* 0x000e1c0001007983 */ /* 0x000f280000300800 */
[----:B--2---:R-:W-:Y:S04]  /*13b10*/  STS.U16 [R14+UR5+0x1600], R8 ;  /* 0x001600080e007988 */ /* 0x004fe80008000405 */
[----:B---3--:R-:W-:Y:S04]  /*13b20*/  STS.U16 [R14+UR5+0x1680], R9 ;  /* 0x001680090e007988 */ /* 0x008fe80008000405 */
[----:B------:R-:W-:Y:S04]  /*13b30*/  STS.U16 [R14+UR5+0x1e00], R10 ;  /* 0x001e000a0e007988 */ /* 0x000fe80008000405 */
[----:B----4-:R-:W-:Y:S04]  /*13b40*/  STS.U16 [R14+UR5+0x1e80], R11 ;  /* 0x001e800b0e007988 */ /* 0x010fe80008000405 */
[----:B------:R0:W-:Y:S04]  /*13b50*/  STS.U16 [R14+UR5+0x2600], R0 ;  /* 0x002600000e007988 */ /* 0x0001e80008000405 */
[----:B0-----:R-:W2:Y:S01]  /*13b60*/  LDL.LU R0, [R1+0xe18] ;  /* 0x000e180001007983 */ /* 0x001ea20000300800 */
[----:B------:R-:W-:-:S03]  /*13b70*/  IMAD.SHL.U32 R8, R15, 0x2, RZ ;  /* 0x000000020f087824 */ /* 0x000fc600078e00ff */
[----:B------:R-:W-:Y:S02]  /*13b80*/  STS.U16 [R14+UR5+0x2680], R12 ;  /* 0x0026800c0e007988 */ /* 0x000fe40008000405 */
[----:B------:R-:W-:Y:S02]  /*13b90*/  LOP3.LUT R8, R8, 0x70, RZ, 0x3c, !PT ;  /* 0x0000007008087812 */ /* 0x000fe400078e3cff */
[----:B------:R-:W-:Y:S04]  /*13ba0*/  STS.U16 [R14+UR5+0x2e00], R7 ;  /* 0x002e00070e007988 */ /* 0x000fe80008000405 */
[----:B------:R-:W-:Y:S04]  /*13bb0*/  STS.U16 [R14+UR5+0x2e80], R6 ;  /* 0x002e80060e007988 */ /* 0x000fe80008000405 */
[----:B------:R-:W-:Y:S04]  /*13bc0*/  STS.U16 [R14+UR5+0x3600], R5 ;  /* 0x003600050e007988 */ /* 0x000fe80008000405 */
[----:B------:R-:W-:Y:S04]  /*13bd0*/  STS.U16 [R14+UR5+0x3680], R4 ;  /* 0x003680040e007988 */ /* 0x000fe80008000405 */
[----:B------:R-:W-:Y:S04]  /*13be0*/  STS.U16 [R14+UR5+0x3e00], R3 ;  /* 0x003e00030e007988 */ /* 0x000fe80008000405 */
[----:B------:R0:W-:Y:S04]  /*13bf0*/  STS.U16 [R14+UR5+0x3e80], R2 ;  /* 0x003e80020e007988 */ /* 0x0001e80008000405 */
[----:B------:R1:W-:Y:S04]  /*13c00*/  STS.U16 [R8+UR5+0x3f00], R28 ;  /* 0x003f001c08007988 */ /* 0x0003e80008000405 */
[----:B0-----:R-:W3:Y:S01]  /*13c10*/  LDL R2, [R1+0x198] ;  /* 0x0001980001027983 */ /* 0x001ee20000100800 */
[----:B-1----:R-:W0:Y:S02]  /*13c20*/  S2R R28, SR_TID.X ;  /* 0x00000000001c7919 */ /* 0x002e240000002100 */
[----:B0-----:R-:W-:-:S05]  /*13c30*/  LOP3.LUT R28, R28, 0x20, RZ, 0xc0, !PT ;  /* 0x000000201c1c7812 */ /* 0x001fca00078ec0ff */
[----:B------:R-:W-:Y:S01]  /*13c40*/  IMAD.SHL.U32 R28, R28, 0x40, RZ ;  /* 0x000000401c1c7824 */ /* 0x000fe200078e00ff */
[----:B--2---:R0:W-:Y:S02]  /*13c50*/  STS.U16 [R8+UR5+0x3f80], R0 ;  /* 0x003f800008007988 */ /* 0x0041e40008000405 */
[----:B0-----:R-:W0:Y:S02]  /*13c60*/  S2R R0, SR_TID.X ;  /* 0x0000000000007919 */ /* 0x001e240000002100 */
[----:B------:R-:W-:Y:S04]  /*13c70*/  STS.U16 [R8+UR5+0x700], R26 ;  /* 0x0007001a08007988 */ /* 0x000fe80008000405 */
        /* <DEDUP_REMOVED lines=12> */
[----:B------:R1:W-:Y:S01]  /*13d40*/  STS.U16 [R8+UR5+0x3780], R29 ;  /* 0x0037801d08007988 */ /* 0x0003e20008000405 */
[----:B------:R-:W-:Y:S01]  /*13d50*/  BAR.SYNC.DEFER_BLOCKING 0x0 ;  /* 0x0000000000007b1d */ /* 0x000fe20000010000 */
[C---:B0-----:R-:W-:Y:S01]  /*13d60*/  IMAD.SHL.U32 R3, R0.reuse, 0x2, RZ ;  /* 0x0000000200037824 */ /* 0x041fe200078e00ff */
[----:B------:R-:W-:-:S05]  /*13d70*/  LOP3.LUT R0, R0, 0x7, RZ, 0xc0, !PT ;  /* 0x0000000700007812 */ /* 0x000fca00078ec0ff */
[----:B------:R-:W-:Y:S01]  /*13d80*/  IMAD R0, R0, 0x110, RZ ;  /* 0x0000011000007824 */ /* 0x000fe200078e02ff */
[----:B-1----:R-:W2:Y:S04]  /*13d90*/  LDL R29, [R1+0x19c] ;  /* 0x00019c00011d7983 */ /* 0x002ea80000100800 */
[----:B------:R-:W-:-:S04]  /*13da0*/  LOP3.LUT R0, R0, 0x30, R3, 0x78, !PT ;  /* 0x0000003000007812 */ /* 0x000fc800078e7803 */
[----:B------:R-:W-:-:S05]  /*13db0*/  LOP3.LUT R0, R0, R28, RZ, 0xfc, !PT ;  /* 0x0000001c00007212 */ /* 0x000fca00078efcff */
[----:B------:R-:W0:Y:S04]  /*13dc0*/  LDSM.16.M88.4 R12, [R0+UR5] ;  /* 0x00000005000c783b */ /* 0x000e280008000200 */
[----:B------:R-:W1:Y:S04]  /*13dd0*/  LDSM.16.M88.4 R24, [R0+UR5+0x2000] ;  /* 0x002000050018783b */ /* 0x000e680008000200 */
[----:B------:R-:W4:Y:S04]  /*13de0*/  LDSM.16.M88.4 R4, [R0+UR5+0x1000] ;  /* 0x001000050004783b */ /* 0x000f280008000200 */
[----:B---3--:R-:W-:Y:S04]  /*13df0*/  LDSM.16.MT88.4 R16, [R2+UR5+0x4400] ;  /* 0x004400050210783b */ /* 0x008fe80008004200 */
[----:B------:R-:W-:Y:S04]  /*13e00*/  LDSM.16.MT88.4 R8, [R2+UR5+0x4000] ;  /* 0x004000050208783b */ /* 0x000fe80008004200 */
[----:B0-----:R-:W-:Y:S04]  /*13e10*/  STL.64 [R1+0x10], R12 ;  /* 0x0000100c01007387 */ /* 0x001fe80000100a00 */
[----:B------:R-:W-:Y:S04]  /*13e20*/  STL.64 [R1+0x18], R14 ;  /* 0x0000180e01007387 */ /* 0x000fe80000100a00 */
[----:B-1----:R-:W-:Y:S04]  /*13e30*/  STL [R1+0xda4], R26 ;  /* 0x000da41a01007387 */ /* 0x002fe80000100800 */
[----:B----4-:R-:W-:Y:S04]  /*13e40*/  STL.64 [R1], R4 ;  /* 0x0000000401007387 */ /* 0x010fe80000100a00 */
[----:B------:R-:W-:Y:S04]  /*13e50*/  STL.64 [R1+0x8], R6 ;  /* 0x0000080601007387 */ /* 0x000fe80000100a00 */
[----:B------:R-:W-:Y:S04]  /*13e60*/  STL [R1+0xda0], R27 ;  /* 0x000da01b01007387 */ /* 0x000fe80000100800 */
[----:B------:R0:W-:Y:S04]  /*13e70*/  STL.64 [R1+0xe08], R24 ;  /* 0x000e081801007387 */ /* 0x0001e80000100a00 */
[----:B------:R-:W1:Y:S04]  /*13e80*/  LDSM.16.M88.4 R4, [R0+UR5+0x3000] ;  /* 0x003000050004783b */ /* 0x000e680008000200 */
[----:B0-----:R-:W3:Y:S04]  /*13e90*/  LDL.LU.64 R24, [R1] ;  /* 0x0000000001187983 */ /* 0x001ee80000300a00 */
[----:B--2---:R-:W0:Y:S04]  /*13ea0*/  LDSM.16.MT88.4 R12, [R29+UR5+0x4000] ;  /* 0x004000051d0c783b */ /* 0x004e280008004200 */
[----:B------:R-:W2:Y:S04]  /*13eb0*/  LDSM.16.MT88.4 R20, [R29+UR5+0x4400] ;  /* 0x004400051d14783b */ /* 0x000ea80008004200 */
[----:B---3--:R3:W-:Y:S04]  /*13ec0*/  STL.64 [R1+0xe10], R24 ;  /* 0x000e101801007387 */ /* 0x0087e80000100a00 */
[----:B---3--:R-:W3:Y:S04]  /*13ed0*/  LDL.LU.64 R24, [R1+0x10] ;  /* 0x0000100001187983 */ /* 0x008ee80000300a00 */
[----:B-1----:R-:W-:Y:S04]  /*13ee0*/  STL [R1+0xd74], R6 ;  /* 0x000d740601007387 */ /* 0x002fe80000100800 */
[----:B------:R-:W-:Y:S04]  /*13ef0*/  STL [R1+0xd70], R7 ;  /* 0x000d700701007387 */ /* 0x000fe80000100800 */
[----:B0-----:R-:W-:Y:S04]  /*13f00*/  STL.64 [R1+0xdf0], R14 ;  /* 0x000df00e01007387 */ /* 0x001fe80000100a00 */
[----:B------:R0:W-:Y:S04]  /*13f10*/  STL.64 [R1+0xde8], R12 ;  /* 0x000de80c01007387 */ /* 0x0001e80000100a00 */
[----:B0-----:R-:W4:Y:S04]  /*13f20*/  LDL.LU.64 R12, [R1+0xe0] ;  /* 0x0000e000010c7983 */ /* 0x001f280000300a00 */
[----:B------:R-:W2:Y:S04]  /*13f30*/  LDL.LU.64 R14, [R1+0xe8] ;  /* 0x0000e800010e7983 */ /* 0x000ea80000300a00 */
[----:B--2---:R-:W-:Y:S04]  /*13f40*/  STL.64 [R1+0xe00], R14 ;  /* 0x000e000e01007387 */ /* 0x004fe80000100a00 */
[----:B----4-:R0:W-:Y:S04]  /*13f50*/  STL.64 [R1+0xdf8], R12 ;  /* 0x000df80c01007387 */ /* 0x0101e80000100a00 */
[----:B0-----:R-:W2:Y:S04]  /*13f60*/  LDL.LU.64 R12, [R1+0xf0] ;  /* 0x0000f000010c7983 */ /* 0x001ea80000300a00 */
[----:B------:R-:W2:Y:S04]  /*13f70*/  LDL.LU.64 R14, [R1+0xf8] ;  /* 0x0000f800010e7983 */ /* 0x000ea80000300a00 */
[----:B------:R-:W-:Y:S04]  /*13f80*/  STL [R1+0xdb8], R2 ;  /* 0x000db80201007387 */ /* 0x000fe80000100800 */
[----:B------:R-:W-:Y:S04]  /*13f90*/  STL.64 [R1+0xdb0], R18 ;  /* 0x000db01201007387 */ /* 0x000fe80000100a00 */
[----:B------:R0:W-:Y:S04]  /*13fa0*/  STL.64 [R1+0xda8], R16 ;  /* 0x000da81001007387 */ /* 0x0001e80000100a00 */
[----:B0-----:R-:W3:Y:S04]  /*13fb0*/  LDL.LU.64 R16, [R1+0x100] ;  /* 0x0001000001107983 */ /* 0x001ee80000300a00 */
[----:B------:R-:W3:Y:S04]  /*13fc0*/  LDL.LU.64 R18, [R1+0x108] ;  /* 0x0001080001127983 */ /* 0x000ee80000300a00 */
[----:B------:R-:W-:Y:S04]  /*13fd0*/  STL [R1+0xdbc], R29 ;  /* 0x000dbc1d01007387 */ /* 0x000fe80000100800 */
[----:B------:R-:W-:Y:S04]  /*13fe0*/  STL.64 [R1+0xd68], R22 ;  /* 0x000d681601007387 */ /* 0x000fe80000100a00 */
[----:B------:R3:W-:Y:S02]  /*13ff0*/  STL.64 [R1+0xd60], R20 ;  /* 0x000d601401007387 */ /* 0x0007e40000100a00 */
[----:B---3--:R-:W-:Y:S07]  /*14000*/  HMMA.16816.F32.BF16 R20, R8, R24, R16 ;  /* 0x000000180814723c */ /* 0x008fee0000041810 */
[----:B------:R-:W-:-:S02]  /*14010*/  IMAD.MOV.U32 R19, RZ, RZ, R24 ;  /* 0x000000ffff137224 */ /* 0x000fc400078e0018 */
[----:B------:R-:W-:Y:S02]  /*14020*/  IMAD.MOV.U32 R18, RZ, RZ, R25 ;  /* 0x000000ffff127224 */ /* 0x000fe400078e0019 */
[----:B------:R-:W2:-:S13]  /*14030*/  LDL.LU.64 R24, [R1+0xe10] ;  /* 0x000e100001187983 */ /* 0x000e9a0000300a00 */
[----:B------:R-:W-:Y:S02]  /*14040*/  IMAD.MOV.U32 R6, RZ, RZ, R21 ;  /* 0x000000ffff067224 */ /* 0x000fe400078e0015 */
[----:B------:R-:W-:Y:S02]  /*14050*/  IMAD.MOV.U32 R7, RZ, RZ, R20 ;  /* 0x000000ffff077224 */ /* 0x000fe400078e0014 */
[----:B------:R-:W-:Y:S01]  /*14060*/  IMAD.MOV.U32 R3, RZ, RZ, R22 ;  /* 0x000000ffff037224 */ /* 0x000fe200078e0016 */
[----:B------:R-:W3:Y:S01]  /*14070*/  LDL.LU.64 R20, [R1+0xd0] ;  /* 0x0000d00001147983 */ /* 0x000ee20000300a00 */
[----:B------:R-:W-:-:S03]  /*14080*/  IMAD.MOV.U32 R0, RZ, RZ, R23 ;  /* 0x000000ffff007224 */ /* 0x000fc600078e0017 */
[----:B------:R-:W3:Y:S04]  /*14090*/  LDL.LU.64 R22, [R1+0xd8] ;  /* 0x0000d80001167983 */ /* 0x000ee80000300a00 */
[----:B------:R-:W-:Y:S01]  /*140a0*/  STL [R1+0xdc0], R6 ;  /* 0x000dc00601007387 */ /* 0x000fe20000100800 */
[----:B--2---:R-:W-:Y:S06]  /*140b0*/  HMMA.16816.F32.BF16 R12, R8, R24, R12 ;  /* 0x00000018080c723c */ /* 0x004fec000004180c */
[----:B------:R-:W-:-:S02]  /*140c0*/  IMAD.MOV.U32 R17, RZ, RZ, R24 ;  /* 0x000000ffff117224 */ /* 0x000fc400078e0018 */
[----:B------:R-:W-:Y:S02]  /*140d0*/  IMAD.MOV.U32 R16, RZ, RZ, R25 ;  /* 0x000000ffff107224 */ /* 0x000fe400078e0019 */
[----:B------:R-:W2:-:S13]  /*140e0*/  LDL.LU.64 R24, [R1+0xe08] ;  /* 0x000e080001187983 */ /* 0x000e9a0000300a00 */
[----:B------:R0:W-:Y:S01]  /*140f0*/  STL.64 [R1+0x60], R12 ;  /* 0x0000600c01007387 */ /* 0x0001e20000100a00 */
[----:B------:R-:W-:Y:S02]  /*14100*/  IMAD.MOV.U32 R26, RZ, RZ, R14 ;  /* 0x000000ffff1a7224 */ /* 0x000fe400078e000e */
[----:B------:R-:W-:Y:S02]  /*14110*/  IMAD.MOV.U32 R27, RZ, RZ, R15 ;  /* 0x000000ffff1b7224 */ /* 0x000fe400078e000f */
[----:B------:R-:W2:Y:S04]  /*14120*/  LDL.LU.64 R14, [R1+0xe00] ;  /* 0x000e0000010e7983 */ /* 0x000ea80000300a00 */
[----:B0-----:R-:W2:Y:S01]  /*14130*/  LDL.LU.64 R12, [R1+0xdf8] ;  /* 0x000df800010c7983 */ /* 0x001ea20000300a00 */
[C---:B---3--:R-:W-:Y:S06]  /*14140*/  HMMA.16816.F32.BF16 R20, R8.reuse, R4, R20 ;  /* 0x000000040814723c */ /* 0x048fec0000041814 */
[----:B--2---:R-:W-:-:S15]  /*14150*/  HMMA.16816.F32.BF16 R12, R8, R24, R12 ;  /* 0x00000018080c723c */ /* 0x004fde000004180c */
[----:B------:R-:W-:-:S09]  /*14160*/  NOP ;  /* 0x0000000000007918 */ /* 0x000fd20000000000 */
[----:B------:R-:W-:Y:S02]  /*14170*/  IMAD.MOV.U32 R6, RZ, RZ, R12 ;  /* 0x000000ffff067224 */ /* 0x000fe400078e000c */
[----:B------:R-:W-:Y:S02]  /*14180*/  IMAD.MOV.U32 R2, RZ, RZ, R14 ;  /* 0x000000ffff027224 */ /* 0x000fe400078e000e */
[----:B------:R-:W-:Y:S02]  /*14190*/  IMAD.MOV.U32 R28, RZ, RZ, R15 ;  /* 0x000000ffff1c7224 */ /* 0x000fe400078e000f */
[----:B------:R-:W-:Y:S01]  /*141a0*/  IMAD.MOV.U32 R29, RZ, RZ, R13 ;  /* 0x000000ffff1d7224 */ /* 0x000fe200078e000d */
[----:B------:R-:W2:Y:S04]  /*141b0*/  LDL.LU.64 R14, [R1+0xdf0] ;  /* 0x000df000010e7983 */ /* 0x000ea80000300a00 */
[----:B------:R-:W2:Y:S04]  /*141c0*/  LDL.LU.64 R12, [R1+0xde8] ;  /* 0x000de800010c7983 */ /* 0x000ea80000300a00 */
[----:B------:R-:W-:Y:S04]  /*141d0*/  STL.64 [R1+0xdd0], R26 ;  /* 0x000dd01a01007387 */ /* 0x000fe80000100a00 */
[----:B------:R-:W-:Y:S04]  /*141e0*/  STL.64 [R1+0xdc8], R24 ;  /* 0x000dc81801007387 */ /* 0x000fe80000100a00 */
[----:B------:R-:W-:Y:S04]  /*141f0*/  STL.64 [R1+0xde0], R6 ;  /* 0x000de00601007387 */ /* 0x000fe80000100a00 */
[----:B------:R0:W-:Y:S04]  /*14200*/  STL.64 [R1+0xdd8], R4 ;  /* 0x000dd80401007387 */ /* 0x0001e80000100a00 */
[----:B0-----:R-:W2:Y:S04]  /*14210*/  LDL.LU.64 R4, [R1+0xc0] ;  /* 0x0000c00001047983 */ /* 0x001ea80000300a00 */
[----:B------:R-:W2:Y:S01]  /*14220*/  LDL.LU.64 R6, [R1+0xc8] ;  /* 0x0000c80001067983 */ /* 0x000ea20000300a00 */
[----:B------:R-:W-:-:S02]  /*14230*/  IMAD.MOV.U32 R8, RZ, RZ, R17 ;  /* 0x000000ffff087224 */ /* 0x000fc400078e0011 */
[----:B------:R-:W-:Y:S02]  /*14240*/  IMAD.MOV.U32 R9, RZ, RZ, R16 ;  /* 0x000000ffff097224 */ /* 0x000fe400078e0010 */
[----:B------:R-:W-:Y:S01]  /*14250*/  IMAD.MOV.U32 R24, RZ, RZ, R19 ;  /* 0x000000ffff187224 */ /* 0x000fe200078e0013 */
[----:B------:R-:W3:Y:S01]  /*14260*/  LDL.LU.64 R16, [R1+0x90] ;  /* 0x0000900001107983 */ /* 0x000ee20000300a00 */
[----:B------:R-:W-:-:S03]  /*14270*/  IMAD.MOV.U32 R25, RZ, RZ, R18 ;  /* 0x000000ffff197224 */ /* 0x000fc600078e0012 */
[----:B------:R-:W3:Y:S04]  /*14280*/  LDL.LU.64 R18, [R1+0x98] ;  /* 0x0000980001127983 */ /* 0x000ee80000300a00 */
[----:B------:R-:W-:Y:S04]  /*14290*/  STL.64 [R1+0xd80], R22 ;  /* 0x000d801601007387 */ /* 0x000fe80000100a00 */
[----:B------:R0:W-:Y:S04]  /*142a0*/  STL.64 [R1+0xd78], R20 ;  /* 0x000d781401007387 */ /* 0x0001e80000100a00 */
[----:B0-----:R-:W4:Y:S04]  /*142b0*/  LDL.LU.64 R20, [R1+0xb0] ;  /* 0x0000b00001147983 */ /* 0x001f280000300a00 */
[----:B------:R-:W4:Y:S01]  /*142c0*/  LDL.LU.64 R22, [R1+0xb8] ;  /* 0x0000b80001167983 */ /* 0x000f220000300a00 */
[----:B--2---:R-:W-:Y:S03]  /*142d0*/  HMMA.16816.F32.BF16 R24, R12, R24, R4 ;  /* 0x000000180c18723c */ /* 0x004fe60000041804 */
[----:B------:R-:W2:Y:S04]  /*142e0*/  LDL.LU.64 R6, [R1+0xde0] ;  /* 0x000de00001067983 */ /* 0x000ea80000300a00 */
[----:B------:R-:W3:-:S15]  /*142f0*/  LDL.LU.64 R4, [R1+0xdd8] ;  /* 0x000dd80001047983 */ /* 0x000ede0000300a00 */
[----:B------:R-:W-:-:S01]  /*14300*/  NOP ;  /* 0x0000000000007918 */ /* 0x000fc20000000000 */
[----:B------:R-:W-:Y:S01]  /*14310*/  STL.64 [R1+0x30], R24 ;  /* 0x0000301801007387 */ /* 0x000fe20000100a00 */
[----:B----4-:R-:W-:Y:S03]  /*14320*/  HMMA.16816.F32.BF16 R20, R12, R8, R20 ;  /* 0x000000080c14723c */ /* 0x010fe60000041814 */
[----:B------:R0:W-:Y:S04]  /*14330*/  STL.64 [R1+0x38], R26 ;  /* 0x0000381a01007387 */ /* 0x0001e80000100a00 */
[----:B0-----:R-:W4:Y:S04]  /*14340*/  LDL.LU.64 R26, [R1+0xdd0] ;  /* 0x000dd000011a7983 */ /* 0x001f280000300a00 */
[----:B------:R-:W3:Y:S04]  /*14350*/  LDL.LU.64 R24, [R1+0xdc8] ;  /* 0x000dc80001187983 */ /* 0x000ee80000300a00 */
[----:B------:R-:W4:Y:S04]  /*14360*/  LDL.LU.64 R8, [R1+0xa0] ;  /* 0x0000a00001087983 */ /* 0x000f280000300a00 */
[----:B------:R-:W4:Y:S04]  /*14370*/  LDL.LU.64 R10, [R1+0xa8] ;  /* 0x0000a800010a7983 */ /* 0x000f280000300a00 */
[----:B------:R0:W-:Y:S04]  /*14380*/  STL.64 [R1+0x20], R20 ;  /* 0x0000201401007387 */ /* 0x0001e80000100a00 */
[----:B------:R1:W-:Y:S01]  /*14390*/  STL.64 [R1+0x28], R22 ;  /* 0x0000281601007387 */ /* 0x0003e20000100a00 */
[----:B0-----:R-:W-:-:S02]  /*143a0*/  IMAD.MOV.U32 R21, RZ, RZ, R29 ;  /* 0x000000ffff157224 */ /* 0x001fc400078e001d */
[----:B-1----:R-:W-:Y:S02]  /*143b0*/  IMAD.MOV.U32 R22, RZ, RZ, R2 ;  /* 0x000000ffff167224 */ /* 0x002fe400078e0002 */
[----:B------:R-:W-:Y:S02]  /*143c0*/  IMAD.MOV.U32 R23, RZ, RZ, R28 ;  /* 0x000000ffff177224 */ /* 0x000fe400078e001c */
[----:B--2---:R-:W-:Y:S02]  /*143d0*/  IMAD.MOV.U32 R20, RZ, RZ, R6 ;  /* 0x000000ffff147224 */ /* 0x004fe400078e0006 */
[----:B------:R-:W2:Y:S04]  /*143e0*/  LDL.LU R6, [R1+0xdc0] ;  /* 0x000dc00001067983 */ /* 0x000ea80000300800 */
[----:B------:R-:W2:Y:S04]  /*143f0*/  LDL.LU R29, [R1+0xdbc] ;  /* 0x000dbc00011d7983 */ /* 0x000ea80000300800 */
[----:B------:R-:W2:Y:S04]  /*14400*/  LDL.LU R2, [R1+0xdb8] ;  /* 0x000db80001027983 */ /* 0x000ea80000300800 */
[----:B------:R0:W-:Y:S04]  /*14410*/  STL.64 [R1+0xd90], R22 ;  /* 0x000d901601007387 */ /* 0x0001e80000100a00 */
[----:B------:R1:W-:Y:S04]  /*14420*/  STL.64 [R1+0xd88], R20 ;  /* 0x000d881401007387 */ /* 0x0003e80000100a00 */
[----:B0-----:R-:W2:Y:S01]  /*14430*/  LDL.LU.64 R22, [R1+0x8] ;  /* 0x0000080001167983 */ /* 0x001ea20000300a00 */
[----:B---3--:R-:W-:-:S15]  /*14440*/  HMMA.16816.F32.BF16 R16, R12, R24, R16 ;  /* 0x000000180c10723c */ /* 0x008fde0000041810 */
[----:B------:R-:W-:-:S09]  /*14450*/  NOP ;  /* 0x0000000000007918 */ /* 0x000fd20000000000 */
[----:B------:R-:W-:Y:S01]  /*14460*/  IMAD.MOV.U32 R28, RZ, RZ, R17 ;  /* 0x000000ffff1c7224 */ /* 0x000fe200078e0011 */
[----:B----4-:R-:W-:Y:S01]  /*14470*/  HMMA.16816.F32.BF16 R8, R12, R4, R8 ;  /* 0x000000040c08723c */ /* 0x010fe20000041808 */
[----:B-1----:R-:W-:-:S15]  /*14480*/  IMAD.MOV.U32 R20, RZ, RZ, R7 ;  /* 0x000000ffff147224 */ /* 0x002fde00078e0007 */
[----:B------:R-:W-:-:S08]  /*14490*/  NOP ;  /* 0x0000000000007918 */ /* 0x000fd00000000000 */
[----:B------:R-:W-:Y:S01]  /*144a0*/  IMAD.MOV.U32 R7, RZ, RZ, R9 ;  /* 0x000000ffff077224 */ /* 0x000fe200078e0009 */
[----:B--2---:R0:W-:Y:S04]  /*144b0*/  STL.64 [R1+0xd98], R22 ;  /* 0x000d981601007387 */ /* 0x0041e80000100a00 */
[----:B------:R1:W-:Y:S01]  /*144c0*/  STL [R1+0x90], R16 ;  /* 0x0000901001007387 */ /* 0x0003e20000100800 */
[----:B0-----:R-:W-:Y:S02]  /*144d0*/  IMAD.MOV.U32 R22, RZ, RZ, R3 ;  /* 0x000000ffff167224 */ /* 0x001fe400078e0003 */
[----:B------:R-:W-:Y:S02]  /*144e0*/  IMAD.MOV.U32 R23, RZ, RZ, R0 ;  /* 0x000000ffff177224 */ /* 0x000fe400078e0000 */
[----:B------:R-:W-:-:S02]  /*144f0*/  IMAD.MOV.U32 R3, RZ, RZ, R18 ;  /* 0x000000ffff037224 */ /* 0x000fc400078e0012 */
[----:B------:R-:W-:Y:S02]  /*14500*/  IMAD.MOV.U32 R0, RZ, RZ, R19 ;  /* 0x000000ffff007224 */ /* 0x000fe400078e0013 */
[----:B------:R-:W2:Y:S04]  /*14510*/  LDL.LU.64 R18, [R1+0xdb0] ;  /* 0x000db00001127983 */ /* 0x000ea80000300a00 */
[----:B-1----:R-:W2:Y:S04]  /*14520*/  LDL.LU.64 R16, [R1+0xda8] ;  /* 0x000da80001107983 */ /* 0x002ea80000300a00 */
[----:B------:R-:W3:Y:S01]  /*14530*/  LDL R25, [R1+0x8c8] ;  /* 0x0008c80001197983 */ /* 0x000ee20000100800 */
[----:B------:R-:W-:-:S02]  /*14540*/  IMAD.MOV.U32 R21, RZ, RZ, R6 ;  /* 0x000000ffff157224 */ /* 0x000fc400078e0006 */
[----:B------:R-:W-:Y:S01]  /*14550*/  IMAD.MOV.U32 R6, RZ, RZ, R8 ;  /* 0x000000ffff067224 */ /* 0x000fe200078e0008 */
[----:B------:R-:W-:Y:S04]  /*14560*/  STL.64 [R1+0x88], R10 ;  /* 0x0000880a01007387 */ /* 0x000fe80000100a00 */
[----:B------:R-:W0:Y:S04]  /*14570*/  LDSM.16.MT88.4 R8, [R2+UR5+0x4800] ;  /* 0x004800050208783b */ /* 0x000e280008004200 */
[----:B------:R-:W-:Y:S04]  /*14580*/  STL [R1+0xd2c], R2 ;  /* 0x000d2c0201007387 */ /* 0x000fe80000100800 */
[----:B0-----:R-:W-:Y:S04]  /*14590*/  STL [R1+0xd24], R8 ;  /* 0x000d240801007387 */ /* 0x001fe80000100800 */
[----:B------:R-:W-:Y:S04]  /*145a0*/  STL [R1+0xd20], R9 ;  /* 0x000d200901007387 */ /* 0x000fe80000100800 */
[----:B------:R0:W-:Y:S04]  /*145b0*/  STL [R1+0xd1c], R10 ;  /* 0x000d1c0a01007387 */ /* 0x0001e80000100800 */
[----:B------:R1:W-:Y:S04]  /*145c0*/  STL [R1+0xd18], R11 ;  /* 0x000d180b01007387 */ /* 0x0003e80000100800 */
[----:B0-----:R-:W2:Y:S04]  /*145d0*/  LDL.LU R10, [R1+0x18] ;  /* 0x00001800010a7983 */ /* 0x001ea80000300800 */
[----:B-1----:R-:W2:Y:S04]  /*145e0*/  LDL.LU R11, [R1+0x1c] ;  /* 0x00001c00010b7983 */ /* 0x002ea80000300800 */
[----:B---3--:R-:W0:Y:S02]  /*145f0*/  LDSM.16.M88.4 R12, [R25+UR5] ;  /* 0x00000005190c783b */ /* 0x008e240008000200 */
[----:B0-----:R-:W-:-:S02]  /*14600*/  IMAD.MOV.U32 R5, RZ, RZ, R12 ;  /* 0x000000ffff057224 */ /* 0x001fc400078e000c */
[----:B------:R-:W-:Y:S01]  /*14610*/  STL.64 [R1+0xa8], R14 ;  /* 0x0000a80e01007387 */ /* 0x000fe20000100a00 */
[----:B------:R-:W-:-:S03]  /*14620*/  IMAD.MOV.U32 R4, RZ, RZ, R13 ;  /* 0x000000ffff047224 */ /* 0x000fc600078e000d */
[----:B------:R-:W0:Y:S04]  /*14630*/  LDSM.16.M88.4 R12, [R25+UR5+0x1000] ;  /* 0x00100005190c783b */ /* 0x000e280008000200 */
[----:B------:R-:W-:Y:S04]  /*14640*/  STL [R1+0xd34], R4 ;  /* 0x000d340401007387 */ /* 0x000fe80000100800 */
[----:B------:R-:W-:Y:S04]  /*14650*/  STL [R1+0xd30], R5 ;  /* 0x000d300501007387 */ /* 0x000fe80000100800 */
[----:B0-----:R-:W-:Y:S04]  /*14660*/  STL.64 [R1+0xc0], R12 ;  /* 0x0000c00c01007387 */ /* 0x001fe80000100a00 */
[----:B------:R-:W-:Y:S04]  /*14670*/  STL.64 [R1+0xc8], R14 ;  /* 0x0000c80e01007387 */ /* 0x000fe80000100a00 */
[----:B------:R-:W0:Y:S04]  /*14680*/  LDSM.16.M88.4 R12, [R25+UR5+0x2000] ;  /* 0x00200005190c783b */ /* 0x000e280008000200 */
[----:B0-----:R-:W-:Y:S04]  /*14690*/  STL.64 [R1+0xd0], R12 ;  /* 0x0000d00c01007387 */ /* 0x001fe80000100a00 */
[----:B------:R-:W-:Y:S04]  /*146a0*/  STL.64 [R1+0xd8], R14 ;  /* 0x0000d80e01007387 */ /* 0x000fe80000100a00 */
[----:B------:R-:W0:Y:S01]  /*146b0*/  LDSM.16.M88.4 R12, [R25+UR5+0x3000] ;  /* 0x00300005190c783b */ /* 0x000e220008000200 */
[----:B--2---:R-:W-:Y:S03]  /*146c0*/  HMMA.16816.F32.BF16 R20, R16, R10, R20 ;  /* 0x0000000a1014723c */ /* 0x004fe60000041814 */
[----:B0-----:R-:W-:Y:S04]  /*146d0*/  STL.64 [R1+0xe0], R12 ;  /* 0x0000e00c01007387 */ /* 0x001fe80000100a00 */
[----:B------:R-:W-:Y:S04]  /*146e0*/  STL.64 [R1+0xe8], R14 ;  /* 0x0000e80e01007387 */ /* 0x000fe80000100a00 */
[----:B------:R-:W0:Y:S04]  /*146f0*/  LDSM.16.MT88.4 R12, [R29+UR5+0x4800] ;  /* 0x004800051d0c783b */ /* 0x000e280008004200 */
[----:B------:R-:W-:Y:S04]  /*14700*/  STL [R1+0xd28], R29 ;  /* 0x000d281d01007387 */ /* 0x000fe80000100800 */
[----:B0-----:R0:W-:Y:S04]  /*14710*/  STL.64 [R1+0xcd8], R14 ;  /* 0x000cd80e01007387 */ /* 0x0011e80000100a00 */
[----:B------:R1:W-:Y:S01]  /*14720*/  STL.64 [R1+0xcd0], R12 ;  /* 0x000cd00c01007387 */ /* 0x0003e20000100a00 */
[----:B0-----:R-:W-:-:S02]  /*14730*/  IMAD.MOV.U32 R14, RZ, RZ, R26 ;  /* 0x000000ffff0e7224 */ /* 0x001fc400078e001a */
[----:B------:R-:W-:Y:S01]  /*14740*/  IMAD.MOV.U32 R15, RZ, RZ, R27 ;  /* 0x000000ffff0f7224 */ /* 0x000fe200078e001b */
[----:B-1----:R-:W2:Y:S04]  /*14750*/  LDL.LU R12, [R1+0x60] ;  /* 0x00006000010c7983 */ /* 0x002ea80000300800 */
[----:B------:R-:W2:Y:S04]  /*14760*/  LDL.LU R13, [R1+0x64] ;  /* 0x00006400010d7983 */ /* 0x000ea80000300800 */
[----:B------:R-:W3:Y:S04]  /*14770*/  LDL.LU R26, [R1+0xda4] ;  /* 0x000da400011a7983 */ /* 0x000ee80000300800 */
[----:B------:R-:W3:Y:S04]  /*14780*/  LDL.LU R27, [R1+0xda0] ;  /* 0x000da000011b7983 */ /* 0x000ee80000300800 */
[----:B------:R-:W-:Y:S04]  /*14790*/  STL.64 [R1+0x70], R20 ;  /* 0x0000701401007387 */ /* 0x000fe80000100a00 */
[----:B------:R0:W-:Y:S04]  /*147a0*/  STL.64 [R1+0x78], R22 ;  /* 0x0000781601007387 */ /* 0x0001e80000100a00 */
[----:B0-----:R-:W2:Y:S02]  /*147b0*/  LDL.LU.64 R22, [R1+0xd98] ;  /* 0x000d980001167983 */ /* 0x001ea40000300a00 */
[----:B--2---:R-:W-:Y:S06]  /*147c0*/  HMMA.16816.F32.BF16 R12, R16, R22, R12 ;  /* 0x00000016100c723c */ /* 0x004fec000004180c */
[----:B------:R-:W-:-:S02]  /*147d0*/  IMAD.MOV.U32 R9, RZ, RZ, R22 ;  /* 0x000000ffff097224 */ /* 0x000fc400078e0016 */
[----:B------:R-:W-:Y:S02]  /*147e0*/  IMAD.MOV.U32 R8, RZ, RZ, R23 ;  /* 0x000000ffff087224 */ /* 0x000fe400078e0017 */
[----:B------:R-:W3:Y:S04]  /*147f0*/  LDL.LU.64 R22, [R1+0xd90] ;  /* 0x000d900001167983 */ /* 0x000ee80000300a00 */
[----:B------:R-:W3:Y:S09]  /*14800*/  LDL.LU.64 R20, [R1+0xd88] ;  /* 0x000d880001147983 */ /* 0x000ef20000300a00 */
[----:B------:R0:W-:Y:S01]  /*14810*/  STL [R1+0x64], R13 ;  /* 0x0000640d01007387 */ /* 0x0001e20000100800 */
[----:B------:R-:W-:-:S03]  /*14820*/  IMAD.MOV.U32 R29, RZ, RZ, R15 ;  /* 0x000000ffff1d7224 */ /* 0x000fc600078e000f */
[----:B------:R1:W-:Y:S01]  /*14830*/  STL [R1+0x68], R14 ;  /* 0x0000680e01007387 */ /* 0x0003e20000100800 */
[----:B------:R-:W-:Y:S02]  /*14840*/  IMAD.MOV.U32 R2, RZ, RZ, R12 ;  /* 0x000000ffff027224 */ /* 0x000fe400078e000c */
[----:B------:R-:W-:Y:S02]  /*14850*/  IMAD.MOV.U32 R12, RZ, RZ, R6 ;  /* 0x000000ffff0c7224 */ /* 0x000fe400078e0006 */
[----:B0-----:R-:W-:Y:S01]  /*14860*/  IMAD.MOV.U32 R13, RZ, RZ, R7 ;  /* 0x000000ffff0d7224 */ /* 0x001fe200078e0007 */
[----:B---3--:R-:W-:-:S15]  /*14870*/  HMMA.16816.F32.BF16 R20, R16, R26, R20 ;  /* 0x0000001a1014723c */ /* 0x008fde0000041814 */
[----:B------:R-:W-:-:S09]  /*14880*/  NOP ;  /* 0x0000000000007918 */ /* 0x000fd20000000000 */
[----:B-1----:R-:W-:Y:S02]  /*14890*/  IMAD.MOV.U32 R14, RZ, RZ, R22 ;  /* 0x000000ffff0e7224 */ /* 0x002fe400078e0016 */
[----:B------:R-:W-:Y:S02]  /*148a0*/  IMAD.MOV.U32 R15, RZ, RZ, R23 ;  /* 0x000000ffff0f7224 */ /* 0x000fe400078e0017 */
[----:B------:R-:W-:Y:S01]  /*148b0*/  IMAD.MOV.U32 R4, RZ, RZ, R20 ;  /* 0x000000ffff047224 */ /* 0x000fe200078e0014 */
[----:B------:R-:W2:Y:S01]  /*148c0*/  LDL.LU.64 R22, [R1+0xd80] ;  /* 0x000d800001167983 */ /* 0x000ea20000300a00 */
[----:B------:R-:W-:-:S03]  /*148d0*/  IMAD.MOV.U32 R5, RZ, RZ, R21 ;  /* 0x000000ffff057224 */ /* 0x000fc600078e0015 */
[----:B------:R-:W2:Y:S04]  /*148e0*/  LDL.LU.64 R20, [R1+0xd78] ;  /* 0x000d780001147983 */ /* 0x000ea80000300a00 */
[----:B------:R0:W-:Y:S02]  /*148f0*/  STL.64 [R1+0xd50], R26 ;  /* 0x000d501a01007387 */ /* 0x0001e40000100a00 */
[----:B0-----:R-:W-:Y:S02]  /*14900*/  IMAD.MOV.U32 R26, RZ, RZ, R9 ;  /* 0x000000ffff1a7224 */ /* 0x001fe400078e0009 */
[----:B------:R-:W-:-:S05]  /*14910*/  IMAD.MOV.U32 R27, RZ, RZ, R8 ;  /* 0x000000ffff1b7224 */ /* 0x000fca00078e0008 */
[----:B------:R0:W-:Y:S04]  /*14920*/  STL.64 [R1+0xd58], R26 ;  /* 0x000d581a01007387 */ /* 0x0001e80000100a00 */
[----:B------:R-:W3:Y:S04]  /*14930*/  LDL.LU R24, [R1+0x30] ;  /* 0x0000300001187983 */ /* 0x000ee80000300800 */
[----:B------:R-:W3:Y:S04]  /*14940*/  LDL.LU R25, [R1+0x34] ;  /* 0x0000340001197983 */ /* 0x000ee80000300800 */
[----:B0-----:R-:W3:Y:S04]  /*14950*/  LDL.LU R26, [R1+0x38] ;  /* 0x00003800011a7983 */ /* 0x001ee80000300800 */
[----:B------:R-:W3:Y:S04]  /*14960*/  LDL.LU R27, [R1+0x3c] ;  /* 0x00003c00011b7983 */ /* 0x000ee80000300800 */
[----:B------:R0:W-:Y:S04]  /*14970*/  STL.64 [R1+0xd38], R14 ;  /* 0x000d380e01007387 */ /* 0x0001e80000100a00 */
[----:B------:R-:W2:Y:S04]  /*14980*/  LDL.LU R6, [R1+0xd74] ;  /* 0x000d740001067983 */ /* 0x000ea80000300800 */
[----:B------:R-:W2:Y:S04]  /*14990*/  LDL.LU R7, [R1+0xd70] ;  /* 0x000d700001077983 */ /* 0x000ea80000300800 */
[----:B0-----:R-:W4:Y:S04]  /*149a0*/  LDL.LU R14, [R1+0x88] ;  /* 0x00008800010e7983 */ /* 0x001f280000300800 */
[----:B------:R-:W4:Y:S01]  /*149b0*/  LDL.LU R15, [R1+0x8c] ;  /* 0x00008c00010f7983 */ /* 0x000f220000300800 */
[----:B--2---:R-:W-:Y:S03]  /*149c0*/  HMMA.16816.F32.BF16 R16, R16, R6, R20 ;  /* 0x000000061010723c */ /* 0x004fe60000041814 */
[----:B----4-:R-:W-:Y:S04]  /*149d0*/  STL.64 [R1+0xd48], R14 ;  /* 0x000d480e01007387 */ /* 0x010fe80000100a00 */
[----:B------:R0:W-:Y:S04]  /*149e0*/  STL.64 [R1+0xd40], R12 ;  /* 0x000d400c01007387 */ /* 0x0001e80000100a00 */
[----:B0-----:R-:W2:Y:S04]  /*149f0*/  LDL.LU R12, [R1+0x90] ;  /* 0x00009000010c7983 */ /* 0x001ea80000300800 */
[----:B------:R-:W3:Y:S04]  /*14a00*/  LDL.LU.64 R22, [R1+0xd68] ;  /* 0x000d680001167983 */ /* 0x000ee80000300a00 */
[----:B------:R-:W3:Y:S01]  /*14a10*/  LDL.LU.64 R20, [R1+0xd60] ;  /* 0x000d600001147983 */ /* 0x000ee20000300a00 */
[----:B------:R-:W-:-:S02]  /*14a20*/  IMAD.MOV.U32 R13, RZ, RZ, R28 ;  /* 0x000000ffff0d7224 */ /* 0x000fc400078e001c */
[----:B------:R-:W-:Y:S01]  /*14a30*/  IMAD.MOV.U32 R14, RZ, RZ, R3 ;  /* 0x000000ffff0e7224 */ /* 0x000fe200078e0003 */
[----:B------:R0:W-:Y:S01]  /*14a40*/  STL [R1+0x40], R16 ;  /* 0x0000401001007387 */ /* 0x0001e20000100800 */
[----:B------:R-:W-:Y:S02]  /*14a50*/  IMAD.MOV.U32 R28, RZ, RZ, R17 ;  /* 0x000000ffff1c7224 */ /* 0x000fe400078e0011 */
[----:B------:R-:W-:Y:S02]  /*14a60*/  IMAD.MOV.U32 R15, RZ, RZ, R0 ;  /* 0x000000ffff0f7224 */ /* 0x000fe400078e0000 */
[----:B------:R-:W-:Y:S02]  /*14a70*/  IMAD.MOV.U32 R3, RZ, RZ, R18 ;  /* 0x000000ffff037224 */ /* 0x000fe400078e0012 */
[----:B------:R-:W-:Y:S01]  /*14a80*/  IMAD.MOV.U32 R0, RZ, RZ, R19 ;  /* 0x000000ffff007224 */ /* 0x000fe200078e0013 */
[----:B0-----:R-:W4:Y:S04]  /*14a90*/  LDL.LU R16, [R1+0x20] ;  /* 0x0000200001107983 */ /* 0x001f280000300800 */
[----:B------:R-:W4:Y:S04]  /*14aa0*/  LDL.LU R17, [R1+0x24] ;  /* 0x0000240001117983 */ /* 0x000f280000300800 */
[----:B------:R-:W4:Y:S04]  /*14ab0*/  LDL.LU R18, [R1+0x28] ;  /* 0x0000280001127983 */ /* 0x000f280000300800 */
[----:B------:R-:W4:Y:S01]  /*14ac0*/  LDL.LU R19, [R1+0x2c] ;  /* 0x00002c0001137983 */ /* 0x000f220000300800 */
[----:B---3--:R-:W-:-:S15]  /*14ad0*/  HMMA.16816.F32.BF16 R24, R20, R10, R24 ;  /* 0x0000000a1418723c */ /* 0x008fde0000041818 */
[----:B------:R-:W-:-:S09]  /*14ae0*/  NOP ;  /* 0x0000000000007918 */ /* 0x000fd20000000000 */
[----:B------:R-:W-:Y:S02]  /*14af0*/  IMAD.MOV.U32 R10, RZ, RZ, R26 ;  /* 0x000000ffff0a7224 */ /* 0x000fe400078e001a */
[----:B------:R-:W-:Y:S02]  /*14b00*/  IMAD.MOV.U32 R11, RZ, RZ, R27 ;  /* 0x000000ffff0b7224 */ /* 0x000fe400078e001b */
[----:B------:R-:W4:Y:S01]  /*14b10*/  LDL.LU.64 R26, [R1+0xd58] ;  /* 0x000d5800011a7983 */ /* 0x000f220000300a00 */
[----:B------:R-:W-:Y:S02]  /*14b20*/  IMAD.MOV.U32 R8, RZ, RZ, R24 ;  /* 0x000000ffff087224 */ /* 0x000fe400078e0018 */
[----:B------:R-:W-:Y:S02]  /*14b30*/  IMAD.MOV.U32 R9, RZ, RZ, R25 ;  /* 0x000000ffff097224 */ /* 0x000fe400078e0019 */
[----:B----4-:R-:W-:-:S15]  /*14b40*/  HMMA.16816.F32.BF16 R24, R20, R26, R16 ;  /* 0x0000001a1418723c */ /* 0x010fde0000041810 */
[----:B------:R-:W-:-:S09]  /*14b50*/  NOP ;  /* 0x0000000000007918 */ /* 0x000fd20000000000 */
[----:B------:R-:W-:Y:S02]  /*14b60*/  IMAD.MOV.U32 R17, RZ, RZ, R26 ;  /* 0x000000ffff117224 */ /* 0x000fe400078e001a */
[----:B------:R-:W-:Y:S02]  /*14b70*/  IMAD.MOV.U32 R16, RZ, RZ, R27 ;  /* 0x000000ffff107224 */ /* 0x000fe400078e001b */
[----:B------:R-:W2:Y:S01]  /*14b80*/  LDL.LU.64 R26, [R1+0xd50] ;  /* 0x000d5000011a7983 */ /* 0x000ea20000300a00 */
[----:B------:R-:W-:Y:S02]  /*14b90*/  IMAD.MOV.U32 R19, RZ, RZ, R24 ;  /* 0x000000ffff137224 */ /* 0x000fe400078e0018 */
[----:B------:R-:W-:Y:S02]  /*14ba0*/  IMAD.MOV.U32 R18, RZ, RZ, R25 ;  /* 0x000000ffff127224 */ /* 0x000fe400078e0019 */
[----:B--2---:R-:W-:Y:S01]  /*14bb0*/  HMMA.16816.F32.BF16 R24, R20, R26, R12 ;  /* 0x0000001a1418723c */ /* 0x004fe2000004180c */
[----:B------:R-:W2:Y:S04]  /*14bc0*/  LDL.LU.64 R14, [R1+0xd48] ;  /* 0x000d4800010e7983 */ /* 0x000ea80000300a00 */
[----:B------:R-:W2:-:S15]  /*14bd0*/  LDL.LU.64 R12, [R1+0xd40] ;  /* 0x000d4000010c7983 */ /* 0x000e9e0000300a00 */
[----:B------:R-:W-:-:S03]  /*14be0*/  NOP ;  /* 0x0000000000007918 */ /* 0x000fc60000000000 */
[----:B------:R-:W-:Y:S04]  /*14bf0*/  STL.64 [R1+0xc98], R26 ;  /* 0x000c981a01007387 */ /* 0x000fe80000100a00 */
[----:B------:R0:W-:Y:S04]  /*14c00*/  STL.64 [R1+0xc90], R24 ;  /* 0x000c901801007387 */ /* 0x0001e80000100a00 */
[----:B0-----:R-:W3:Y:S04]  /*14c10*/  LDL.LU R24, [R1+0xc0] ;  /* 0x0000c00001187983 */ /* 0x001ee80000300800 */
[----:B------:R-:W3:Y:S01]  /*14c20*/  LDL.LU R25, [R1+0xc4] ;  /* 0x0000c40001197983 */ /* 0x000ee20000300800 */
[----:B--2---:R-:W-:Y:S03]  /*14c30*/  HMMA.16816.F32.BF16 R20, R20, R6, R12 ;  /* 0x000000061414723c */ /* 0x004fe6000004180c */
[----:B------:R-:W2:Y:S04]  /*14c40*/  LDL.LU.64 R14, [R1+0xd38] ;  /* 0x000d3800010e7983 */ /* 0x000ea80000300a00 */
[----:B------:R-:W4:Y:S04]  /*14c50*/  LDL R12, [R1+0xe0] ;  /* 0x0000e000010c7983 */ /* 0x000f280000100800 */
[----:B------:R-:W4:Y:S04]  /*14c60*/  LDL R13, [R1+0xe4] ;  /* 0x0000e400010d7983 */ /* 0x000f280000100800 */
[----:B----4-:R0:W-:Y:S08]  /*14c70*/  STL.64 [R1+0xcf0], R12 ;  /* 0x000cf00c01007387 */ /* 0x0101f00000100a00 */
[----:B------:R-:W-:Y:S04]  /*14c80*/  STL.64 [R1+0xca8], R22 ;  /* 0x000ca81601007387 */ /* 0x000fe80000100a00 */
[----:B------:R-:W-:Y:S01]  /*14c90*/  STL.64 [R1+0xca0], R20 ;  /* 0x000ca01401007387 */ /* 0x000fe20000100a00 */
[----:B0-----:R-:W-:-:S02]  /*14ca0*/  IMAD.MOV.U32 R12, RZ, RZ, R4 ;  /* 0x000000ffff0c7224 */ /* 0x001fc400078e0004 */
[----:B------:R-:W-:Y:S01]  /*14cb0*/  IMAD.MOV.U32 R13, RZ, RZ, R5 ;  /* 0x000000ffff0d7224 */ /* 0x000fe200078e0005 */
[----:B------:R-:W4:Y:S04]  /*14cc0*/  LDL.LU R4, [R1+0xd34] ;  /* 0x000d340001047983 */ /* 0x000f280000300800 */
[----:B------:R-:W3:Y:S04]  /*14cd0*/  LDL.LU R5, [R1+0xd30] ;  /* 0x000d300001057983 */ /* 0x000ee80000300800 */
[----:B--2---:R-:W-:Y:S04]  /*14ce0*/  STL.64 [R1+0xd10], R14 ;  /* 0x000d100e01007387 */ /* 0x004fe80000100a00 */
[----:B------:R0:W-:Y:S02]  /*14cf0*/  STL.64 [R1+0xd08], R12 ;  /* 0x000d080c01007387 */ /* 0x0001e40000100a00 */
[----:B0-----:R-:W-:-:S02]  /*14d00*/  IMAD.MOV.U32 R12, RZ, RZ, R2 ;  /* 0x000000ffff0c7224 */ /* 0x001fc400078e0002 */
[----:B------:R-:W2:Y:S01]  /*14d10*/  LDL.LU R2, [R1+0xd2c] ;  /* 0x000d2c0001027983 */ /* 0x000ea20000300800 */
[----:B------:R-:W-:-:S03]  /*14d20*/  IMAD.MOV.U32 R15, RZ, RZ, R29 ;  /* 0x000000ffff0f7224 */ /* 0x000fc600078e001d */
[----:B------:R-:W2:Y:S04]  /*14d30*/  LDL.LU R13, [R1+0x64] ;  /* 0x00006400010d7983 */ /* 0x000ea80000300800 */
[----:B------:R-:W2:Y:S04]  /*14d40*/  LDL.LU R14, [R1+0x68] ;  /* 0x00006800010e7983 */ /* 0x000ea80000300800 */
[----:B------:R-:W2:Y:S01]  /*14d50*/  LDL.LU R29, [R1+0xd28] ;  /* 0x000d2800011d7983 */ /* 0x000ea20000300800 */
[----:B------:R-:W-:Y:S02]  /*14d60*/  IMAD.MOV.U32 R22, RZ, RZ, R17 ;  /* 0x000000ffff167224 */ /* 0x000fe400078e0011 */
[----:B------:R-:W-:-:S02]  /*14d70*/  IMAD.MOV.U32 R23, RZ, RZ, R16 ;  /* 0x000000ffff177224 */ /* 0x000fc400078e0010 */
[----:B------:R-:W-:Y:S02]  /*14d80*/  IMAD.MOV.U32 R20, RZ, RZ, R19 ;  /* 0x000000ffff147224 */ /* 0x000fe400078e0013 */
[----:B------:R-:W-:Y:S01]  /*14d90*/  IMAD.MOV.U32 R21, RZ, RZ, R18 ;  /* 0x000000ffff157224 */ /* 0x000fe200078e0012 */
[----:B------:R-:W-:Y:S04]  /*14da0*/  STL.64 [R1+0xcb8], R22 ;  /* 0x000cb81601007387 */ /* 0x000fe80000100a00 */
[----:B------:R4:W-:Y:S02]  /*14db0*/  STL.64 [R1+0xcb0], R20 ;  /* 0x000cb01401007387 */ /* 0x0009e40000100a00 */
[----:B----4-:R-:W-:Y:S02]  /*14dc0*/  IMAD.MOV.U32 R21, RZ, RZ, R4 ;  /* 0x000000ffff157224 */ /* 0x010fe400078e0004 */
[----:B---3--:R-:W-:-:S02]  /*14dd0*/  IMAD.MOV.U32 R20, RZ, RZ, R5 ;  /* 0x000000ffff147224 */ /* 0x008fc400078e0005 */
[----:B--2---:R-:W0:Y:S04]  /*14de0*/  LDSM.16.MT88.4 R4, [R2+UR5+0x4c00] ;  /* 0x004c00050204783b */ /* 0x004e280008004200 */
[----:B------:R-:W1:Y:S04]  /*14df0*/  LDSM.16.MT88.4 R16, [R29+UR5+0x4c00] ;  /* 0x004c00051d10783b */ /* 0x000e680008004200 */
[----:B0-----:R-:W-:Y:S04]  /*14e00*/  STL.64 [R1+0xc80], R6 ;  /* 0x000c800601007387 */ /* 0x001fe80000100a00 */
[----:B------:R0:W-:Y:S04]  /*14e10*/  STL.64 [R1+0xc78], R4 ;  /* 0x000c780401007387 */ /* 0x0001e80000100a00 */
[----:B0-----:R-:W2:Y:S04]  /*14e20*/  LDL.LU R4, [R1+0x70] ;  /* 0x0000700001047983 */ /* 0x001ea80000300800 */
[----:B------:R-:W2:Y:S04]  /*14e30*/  LDL.LU R5, [R1+0x74] ;  /* 0x0000740001057983 */ /* 0x000ea80000300800 */
[----:B------:R-:W2:Y:S04]  /*14e40*/  LDL.LU R6, [R1+0x78] ;  /* 0x0000780001067983 */ /* 0x000ea80000300800 */
[----:B------:R-:W2:Y:S04]  /*14e50*/  LDL.LU R7, [R1+0x7c] ;  /* 0x00007c0001077983 */ /* 0x000ea80000300800 */
[----:B------:R-:W-:Y:S04]  /*14e60*/  STL [R1+0xc88], R29 ;  /* 0x000c881d01007387 */ /* 0x000fe80000100800 */
[----:B-1----:R0:W-:Y:S04]  /*14e70*/  STL [R1+0xc40], R19 ;  /* 0x000c401301007387 */ /* 0x0021e80000100800 */
[----:B------:R1:W-:Y:S04]  /*14e80*/  STL [R1+0xcc8], R18 ;  /* 0x000cc81201007387 */ /* 0x0003e80000100800 */
[----:B------:R3:W-:Y:S01]  /*14e90*/  STL.64 [R1+0xcc0], R16 ;  /* 0x000cc01001007387 */ /* 0x0007e20000100a00 */
[----:B0-----:R-:W-:-:S02]  /*14ea0*/  IMAD.MOV.U32 R19, RZ, RZ, R11 ;  /* 0x000000ffff137224 */ /* 0x001fc400078e000b */
[----:B-1----:R-:W-:Y:S02]  /*14eb0*/  IMAD.MOV.U32 R18, RZ, RZ, R10 ;  /* 0x000000ffff127224 */ /* 0x002fe400078e000a */
[----:B---3--:R-:W-:Y:S02]  /*14ec0*/  IMAD.MOV.U32 R16, RZ, RZ, R8 ;  /* 0x000000ffff107224 */ /* 0x008fe400078e0008 */
[----:B------:R-:W2:Y:S01]  /*14ed0*/  LDL.LU R8, [R1+0xd24] ;  /* 0x000d240001087983 */ /* 0x000ea20000300800 */
[----:B------:R-:W-:-:S03]  /*14ee0*/  IMAD.MOV.U32 R17, RZ, RZ, R9 ;  /* 0x000000ffff117224 */ /* 0x000fc600078e0009 */
[----:B------:R-:W2:Y:S04]  /*14ef0*/  LDL.LU R9, [R1+0xd20] ;  /* 0x000d200001097983 */ /* 0x000ea80000300800 */
[----:B------:R-:W2:Y:S04]  /*14f00*/  LDL.LU R10, [R1+0xd1c] ;  /* 0x000d1c00010a7983 */ /* 0x000ea80000300800 */
[----:B------:R-:W2:Y:S04]  /*14f10*/  LDL.LU R11, [R1+0xd18] ;  /* 0x000d1800010b7983 */ /* 0x000ea80000300800 */
[----:B------:R-:W-:Y:S04]  /*14f20*/  STL.64 [R1+0xce8], R18 ;  /* 0x000ce81201007387 */ /* 0x000fe80000100a00 */
[----:B------:R0:W-:Y:S04]  /*14f30*/  STL.64 [R1+0xce0], R16 ;  /* 0x000ce01001007387 */ /* 0x0001e80000100a00 */
[----:B0-----:R-:W3:Y:S01]  /*14f40*/  LDL.LU R16, [R1+0x40] ;  /* 0x0000400001107983 */ /* 0x001ee20000300800 */
[----:B------:R-:W-:-:S02]  /*14f50*/  IMAD.MOV.U32 R18, RZ, RZ, R3 ;  /* 0x000000ffff127224 */ /* 0x000fc400078e0003 */
[----:B------:R-:W-:Y:S02]  /*14f60*/  IMAD.MOV.U32 R19, RZ, RZ, R0 ;  /* 0x000000ffff137224 */ /* 0x000fe400078e0000 */
[----:B------:R-:W-:-:S03]  /*14f70*/  IMAD.MOV.U32 R17, RZ, RZ, R28 ;  /* 0x000000ffff117224 */ /* 0x000fc600078e001c */
[----:B------:R-:W-:Y:S01]  /*14f80*/  STL.64 [R1+0xd00], R18 ;  /* 0x000d001201007387 */ /* 0x000fe20000100a00 */
[C---:B--2---:R-:W-:Y:S06]  /*14f90*/  HMMA.16816.F32.BF16 R4, R8.reuse, R20, R4 ;  /* 0x000000140804723c */ /* 0x044fec0000041804 */
[----:B------:R-:W-:Y:S01]  /*14fa0*/  HMMA.16816.F32.BF16 R12, R8, R24, R12 ;  /* 0x00000018080c723c */ /* 0x000fe2000004180c */
[----:B---3--:R0:W-:-:S15]  /*14fb0*/  STL.64 [R1+0xcf8], R16 ;  /* 0x000cf81001007387 */ /* 0x0081de0000100a00 */
[----:B------:R-:W-:-:S02]  /*14fc0*/  NOP ;  /* 0x0000000000007918 */ /* 0x000fc40000000000 */
[----:B------:R-:W-:Y:S02]  /*14fd0*/  IMAD.MOV.U32 R28, RZ, RZ, R6 ;  /* 0x000000ffff1c7224 */ /* 0x000fe400078e0006 */
[----:B------:R-:W-:Y:S01]  /*14fe0*/  IMAD.MOV.U32 R0, RZ, RZ, R7 ;  /* 0x000000ffff007224 */ /* 0x000fe200078e0007 */
[----:B0-----:R-:W2:Y:S03]  /*14ff0*/  LDL.LU.64 R16, [R1+0xd0] ;  /* 0x0000d00001107983 */ /* 0x001ea60000300a00 */
[----:B------:R-:W-:Y:S01]  /*15000*/  IMAD.MOV.U32 R7, RZ, RZ, R12 ;  /* 0x000000ffff077224 */ /* 0x000fe200078e000c */
[----:B------:R0:W-:Y:S01]  /*15010*/  STL.64 [R1+0x10], R4 ;  /* 0x0000100401007387 */ /* 0x0001e20000100a00 */
[----:B------:R-:W-:Y:S02]  /*15020*/  IMAD.MOV.U32 R6, RZ, RZ, R13 ;  /* 0x000000ffff067224 */ /* 0x000fe400078e000d */
[----:B0-----:R-:W-:-:S02]  /*15030*/  IMAD.MOV.U32 R5, RZ, RZ, R14 ;  /* 0x000000ffff057224 */ /* 0x001fc400078e000e */
[----:B------:R-:W-:Y:S02]  /*15040*/  IMAD.MOV.U32 R4, RZ, RZ, R15 ;  /* 0x000000ffff047224 */ /* 0x000fe400078e000f */
[----:B------:R-:W3:Y:S04]  /*15050*/  LDL.LU.64 R14, [R1+0xd10] ;  /* 0x000d1000010e7983 */ /* 0x000ee80000300a00 */
[----:B------:R-:W3:Y:S04]  /*15060*/  LDL.LU.64 R12, [R1+0xd08] ;  /* 0x000d0800010c7983 */ /* 0x000ee80000300a00 */
[----:B------:R-:W4:Y:S01]  /*15070*/  LDL.LU.64 R18, [R1+0xd00] ;  /* 0x000d000001127983 */ /* 0x000f220000300a00 */
[----:B--2---:R-:W-:-:S02]  /*15080*/  IMAD.MOV.U32 R22, RZ, RZ, R16 ;  /* 0x000000ffff167224 */ /* 0x004fc400078e0010 */
[----:B------:R-:W-:Y:S01]  /*15090*/  IMAD.MOV.U32 R3, RZ, RZ, R17 ;  /* 0x000000ffff037224 */ /* 0x000fe200078e0011 */
[----:B---3--:R-:W-:Y:S01]  /*150a0*/  HMMA.16816.F32.BF16 R12, R8, R16, R12 ;  /* 0x00000010080c723c */ /* 0x008fe2000004180c */
[----:B------:R-:W4:-:S15]  /*150b0*/  LDL.LU.64 R16, [R1+0xcf8] ;  /* 0x000cf80001107983 */ /* 0x000f1e0000300a00 */
[----:B------:R-:W-:-:S07]  /*150c0*/  NOP ;  /* 0x0000000000007918 */ /* 0x000fce0000000000 */
[----:B------:R0:W-:Y:S04]  /*150d0*/  STL.64 [R1+0x80], R12 ;  /* 0x0000800c01007387 */ /* 0x0001e80000100a00 */
[----:B------:R1:W-:Y:S04]  /*150e0*/  STL [R1+0x88], R14 ;  /* 0x0000880e01007387 */ /* 0x0003e80000100800 */
[----:B0-----:R-:W4:Y:S01]  /*150f0*/  LDL.LU.64 R12, [R1+0xcf0] ;  /* 0x000cf000010c7983 */ /* 0x001f220000300a00 */
[----:B------:R-:W-:Y:S01]  /*15100*/  IMAD.MOV.U32 R29, RZ, RZ, R15 ;  /* 0x000000ffff1d7224 */ /* 0x000fe200078e000f */
[----:B----4-:R-:W-:Y:S02]  /*15110*/  HMMA.16816.F32.BF16 R8, R8, R12, R16 ;  /* 0x0000000c0808723c */ /* 0x010fe40000041810 */
[----:B------:R-:W2:Y:S04]  /*15120*/  LDL.LU.64 R18, [R1+0xce8] ;  /* 0x000ce80001127983 */ /* 0x000ea80000300a00 */
[----:B------:R-:W2:Y:S04]  /*15130*/  LDL.LU.64 R16, [R1+0xce0] ;  /* 0x000ce00001107983 */ /* 0x000ea80000300a00 */
[----:B-1----:R-:W2:Y:S04]  /*15140*/  LDL.LU.64 R14, [R1+0xcd8] ;  /* 0x000cd800010e7983 */ /* 0x002ea80000300a00 */
[----:B------:R-:W2:Y:S09]  /*15150*/  LDL.LU.64 R12, [R1+0xcd0] ;  /* 0x000cd000010c7983 */ /* 0x000eb20000300a00 */
[----:B------:R0:W-:Y:S02]  /*15160*/  STL.64 [R1+0x70], R8 ;  /* 0x0000700801007387 */ /* 0x0001e40000100a00 */
[----:B0-----:R-:W-:-:S02]  /*15170*/  IMAD.MOV.U32 R8, RZ, RZ, R22 ;  /* 0x000000ffff087224 */ /* 0x001fc400078e0016 */
[----:B------:R-:W-:Y:S01]  /*15180*/  STL.64 [R1+0x78], R10 ;  /* 0x0000780a01007387 */ /* 0x000fe20000100a00 */
[----:B------:R-:W-:Y:S01]  /*15190*/  IMAD.MOV.U32 R9, RZ, RZ, R3 ;  /* 0x000000ffff097224 */ /* 0x000fe200078e0003 */
[----:B--2---:R-:W-:Y:S02]  /*151a0*/  HMMA.16816.F32.BF16 R20, R12, R20, R16 ;  /* 0x000000140c14723c */ /* 0x004fe40000041810 */
[----:B------:R-:W2:Y:S04]  /*151b0*/  LDL.LU R18, [R1+0xcc8] ;  /* 0x000cc80001127983 */ /* 0x000ea80000300800 */
[----:B------:R-:W3:-:S15]  /*151c0*/  LDL.LU.64 R16, [R1+0xcc0] ;  /* 0x000cc00001107983 */ /* 0x000ede0000300a00 */
[----:B------:R-:W-:-:S02]  /*151d0*/  NOP ;  /* 0x0000000000007918 */ /* 0x000fc40000000000 */
[----:B------:R-:W-:Y:S01]  /*151e0*/  STL.64 [R1+0x60], R20 ;  /* 0x0000601401007387 */ /* 0x000fe20000100a00 */
[----:B------:R-:W-:-:S03]  /*151f0*/  IMAD.MOV.U32 R3, RZ, RZ, R23 ;  /* 0x000000ffff037224 */ /* 0x000fc600078e0017 */
[----:B------:R0:W-:Y:S04]  /*15200*/  STL [R1+0x68], R22 ;  /* 0x0000681601007387 */ /* 0x0001e80000100800 */
[----:B0-----:R-:W4:Y:S04]  /*15210*/  LDL.LU.64 R22, [R1+0xcb8] ;  /* 0x000cb80001167983 */ /* 0x001f280000300a00 */
[----:B------:R-:W4:Y:S02]  /*15220*/  LDL.LU.64 R20, [R1+0xcb0] ;  /* 0x000cb00001147983 */ /* 0x000f240000300a00 */
[----:B----4-:R-:W-:Y:S02]  /*15230*/  HMMA.16816.F32.BF16 R24, R12, R24, R20 ;  /* 0x000000180c18723c */ /* 0x010fe40000041814 */
[----:B------:R-:W4:Y:S04]  /*15240*/  LDL.LU.64 R22, [R1+0xca8] ;  /* 0x000ca80001167983 */ /* 0x000f280000300a00 */
[----:B------:R-:W4:-:S15]  /*15250*/  LDL.LU.64 R20, [R1+0xca0] ;  /* 0x000ca00001147983 */ /* 0x000f1e0000300a00 */
[----:B------:R-:W-:-:S02]  /*15260*/  NOP ;  /* 0x0000000000007918 */ /* 0x000fc40000000000 */
[----:B------:R-:W-:Y:S01]  /*15270*/  STL [R1+0x54], R25 ;  /* 0x0000541901007387 */ /* 0x000fe20000100800 */
[----:B------:R-:W-:-:S03]  /*15280*/  IMAD.MOV.U32 R19, RZ, RZ, R24 ;  /* 0x000000ffff137224 */ /* 0x000fc600078e0018 */
[----:B------:R0:W-:Y:S04]  /*15290*/  STL.64 [R1+0x58], R26 ;  /* 0x0000581a01007387 */ /* 0x0001e80000100a00 */
[----:B0-----:R-:W4:Y:S04]  /*152a0*/  LDL.LU.64 R26, [R1+0xc98] ;  /* 0x000c9800011a7983 */ /* 0x001f280000300a00 */
[----:B------:R-:W4:Y:S04]  /*152b0*/  LDL.LU.64 R24, [R1+0xc90] ;  /* 0x000c900001187983 */ /* 0x000f280000300a00 */
[----:B--2---:R-:W-:Y:S04]  /*152c0*/  STL.64 [R1+0xc50], R18 ;  /* 0x000c501201007387 */ /* 0x004fe80000100a00 */
[----:B---3--:R0:W-:Y:S04]  /*152d0*/  STL.64 [R1+0xc48], R16 ;  /* 0x000c481001007387 */ /* 0x0081e80000100a00 */
[----:B0-----:R-:W2:Y:S04]  /*152e0*/  LDL.LU.64 R16, [R1+0xe0] ;  /* 0x0000e00001107983 */ /* 0x001ea80000300a00 */
[----:B------:R-:W3:Y:S01]  /*152f0*/  LDL.LU.64 R18, [R1+0xe8] ;  /* 0x0000e80001127983 */ /* 0x000ee20000300a00 */
[----:B----4-:R-:W-:Y:S03]  /*15300*/  HMMA.16816.F32.BF16 R24, R12, R8, R24 ;  /* 0x000000080c18723c */ /* 0x010fe60000041818 */
[----:B------:R-:W0:-:S15]  /*15310*/  LDSM.16.MT88.4 R8, [R2+UR5+0x5000] ;  /* 0x005000050208783b */ /* 0x000e1e0008004200 */
[----:B------:R-:W-:-:S05]  /*15320*/  NOP ;  /* 0x0000000000007918 */ /* 0x000fca0000000000 */
[----:B------:R1:W-:Y:S04]  /*15330*/  STL.64 [R1+0xc28], R26 ;  /* 0x000c281a01007387 */ /* 0x0003e80000100a00 */
[----:B------:R-:W-:Y:S04]  /*15340*/  STL.64 [R1+0xc20], R24 ;  /* 0x000c201801007387 */ /* 0x000fe80000100a00 */
[----:B-1----:R-:W4:Y:S04]  /*15350*/  LDL.LU R26, [R1+0xc8] ;  /* 0x0000c800011a7983 */ /* 0x002f280000300800 */
[----:B------:R-:W4:Y:S01]  /*15360*/  LDL.LU R27, [R1+0xcc] ;  /* 0x0000cc00011b7983 */ /* 0x000f220000300800 */
[----:B--2---:R-:W-:Y:S03]  /*15370*/  HMMA.16816.F32.BF16 R20, R12, R16, R20 ;  /* 0x000000100c14723c */ /* 0x004fe60000041814 */
[----:B----4-:R-:W-:Y:S04]  /*15380*/  STL.64 [R1+0xc70], R26 ;  /* 0x000c701a01007387 */ /* 0x010fe80000100a00 */
[----:B------:R-:W2:Y:S04]  /*15390*/  LDL R15, [R1+0x134] ;  /* 0x00013400010f7983 */ /* 0x000ea80000100800 */
[----:B---3--:R-:W-:-:S12]  /*153a0*/  STL.64 [R1+0xc58], R18 ;  /* 0x000c581201007387 */ /* 0x008fd80000100a00 */
[----:B------:R1:W-:Y:S04]  /*153b0*/  STL.64 [R1+0xc18], R22 ;  /* 0x000c181601007387 */ /* 0x0003e80000100a00 */
[----:B------:R-:W-:Y:S04]  /*153c0*/  STL.64 [R1+0xc10], R20 ;  /* 0x000c101401007387 */ /* 0x000fe80000100a00 */
[----:B-1----:R-:W3:Y:S04]  /*153d0*/  LDL.LU R22, [R1+0xd8] ;  /* 0x0000d80001167983 */ /* 0x002ee80000300800 */
[----:B------:R-:W3:Y:S04]  /*153e0*/  LDL.LU R23, [R1+0xdc] ;  /* 0x0000dc0001177983 */ /* 0x000ee80000300800 */
[----:B------:R-:W4:Y:S04]  /*153f0*/  LDL.LU R24, [R1+0x10] ;  /* 0x0000100001187983 */ /* 0x000f280000300800 */
[----:B------:R-:W4:Y:S04]  /*15400*/  LDL.LU R25, [R1+0x14] ;  /* 0x0000140001197983 */ /* 0x000f280000300800 */
[----:B------:R-:W-:Y:S04]  /*15410*/  STL [R1+0xbf8], R2 ;  /* 0x000bf80201007387 */ /* 0x000fe80000100800 */
[----:B0-----:R-:W-:Y:S04]  /*15420*/  STL [R1+0xbf4], R8 ;  /* 0x000bf40801007387 */ /* 0x001fe80000100800 */
[----:B------:R-:W-:Y:S04]  /*15430*/  STL [R1+0xbf0], R9 ;  /* 0x000bf00901007387 */ /* 0x000fe80000100800 */
[----:B------:R-:W-:Y:S01]  /*15440*/  STL [R1+0xbec], R10 ;  /* 0x000bec0a01007387 */ /* 0x000fe20000100800 */
[----:B------:R-:W-:-:S03]  /*15450*/  IMAD.MOV.U32 R26, RZ, RZ, R28 ;  /* 0x000000ffff1a7224 */ /* 0x000fc600078e001c */
[----:B------:R0:W-:Y:S04]  /*15460*/  STL [R1+0xbe8], R11 ;  /* 0x000be80b01007387 */ /* 0x0001e80000100800 */
[----:B0-----:R-:W4:Y:S04]  /*15470*/  LDL.LU.64 R10, [R1+0xa8] ;  /* 0x0000a800010a7983 */ /* 0x001f280000300a00 */
[----:B--2---:R-:W0:Y:S04]  /*15480*/  LDSM.16.M88.4 R16, [R15+UR5+0x80] ;  /* 0x000080050f10783b */ /* 0x004e280008000200 */
[----:B0-----:R0:W-:Y:S01]  /*15490*/  STL.64 [R1+0xb0], R16 ;  /* 0x0000b01001007387 */ /* 0x0011e20000100a00 */
[----:B------:R-:W-:-:S03]  /*154a0*/  IMAD.MOV.U32 R28, RZ, RZ, R18 ;  /* 0x000000ffff1c7224 */ /* 0x000fc600078e0012 */
[----:B0-----:R-:W2:Y:S04]  /*154b0*/  LDL.LU R16, [R1+0x80] ;  /* 0x0000800001107983 */ /* 0x001ea80000300800 */
[----:B------:R-:W2:Y:S04]  /*154c0*/  LDL.LU R17, [R1+0x84] ;  /* 0x0000840001117983 */ /* 0x000ea80000300800 */
[----:B------:R-:W3:Y:S01]  /*154d0*/  LDL.LU R18, [R1+0x88] ;  /* 0x0000880001127983 */ /* 0x000ee20000300800 */
[----:B------:R-:W-:Y:S02]  /*154e0*/  IMAD.MOV.U32 R27, RZ, RZ, R0 ;  /* 0x000000ffff1b7224 */ /* 0x000fe400078e0000 */
[----:B------:R-:W-:-:S02]  /*154f0*/  IMAD.MOV.U32 R0, RZ, RZ, R19 ;  /* 0x000000ffff007224 */ /* 0x000fc400078e0013 */
[----:B------:R-:W-:Y:S02]  /*15500*/  IMAD.MOV.U32 R19, RZ, RZ, R29 ;  /* 0x000000ffff137224 */ /* 0x000fe400078e001d */
[----:B------:R-:W4:Y:S04]  /*15510*/  LDL.LU R29, [R1+0xc88] ;  /* 0x000c8800011d7983 */ /* 0x000f280000300800 */
[----:B---3--:R0:W-:Y:S04]  /*15520*/  STL.64 [R1+0xc68], R18 ;  /* 0x000c681201007387 */ /* 0x0081e80000100a00 */
[----:B--2---:R1:W-:Y:S01]  /*15530*/  STL.64 [R1+0xc60], R16 ;  /* 0x000c601001007387 */ /* 0x0043e20000100a00 */
[----:B0-----:R-:W-:-:S02]  /*15540*/  IMAD.MOV.U32 R18, RZ, RZ, R5 ;  /* 0x000000ffff127224 */ /* 0x001fc400078e0005 */
[----:B------:R-:W-:Y:S02]  /*15550*/  IMAD.MOV.U32 R19, RZ, RZ, R4 ;  /* 0x000000ffff137224 */ /* 0x000fe400078e0004 */
[----:B-1----:R-:W-:Y:S02]  /*15560*/  IMAD.MOV.U32 R16, RZ, RZ, R7 ;  /* 0x000000ffff107224 */ /* 0x002fe400078e0007 */
[----:B------:R-:W-:Y:S02]  /*15570*/  IMAD.MOV.U32 R17, RZ, RZ, R6 ;  /* 0x000000ffff117224 */ /* 0x000fe400078e0006 */
[----:B------:R-:W0:Y:S04]  /*15580*/  LDSM.16.M88.4 R4, [R15+UR5+0x1080] ;  /* 0x001080050f04783b */ /* 0x000e280008000200 */
[----:B------:R-:W-:Y:S04]  /*15590*/  STL [R1+0xb5c], R0 ;  /* 0x000b5c0001007387 */ /* 0x000fe80000100800 */
[----:B------:R-:W-:Y:S04]  /*155a0*/  STL [R1+0xb58], R28 ;  /* 0x000b581c01007387 */ /* 0x000fe80000100800 */
[----:B0-----:R-:W-:Y:S04]  /*155b0*/  STL.64 [R1+0x100], R4 ;  /* 0x0001000401007387 */ /* 0x001fe80000100a00 */
[----:B------:R-:W-:Y:S04]  /*155c0*/  STL.64 [R1+0x108], R6 ;  /* 0x0001080601007387 */ /* 0x000fe80000100a00 */
[----:B------:R-:W0:Y:S04]  /*155d0*/  LDSM.16.M88.4 R4, [R15+UR5+0x2080] ;  /* 0x002080050f04783b */ /* 0x000e280008000200 */
[----:B------:R-:W1:Y:S04]  /*155e0*/  LDSM.16.M88.4 R12, [R15+UR5+0x3080] ;  /* 0x003080050f0c783b */ /* 0x000e680008000200 */
[----:B0-----:R-:W-:Y:S04]  /*155f0*/  STL.64 [R1+0x110], R4 ;  /* 0x0001100401007387 */ /* 0x001fe80000100a00 */
[----:B------:R0:W-:Y:S04]  /*15600*/  STL.64 [R1+0x118], R6 ;  /* 0x0001180601007387 */ /* 0x0001e80000100a00 */
[----:B0-----:R-:W2:Y:S04]  /*15610*/  LDL.LU.64 R6, [R1+0xc80] ;  /* 0x000c800001067983 */ /* 0x001ea80000300a00 */
[----:B------:R-:W2:Y:S01]  /*15620*/  LDL.LU.64 R4, [R1+0xc78] ;  /* 0x000c780001047983 */ /* 0x000ea20000300a00 */
[----:B-1----:R-:W-:-:S02]  /*15630*/  IMAD.MOV.U32 R28, RZ, RZ, R12 ;  /* 0x000000ffff1c7224 */ /* 0x002fc400078e000c */
[----:B------:R-:W-:Y:S01]  /*15640*/  IMAD.MOV.U32 R0, RZ, RZ, R13 ;  /* 0x000000ffff007224 */ /* 0x000fe200078e000d */
[----:B------:R-:W-:Y:S04]  /*15650*/  STL.64 [R1+0x128], R14 ;  /* 0x0001280e01007387 */ /* 0x000fe80000100a00 */
[----:B----4-:R-:W0:Y:S04]  /*15660*/  LDSM.16.MT88.4 R12, [R29+UR5+0x5000] ;  /* 0x005000051d0c783b */ /* 0x010e280008004200 */
[----:B------:R-:W-:Y:S04]  /*15670*/  STL [R1+0xc00], R0 ;  /* 0x000c000001007387 */ /* 0x000fe80000100800 */
[----:B------:R-:W-:Y:S04]  /*15680*/  STL [R1+0xbfc], R28 ;  /* 0x000bfc1c01007387 */ /* 0x000fe80000100800 */
[----:B------:R-:W-:Y:S04]  /*15690*/  STL [R1+0xc04], R29 ;  /* 0x000c041d01007387 */ /* 0x000fe80000100800 */
[----:B0-----:R-:W-:Y:S04]  /*156a0*/  STL.64 [R1+0xbb8], R14 ;  /* 0x000bb80e01007387 */ /* 0x001fe80000100a00 */
[----:B------:R0:W-:Y:S04]  /*156b0*/  STL.64 [R1+0xbb0], R12 ;  /* 0x000bb00c01007387 */ /* 0x0001e80000100a00 */
[----:B0-----:R-:W3:Y:S04]  /*156c0*/  LDL.LU R12, [R1+0x70] ;  /* 0x00007000010c7983 */ /* 0x001ee80000300800 */
[----:B------:R-:W3:Y:S04]  /*156d0*/  LDL.LU R13, [R1+0x74] ;  /* 0x00007400010d7983 */ /* 0x000ee80000300800 */
[----:B------:R-:W3:Y:S04]  /*156e0*/  LDL.LU R14, [R1+0x78] ;  /* 0x00007800010e7983 */ /* 0x000ee80000300800 */
[----:B------:R-:W3:Y:S01]  /*156f0*/  LDL.LU R15, [R1+0x7c] ;  /* 0x00007c00010f7983 */ /* 0x000ee20000300800 */
[----:B--2---:R-:W-:-:S15]  /*15700*/  HMMA.16816.F32.BF16 R24, R4, R10, R24 ;  /* 0x0000000a0418723c */ /* 0x004fde0000041818 */
[----:B------:R-:W-:-:S08]  /*15710*/  NOP ;  /* 0x0000000000007918 */ /* 0x000fd00000000000 */
[----:B------:R0:W-:Y:S04]  /*15720*/  STL.64 [R1+0x98], R26 ;  /* 0x0000981a01007387 */ /* 0x0001e80000100a00 */
[----:B0-----:R-:W2:Y:S01]  /*15730*/  LDL.LU.64 R26, [R1+0xc70] ;  /* 0x000c7000011a7983 */ /* 0x001ea20000300a00 */
[----:B------:R-:W-:Y:S02]  /*15740*/  IMAD.MOV.U32 R0, RZ, RZ, R11 ;  /* 0x000000ffff007224 */ /* 0x000fe400078e000b */
[----:B------:R-:W-:Y:S02]  /*15750*/  IMAD.MOV.U32 R20, RZ, RZ, R10 ;  /* 0x000000ffff147224 */ /* 0x000fe400078e000a */
[----:B------:R-:W-:Y:S02]  /*15760*/  IMAD.MOV.U32 R11, RZ, RZ, R25 ;  /* 0x000000ffff0b7224 */ /* 0x000fe400078e0019 */
[----:B------:R-:W-:-:S03]  /*15770*/  IMAD.MOV.U32 R10, RZ, RZ, R24 ;  /* 0x000000ffff0a7224 */ /* 0x000fc600078e0018 */
[----:B------:R-:W-:Y:S04]  /*15780*/  STL [R1+0xc0c], R11 ;  /* 0x000c0c0b01007387 */ /* 0x000fe80000100800 */
[----:B------:R-:W-:Y:S01]  /*15790*/  STL [R1+0xc08], R10 ;  /* 0x000c080a01007387 */ /* 0x000fe20000100800 */
[----:B--2---:R-:W-:-:S15]  /*157a0*/  HMMA.16816.F32.BF16 R16, R4, R26, R16 ;  /* 0x0000001a0410723c */ /* 0x004fde0000041810 */
[----:B------:R-:W-:-:S09]  /*157b0*/  NOP ;  /* 0x0000000000007918 */ /* 0x000fd20000000000 */
[----:B------:R-:W-:Y:S02]  /*157c0*/  IMAD.MOV.U32 R8, RZ, RZ, R18 ;  /* 0x000000ffff087224 */ /* 0x000fe400078e0012 */
[----:B------:R-:W-:Y:S02]  /*157d0*/  IMAD.MOV.U32 R9, RZ, RZ, R19 ;  /* 0x000000ffff097224 */ /* 0x000fe400078e0013 */
[----:B------:R-:W-:Y:S01]  /*157e0*/  IMAD.MOV.U32 R28, RZ, RZ, R16 ;  /* 0x000000ffff1c7224 */ /* 0x000fe200078e0010 */
[----:B------:R-:W2:Y:S01]  /*157f0*/  LDL.LU.64 R18, [R1+0xc68] ;  /* 0x000c680001127983 */ /* 0x000ea20000300a00 */
[----:B------:R-:W-:-:S03]  /*15800*/  IMAD.MOV.U32 R2, RZ, RZ, R17 ;  /* 0x000000ffff027224 */ /* 0x000fc600078e0011 */
[----:B------:R-:W2:Y:S04]  /*15810*/  LDL.LU.64 R16, [R1+0xc60] ;  /* 0x000c600001107983 */ /* 0x000ea80000300a00 */
[----:B------:R0:W-:Y:S02]  /*15820*/  STL.64 [R1+0xc30], R26 ;  /* 0x000c301a01007387 */ /* 0x0001e40000100a00 */
[----:B0-----:R-:W-:Y:S01]  /*15830*/  IMAD.MOV.U32 R27, RZ, RZ, R0 ;  /* 0x000000ffff1b7224 */ /* 0x001fe200078e0000 */
[----:B--2---:R-:W-:-:S15]  /*15840*/  HMMA.16816.F32.BF16 R16, R4, R22, R16 ;  /* 0x000000160410723c */ /* 0x004fde0000041810 */
[----:B------:R-:W-:-:S09]  /*15850*/  NOP ;  /* 0x0000000000007918 */ /* 0x000fd20000000000 */
[----:B------:R-:W-:Y:S02]  /*15860*/  IMAD.MOV.U32 R29, RZ, RZ, R18 ;  /* 0x000000ffff1d7224 */ /* 0x000fe400078e0012 */
[----:B------:R-:W-:Y:S02]  /*15870*/  IMAD.MOV.U32 R0, RZ, RZ, R19 ;  /* 0x000000ffff007224 */ /* 0x000fe400078e0013 */
[----:B------:R-:W3:Y:S01]  /*15880*/  LDL.LU.64 R18, [R1+0xc58] ;  /* 0x000c580001127983 */ /* 0x000ee20000300a00 */
[----:B------:R-:W-:-:S03]  /*15890*/  IMAD.MOV.U32 R26, RZ, RZ, R20 ;  /* 0x000000ffff1a7224 */ /* 0x000fc600078e0014 */
[----:B------:R0:W-:Y:S04]  /*158a0*/  STL.64 [R1+0xc38], R22 ;  /* 0x000c381601007387 */ /* 0x0001e80000100a00 */
[----:B------:R-:W2:Y:S04]  /*158b0*/  LDL.LU R20, [R1+0x60] ;  /* 0x0000600001147983 */ /* 0x000ea80000300800 */
[----:B------:R-:W2:Y:S01]  /*158c0*/  LDL.LU R21, [R1+0x64] ;  /* 0x0000640001157983 */ /* 0x000ea20000300800 */
[----:B0-----:R-:W-:-:S03]  /*158d0*/  IMAD.MOV.U32 R23, RZ, RZ, R3 ;  /* 0x000000ffff177224 */ /* 0x001fc600078e0003 */
[----:B------:R-:W2:Y:S01]  /*158e0*/  LDL.LU R22, [R1+0x68] ;  /* 0x0000680001167983 */ /* 0x000ea20000300800 */
[----:B---3--:R-:W-:Y:S06]  /*158f0*/  HMMA.16816.F32.BF16 R12, R4, R18, R12 ;  /* 0x00000012040c723c */ /* 0x008fec000004180c */
[----:B------:R-:W-:Y:S02]  /*15900*/  IMAD.MOV.U32 R24, RZ, RZ, R18 ;  /* 0x000000ffff187224 */ /* 0x000fe400078e0012 */
[----:B------:R-:W-:Y:S02]  /*15910*/  IMAD.MOV.U32 R3, RZ, RZ, R19 ;  /* 0x000000ffff037224 */ /* 0x000fe400078e0013 */
[----:B------:R-:W3:Y:S01]  /*15920*/  LDL.LU.64 R18, [R1+0xc50] ;  /* 0x000c500001127983 */ /* 0x000ee20000300a00 */
[----:B------:R-:W-:-:S02]  /*15930*/  IMAD.MOV.U32 R11, RZ, RZ, R16 ;  /* 0x000000ffff0b7224 */ /* 0x000fc400078e0010 */
[----:B------:R-:W-:Y:S02]  /*15940*/  IMAD.MOV.U32 R10, RZ, RZ, R17 ;  /* 0x000000ffff0a7224 */ /* 0x000fe400078e0011 */
[----:B------:R-:W2:Y:S01]  /*15950*/  LDL.LU.64 R16, [R1+0xc48] ;  /* 0x000c480001107983 */ /* 0x000ea20000300a00 */
[----:B---3--:R-:W-:-:S03]  /*15960*/  IMAD.MOV.U32 R4, RZ, RZ, R19 ;  /* 0x000000ffff047224 */ /* 0x008fc600078e0013 */
[----:B------:R-:W2:Y:S04]  /*15970*/  LDL.LU R19, [R1+0xc40] ;  /* 0x000c400001137983 */ /* 0x000ea80000300800 */
[----:B------:R-:W3:Y:S04]  /*15980*/  LDL.LU R5, [R1+0x54] ;  /* 0x0000540001057983 */ /* 0x000ee80000300800 */
[----:B------:R-:W3:Y:S04]  /*15990*/  LDL.LU R6, [R1+0x58] ;  /* 0x0000580001067983 */ /* 0x000ee80000300800 */
[----:B------:R-:W3:Y:S04]  /*159a0*/  LDL.LU R7, [R1+0x5c] ;  /* 0x00005c0001077983 */ /* 0x000ee80000300800 */
[----:B------:R0:W-:Y:S02]  /*159b0*/  STL.64 [R1+0xbc8], R14 ;  /* 0x000bc80e01007387 */ /* 0x0001e40000100a00 */
[----:B0-----:R-:W-:-:S02]  /*159c0*/  IMAD.MOV.U32 R14, RZ, RZ, R24 ;  /* 0x000000ffff0e7224 */ /* 0x001fc400078e0018 */
[----:B------:R-:W-:Y:S01]  /*159d0*/  STL.64 [R1+0xbc0], R12 ;  /* 0x000bc00c01007387 */ /* 0x000fe20000100a00 */
[----:B------:R-:W-:Y:S01]  /*159e0*/  IMAD.MOV.U32 R15, RZ, RZ, R3 ;  /* 0x000000ffff0f7224 */ /* 0x000fe200078e0003 */
[----:B--2---:R-:W-:Y:S02]  /*159f0*/  HMMA.16816.F32.BF16 R24, R16, R26, R20 ;  /* 0x0000001a1018723c */ /* 0x004fe40000041814 */
[----:B------:R-:W2:-:S15]  /*15a00*/  LDL.LU.64 R22, [R1+0xc38] ;  /* 0x000c380001167983 */ /* 0x000e9e0000300a00 */
[----:B------:R-:W-:-:S06]  /*15a10*/  NOP ;  /* 0x0000000000007918 */ /* 0x000fcc0000000000 */
[----:B------:R-:W-:Y:S01]  /*15a20*/  STL.64 [R1+0x10], R24 ;  /* 0x0000101801007387 */ /* 0x000fe20000100a00 */
[----:B------:R-:W-:-:S03]  /*15a30*/  IMAD.MOV.U32 R3, RZ, RZ, R27 ;  /* 0x000000ffff037224 */ /* 0x000fc600078e001b */
[----:B------:R0:W-:Y:S04]  /*15a40*/  STL [R1+0x18], R26 ;  /* 0x0000181a01007387 */ /* 0x0001e80000100800 */
[----:B0-----:R-:W3:Y:S02]  /*15a50*/  LDL.LU.64 R26, [R1+0xc30] ;  /* 0x000c3000011a7983 */ /* 0x001ee40000300a00 */
[----:B---3--:R-:W-:-:S15]  /*15a60*/  HMMA.16816.F32.BF16 R24, R16, R26, R4 ;  /* 0x0000001a1018723c */ /* 0x008fde0000041804 */
[----:B------:R-:W-:-:S09]  /*15a70*/  NOP ;  /* 0x0000000000007918 */ /* 0x000fd20000000000 */
[----:B------:R-:W-:Y:S02]  /*15a80*/  IMAD.MOV.U32 R5, RZ, RZ, R26 ;  /* 0x000000ffff057224 */ /* 0x000fe400078e001a */
[----:B------:R-:W-:Y:S02]  /*15a90*/  IMAD.MOV.U32 R4, RZ, RZ, R27 ;  /* 0x000000ffff047224 */ /* 0x000fe400078e001b */
[----:B------:R-:W-:Y:S01]  /*15aa0*/  IMAD.MOV.U32 R7, RZ, RZ, R24 ;  /* 0x000000ffff077224 */ /* 0x000fe200078e0018 */
[----:B------:R-:W2:Y:S01]  /*15ab0*/  LDL.LU.64 R26, [R1+0xc28] ;  /* 0x000c2800011a7983 */ /* 0x000ea20000300a00 */
[----:B------:R-:W-:-:S03]  /*15ac0*/  IMAD.MOV.U32 R6, RZ, RZ, R25 ;  /* 0x000000ffff067224 */ /* 0x000fc600078e0019 */
[----:B------:R-:W2:Y:S02]  /*15ad0*/  LDL.LU.64 R24, [R1+0xc20] ;  /* 0x000c200001187983 */ /* 0x000ea40000300a00 */
[----:B--2---:R-:W-:Y:S02]  /*15ae0*/  HMMA.16816.F32.BF16 R24, R16, R22, R24 ;  /* 0x000000161018723c */ /* 0x004fe40000041818 */
[----:B------:R-:W2:Y:S04]  /*15af0*/  LDL.LU.64 R22, [R1+0xc18] ;  /* 0x000c180001167983 */ /* 0x000ea80000300a00 */
[----:B------:R-:W2:Y:S01]  /*15b00*/  LDL.LU.64 R20, [R1+0xc10] ;  /* 0x000c100001147983 */ /* 0x000ea20000300a00 */
[----:B------:R-:W-:Y:S02]  /*15b10*/  IMAD.MOV.U32 R12, RZ, RZ, R11 ;  /* 0x000000ffff0c7224 */ /* 0x000fe400078e000b */
[----:B------:R-:W-:-:S14]  /*15b20*/  IMAD.MOV.U32 R13, RZ, RZ, R10 ;  /* 0x000000ffff0d7224 */ /* 0x000fdc00078e000a */
[----:B------:R-:W-:Y:S04]  /*15b30*/  STL.64 [R1+0xb80], R26 ;  /* 0x000b801a01007387 */ /* 0x000fe80000100a00 */
[----:B------:R0:W-:Y:S04]  /*15b40*/  STL.64 [R1+0xb78], R24 ;  /* 0x000b781801007387 */ /* 0x0001e80000100a00 */
[----:B0-----:R-:W3:Y:S04]  /*15b50*/  LDL.LU R24, [R1+0x100] ;  /* 0x0001000001187983 */ /* 0x001ee80000300800 */
[----:B------:R-:W3:Y:S01]  /*15b60*/  LDL.LU R25, [R1+0x104] ;  /* 0x0001040001197983 */ /* 0x000ee20000300800 */
[----:B--2---:R-:W-:Y:S07]  /*15b70*/  HMMA.16816.F32.BF16 R16, R16, R14, R20 ;  /* 0x0000000e1010723c */ /* 0x004fee0000041814 */
[----:B------:R-:W-:-:S02]  /*15b80*/  IMAD.MOV.U32 R14, RZ, RZ, R29 ;  /* 0x000000ffff0e7224 */ /* 0x000fc400078e001d */
[----:B------:R-:W-:-:S14]  /*15b90*/  IMAD.MOV.U32 R15, RZ, RZ, R0 ;  /* 0x000000ffff0f7224 */ /* 0x000fdc00078e0000 */
[----:B------:R-:W-:Y:S04]  /*15ba0*/  STL.64 [R1+0xb90], R18 ;  /* 0x000b901201007387 */ /* 0x000fe80000100a00 */
[----:B------:R-:W-:Y:S04]  /*15bb0*/  STL.64 [R1+0xb88], R16 ;  /* 0x000b881001007387 */ /* 0x000fe80000100a00 */
[----:B------:R-:W2:Y:S04]  /*15bc0*/  LDL.LU R11, [R1+0xc0c] ;  /* 0x000c0c00010b7983 */ /* 0x000ea80000300800 */
[----:B------:R-:W4:Y:S04]  /*15bd0*/  LDL.LU R10, [R1+0xc08] ;  /* 0x000c0800010a7983 */ /* 0x000f280000300800 */
[----:B------:R-:W3:Y:S04]  /*15be0*/  LDL.LU R29, [R1+0xc04] ;  /* 0x000c0400011d7983 */ /* 0x000ee80000300800 */
[----:B------:R-:W2:Y:S04]  /*15bf0*/  LDL.LU R0, [R1+0xc00] ;  /* 0x000c000001007983 */ /* 0x000ea80000300800 */
[----:B------:R-:W-:Y:S04]  /*15c00*/  STL.64 [R1+0xbe0], R14 ;  /* 0x000be00e01007387 */ /* 0x000fe80000100a00 */
[----:B------:R0:W-:Y:S02]  /*15c10*/  STL.64 [R1+0xbd8], R12 ;  /* 0x000bd80c01007387 */ /* 0x0001e40000100a00 */
[----:B0-----:R-:W-:-:S02]  /*15c20*/  IMAD.MOV.U32 R12, RZ, RZ, R28 ;  /* 0x000000ffff0c7224 */ /* 0x001fc400078e001c */
[----:B------:R-:W2:Y:S01]  /*15c30*/  LDL.LU R28, [R1+0xbfc] ;  /* 0x000bfc00011c7983 */ /* 0x000ea20000300800 */
[----:B------:R-:W-:-:S03]  /*15c40*/  IMAD.MOV.U32 R13, RZ, RZ, R2 ;  /* 0x000000ffff0d7224 */ /* 0x000fc600078e0002 */
[----:B------:R-:W4:Y:S01]  /*15c50*/  LDL.LU R2, [R1+0xbf8] ;  /* 0x000bf80001027983 */ /* 0x000f220000300800 */
[----:B------:R-:W-:Y:S02]  /*15c60*/  IMAD.MOV.U32 R18, RZ, RZ, R5 ;  /* 0x000000ffff127224 */ /* 0x000fe400078e0005 */
[----:B------:R-:W-:Y:S02]  /*15c70*/  IMAD.MOV.U32 R19, RZ, RZ, R4 ;  /* 0x000000ffff137224 */ /* 0x000fe400078e0004 */
[----:B------:R-:W-:Y:S02]  /*15c80*/  IMAD.MOV.U32 R16, RZ, RZ, R7 ;  /* 0x000000ffff107224 */ /* 0x000fe400078e0007 */
[----:B------:R-:W-:Y:S02]  /*15c90*/  IMAD.MOV.U32 R17, RZ, RZ, R6 ;  /* 0x000000ffff117224 */ /* 0x000fe400078e0006 */
[----:B------:R-:W-:Y:S02]  /*15ca0*/  IMAD.MOV.U32 R14, RZ, RZ, R8 ;  /* 0x000000ffff0e7224 */ /* 0x000fe400078e0008 */
[----:B------:R-:W2:Y:S01]  /*15cb0*/  LDL.LU R8, [R1+0xbf4] ;  /* 0x000bf40001087983 */ /* 0x000ea20000300800 */
[----:B------:R-:W-:-:S03]  /*15cc0*/  IMAD.MOV.U32 R15, RZ, RZ, R9 ;  /* 0x000000ffff0f7224 */ /* 0x000fc600078e0009 */
[----:B------:R-:W2:Y:S04]  /*15cd0*/  LDL.LU R9, [R1+0xbf0] ;  /* 0x000bf00001097983 */ /* 0x000ea80000300800 */
[----:B------:R-:W-:Y:S04]  /*15ce0*/  STL.64 [R1+0xba0], R18 ;  /* 0x000ba01201007387 */ /* 0x000fe80000100a00 */
[----:B------:R0:W-:Y:S04]  /*15cf0*/  STL.64 [R1+0xb98], R16 ;  /* 0x000b981001007387 */ /* 0x0001e80000100a00 */
[----:B0-----:R-:W2:Y:S04]  /*15d00*/  LDL.LU R16, [R1+0xb0] ;  /* 0x0000b00001107983 */ /* 0x001ea80000300800 */
[----:B------:R-:W2:Y:S04]  /*15d10*/  LDL.LU R17, [R1+0xb4] ;  /* 0x0000b40001117983 */ /* 0x000ea80000300800 */
[----:B---3--:R-:W-:Y:S04]  /*15d20*/  LDSM.16.MT88.4 R4, [R29+UR5+0x5400] ;  /* 0x005400051d04783b */ /* 0x008fe80008004200 */
[----:B----4-:R-:W0:Y:S04]  /*15d30*/  LDSM.16.MT88.4 R20, [R2+UR5+0x5400] ;  /* 0x005400050214783b */ /* 0x010e280008004200 */
[----:B0-----:R0:W-:Y:S04]  /*15d40*/  STL [R1+0xb6c], R20 ;  /* 0x000b6c1401007387 */ /* 0x0011e80000100800 */
[----:B------:R2:W-:Y:S04]  /*15d50*/  STL [R1+0xb68], R21 ;  /* 0x000b681501007387 */ /* 0x0005e80000100800 */
[----:B------:R1:W-:Y:S01]  /*15d60*/  STL [R1+0xb64], R22 ;  /* 0x000b641601007387 */ /* 0x0003e20000100800 */
[----:B0-----:R-:W-:-:S03]  /*15d70*/  IMAD.MOV.U32 R20, RZ, RZ, R10 ;  /* 0x000000ffff147224 */ /* 0x001fc600078e000a */
[----:B------:R0:W-:Y:S01]  /*15d80*/  STL [R1+0xb60], R23 ;  /* 0x000b601701007387 */ /* 0x0001e20000100800 */
[----:B--2---:R-:W-:-:S03]  /*15d90*/  IMAD.MOV.U32 R21, RZ, RZ, R11 ;  /* 0x000000ffff157224 */ /* 0x004fc600078e000b */
[----:B------:R-:W2:Y:S04]  /*15da0*/  LDL.LU R10, [R1+0xbec] ;  /* 0x000bec00010a7983 */ /* 0x000ea80000300800 */
[----:B------:R-:W2:Y:S04]  /*15db0*/  LDL.LU R11, [R1+0xbe8] ;  /* 0x000be800010b7983 */ /* 0x000ea80000300800 */
[----:B-1----:R-:W3:Y:S04]  /*15dc0*/  LDL.LU R22, [R1+0x98] ;  /* 0x0000980001167983 */ /* 0x002ee80000300800 */
[----:B0-----:R-:W3:Y:S04]  /*15dd0*/  LDL.LU R23, [R1+0x9c] ;  /* 0x00009c0001177983 */ /* 0x001ee80000300800 */
[----:B------:R0:W-:Y:S04]  /*15de0*/  STL [R1+0xb14], R4 ;  /* 0x000b140401007387 */ /* 0x0001e80000100800 */
[----:B------:R1:W-:Y:S04]  /*15df0*/  STL [R1+0xb10], R5 ;  /* 0x000b100501007387 */ /* 0x0003e80000100800 */
[----:B------:R-:W-:Y:S01]  /*15e00*/  STL [R1+0xb0c], R6 ;  /* 0x000b0c0601007387 */ /* 0x000fe20000100800 */
[----:B0-----:R-:W-:-:S03]  /*15e10*/  IMAD.MOV.U32 R4, RZ, RZ, R28 ;  /* 0x000000ffff047224 */ /* 0x001fc600078e001c */
[----:B------:R-:W-:Y:S01]  /*15e20*/  STL [R1+0xb08], R7 ;  /* 0x000b080701007387 */ /* 0x000fe20000100800 */
[----:B-1----:R-:W-:Y:S01]  /*15e30*/  IMAD.MOV.U32 R5, RZ, RZ, R0 ;  /* 0x000000ffff057224 */ /* 0x002fe200078e0000 */
[C---:B--2---:R-:W-:Y:S06]  /*15e40*/  HMMA.16816.F32.BF16 R12, R8.reuse, R24, R12 ;  /* 0x00000018080c723c */ /* 0x044fec000004180c */
[----:B---3--:R-:W-:-:S15]  /*15e50*/  HMMA.16816.F32.BF16 R20, R8, R16, R20 ;  /* 0x000000100814723c */ /* 0x008fde0000041814 */
[----:B------:R-:W-:-:S03]  /*15e60*/  NOP ;  /* 0x0000000000007918 */ /* 0x000fc60000000000 */
[----:B------:R-:W-:-:S05]  /*15e70*/  IMAD.MOV.U32 R0, RZ, RZ, R15 ;  /* 0x000000ffff007224 */ /* 0x000fca00078e000f */
[----:B------:R0:W-:Y:S01]  /*15e80*/  STL [R1+0x94], R21 ;  /* 0x0000941501007387 */ /* 0x0001e20000100800 */
[----:B------:R-:W-:Y:S02]  /*15e90*/  IMAD.MOV.U32 R29, RZ, RZ, R23 ;  /* 0x000000ffff1d7224 */ /* 0x000fe400078e0017 */
[----:B------:R-:W-:Y:S01]  /*15ea0*/  IMAD.MOV.U32 R28, RZ, RZ, R20 ;  /* 0x000000ffff1c7224 */ /* 0x000fe200078e0014 */
[----:B------:R1:W-:Y:S01]  /*15eb0*/  STL [R1+0x98], R22 ;  /* 0x0000981601007387 */ /* 0x0003e20000100800 */
[----:B------:R-:W-:-:S03]  /*15ec0*/  IMAD.MOV.U32 R23, RZ, RZ, R14 ;  /* 0x000000ffff177224 */ /* 0x000fc600078e000e */
[----:B------:R2:W-:Y:S01]  /*15ed0*/  STL.64 [R1+0xbd0], R16 ;  /* 0x000bd01001007387 */ /* 0x0005e20000100a00 */
[----:B0-----:R-:W-:Y:S02]  /*15ee0*/  IMAD.MOV.U32 R21, RZ, RZ, R12 ;  /* 0x000000ffff157224 */ /* 0x001fe400078e000c */
[----:B-1----:R-:W-:Y:S01]  /*15ef0*/  IMAD.MOV.U32 R22, RZ, RZ, R13 ;  /* 0x000000ffff167224 */ /* 0x002fe200078e000d */
[----:B--2---:R-:W2:Y:S04]  /*15f00*/  LDL.LU.64 R16, [R1+0x110] ;  /* 0x0001100001107983 */ /* 0x004ea80000300a00 */
[----:B------:R-:W-:Y:S04]  /*15f10*/  STL [R1+0xb74], R29 ;  /* 0x000b741d01007387 */ /* 0x000fe80000100800 */
[----:B------:R-:W-:Y:S04]  /*15f20*/  STL [R1+0xb70], R28 ;  /* 0x000b701c01007387 */ /* 0x000fe80000100800 */
[----:B------:R-:W2:Y:S04]  /*15f30*/  LDL.LU.64 R14, [R1+0xbe0] ;  /* 0x000be000010e7983 */ /* 0x000ea80000300a00 */
[----:B------:R-:W2:Y:S01]  /*15f40*/  LDL.LU.64 R12, [R1+0xbd8] ;  /* 0x000bd800010c7983 */ /* 0x000ea20000300a00 */
[----:B------:R-:W-:-:S03]  /*15f50*/  IMAD.MOV.U32 R27, RZ, RZ, R3 ;  /* 0x000000ffff1b7224 */ /* 0x000fc600078e0003 */
[----:B------:R0:W-:Y:S04]  /*15f60*/  STL.64 [R1+0xba8], R24 ;  /* 0x000ba81801007387 */ /* 0x0001e80000100a00 */
[----:B0-----:R-:W3:Y:S04]  /*15f70*/  LDL.LU R24, [R1+0x10] ;  /* 0x0000100001187983 */ /* 0x001ee80000300800 */
[----:B------:R-:W3:Y:S04]  /*15f80*/  LDL.LU R25, [R1+0x14] ;  /* 0x0000140001197983 */ /* 0x000ee80000300800 */
[----:B------:R-:W3:Y:S01]  /*15f90*/  LDL.LU R26, [R1+0x18] ;  /* 0x00001800011a7983 */ /* 0x000ee20000300800 */
[----:B--2---:R-:W-:Y:S06]  /*15fa0*/  HMMA.16816.F32.BF16 R12, R8, R16, R12 ;  /* 0x00000010080c723c */ /* 0x004fec000004180c */
[----:B------:R-:W-:-:S02]  /*15fb0*/  IMAD.MOV.U32 R6, RZ, RZ, R16 ;  /* 0x000000ffff067224 */ /* 0x000fc400078e0010 */
[----:B------:R-:W-:Y:S02]  /*15fc0*/  IMAD.MOV.U32 R3, RZ, RZ, R17 ;  /* 0x000000ffff037224 */ /* 0x000fe400078e0011 */
[----:B------:R-:W3:-:S13]  /*15fd0*/  LDL.LU.64 R16, [R1+0xbd0] ;  /* 0x000bd00001107983 */ /* 0x000eda0000300a00 */
[----:B------:R0:W-:Y:S01]  /*15fe0*/  STL [R1+0x70], R12 ;  /* 0x0000700c01007387 */ /* 0x0001e20000100800 */
[----:B------:R-:W-:Y:S02]  /*15ff0*/  IMAD.MOV.U32 R28, RZ, RZ, R14 ;  /* 0x000000ffff1c7224 */ /* 0x000fe400078e000e */
[----:B------:R-:W-:Y:S02]  /*16000*/  IMAD.MOV.U32 R20, RZ, RZ, R15 ;  /* 0x000000ffff147224 */ /* 0x000fe400078e000f */
[----:B------:R-:W-:Y:S01]  /*16010*/  IMAD.MOV.U32 R29, RZ, RZ, R13 ;  /* 0x000000ffff1d7224 */ /* 0x000fe200078e000d */
[----:B------:R-:W2:Y:S04]  /*16020*/  LDL.LU.64 R14, [R1+0xbc8] ;  /* 0x000bc800010e7983 */ /* 0x000ea80000300a00 */
[----:B0-----:R-:W2:Y:S02]  /*16030*/  LDL.LU.64 R12, [R1+0xbc0] ;  /* 0x000bc000010c7983 */ /* 0x001ea40000300a00 */
[----:B--2---:R-:W-:Y:S02]  /*16040*/  HMMA.16816.F32.BF16 R8, R8, R4, R12 ;  /* 0x000000040808723c */ /* 0x004fe4000004180c */
[----:B------:R-:W3:Y:S04]  /*16050*/  LDL.LU.64 R14, [R1+0xbb8] ;  /* 0x000bb800010e7983 */ /* 0x000ee80000300a00 */
[----:B------:R-:W3:-:S15]  /*16060*/  LDL.LU.64 R12, [R1+0xbb0] ;  /* 0x000bb000010c7983 */ /* 0x000ede0000300a00 */
[----:B------:R-:W-:-:S02]  /*16070*/  NOP ;  /* 0x0000000000007918 */ /* 0x000fc40000000000 */
[----:B------:R-:W-:Y:S04]  /*16080*/  STL.64 [R1+0x60], R8 ;  /* 0x0000600801007387 */ /* 0x000fe80000100a00 */
[----:B------:R-:W-:Y:S01]  /*16090*/  STL.64 [R1+0x68], R10 ;  /* 0x0000680a01007387 */ /* 0x000fe20000100a00 */
[----:B---3--:R-:W-:Y:S03]  /*160a0*/  HMMA.16816.F32.BF16 R16, R12, R16, R24 ;  /* 0x000000100c10723c */ /* 0x008fe60000041818 */
[----:B------:R-:W2:-:S15]  /*160b0*/  LDL.LU.64 R24, [R1+0xba8] ;  /* 0x000ba80001187983 */ /* 0x000e9e0000300a00 */
[----:B------:R-:W-:-:S05]  /*160c0*/  NOP ;  /* 0x0000000000007918 */ /* 0x000fca0000000000 */
[----:B------:R-:W-:Y:S04]  /*160d0*/  STL.64 [R1+0x50], R16 ;  /* 0x0000501001007387 */ /* 0x000fe80000100a00 */
[----:B------:R0:W-:Y:S04]  /*160e0*/  STL.64 [R1+0x58], R18 ;  /* 0x0000581201007387 */ /* 0x0001e80000100a00 */
[----:B0-----:R-:W2:Y:S04]  /*160f0*/  LDL.LU.64 R18, [R1+0xba0] ;  /* 0x000ba00001127983 */ /* 0x001ea80000300a00 */
[----:B------:R-:W2:Y:S02]  /*16100*/  LDL.LU.64 R16, [R1+0xb98] ;  /* 0x000b980001107983 */ /* 0x000ea40000300a00 */
[----:B--2---:R-:W-:Y:S02]  /*16110*/  HMMA.16816.F32.BF16 R24, R12, R24, R16 ;  /* 0x000000180c18723c */ /* 0x004fe40000041810 */
[----:B------:R-:W2:Y:S04]  /*16120*/  LDL.LU.64 R18, [R1+0xb90] ;  /* 0x000b900001127983 */ /* 0x000ea80000300a00 */
[----:B------:R-:W2:-:S15]  /*16130*/  LDL.LU.64 R16, [R1+0xb88] ;  /* 0x000b880001107983 */ /* 0x000e9e0000300a00 */
[----:B------:R-:W-:-:S02]  /*16140*/  NOP ;  /* 0x0000000000007918 */ /* 0x000fc40000000000 */
[----:B------:R-:W-:Y:S04]  /*16150*/  STL.64 [R1+0x40], R24 ;  /* 0x0000401801007387 */ /* 0x000fe80000100a00 */
[----:B------:R0:W-:Y:S04]  /*16160*/  STL.64 [R1+0x48], R26 ;  /* 0x0000481a01007387 */ /* 0x0001e80000100a00 */
[----:B0-----:R-:W3:Y:S04]  /*16170*/  LDL.LU.64 R26, [R1+0xb80] ;  /* 0x000b8000011a7983 */ /* 0x001ee80000300a00 */
[----:B------:R-:W3:Y:S01]  /*16180*/  LDL.LU.64 R24, [R1+0xb78] ;  /* 0x000b780001187983 */ /* 0x000ee20000300a00 */
[----:B------:R-:W-:-:S02]  /*16190*/  IMAD.MOV.U32 R8, RZ, RZ, R6 ;  /* 0x000000ffff087224 */ /* 0x000fc400078e0006 */
[----:B------:R-:W-:-:S07]  /*161a0*/  IMAD.MOV.U32 R9, RZ, RZ, R3 ;  /* 0x000000ffff097224 */ /* 0x000fce00078e0003 */
[C---:B---3--:R-:W-:Y:S06]  /*161b0*/  HMMA.16816.F32.BF16 R24, R12.reuse, R8, R24 ;  /* 0x000000080c18723c */ /* 0x048fec0000041818 */
[----:B--2---:R-:W-:-:S15]  /*161c0*/  HMMA.16816.F32.BF16 R8, R12, R4, R16 ;  /* 0x000000040c08723c */ /* 0x004fde0000041810 */
[----:B------:R-:W-:-:S02]  /*161d0*/  NOP ;  /* 0x0000000000007918 */ /* 0x000fc40000000000 */
[----:B------:R-:W-:Y:S04]  /*161e0*/  STL.64 [R1+0x30], R24 ;  /* 0x0000301801007387 */ /* 0x000fe80000100a00 */
[----:B------:R-:W-:Y:S04]  /*161f0*/  STL.64 [R1+0x38], R26 ;  /* 0x0000381a01007387 */ /* 0x000fe80000100a00 */
[----:B------:R-:W2:Y:S01]  /*16200*/  LDL R19, [R1+0x8c8] ;  /* 0x0008c80001137983 */ /* 0x000ea20000100800 */
[----:B------:R-:W-:Y:S02]  /*16210*/  IMAD.MOV.U32 R6, RZ, RZ, R10 ;  /* 0x000000ffff067224 */ /* 0x000fe400078e000a */
[----:B------:R-:W-:-:S02]  /*16220*/  IMAD.MOV.U32 R7, RZ, RZ, R11 ;  /* 0x000000ffff077224 */ /* 0x000fc400078e000b */
[----:B------:R-:W-:Y:S02]  /*16230*/  IMAD.MOV.U32 R4, RZ, RZ, R8 ;  /* 0x000000ffff047224 */ /* 0x000fe400078e0008 */
[----:B------:R-:W-:Y:S02]  /*16240*/  IMAD.MOV.U32 R5, RZ, RZ, R9 ;  /* 0x000000ffff057224 */ /* 0x000fe400078e0009 */
[----:B------:R-:W0:Y:S04]  /*16250*/  LDSM.16.MT88.4 R8, [R2+UR5+0x5800] ;  /* 0x005800050208783b */ /* 0x000e280008004200 */
[----:B------:R-:W-:Y:S04]  /*16260*/  STL.64 [R1+0xb20], R6 ;  /* 0x000b200601007387 */ /* 0x000fe80000100a00 */
[----:B------:R-:W-:Y:S04]  /*16270*/  STL.64 [R1+0xb18], R4 ;  /* 0x000b180401007387 */ /* 0x000fe80000100a00 */
[----:B0-----:R-:W-:Y:S04]  /*16280*/  STL [R1+0xabc], R8 ;  /* 0x000abc0801007387 */ /* 0x001fe80000100800 */
[----:B------:R0:W-:Y:S04]  /*16290*/  STL [R1+0xab8], R9 ;  /* 0x000ab80901007387 */ /* 0x0001e80000100800 */
[----:B0-----:R-:W3:Y:S04]  /*162a0*/  LDL R9, [R1+0x19c] ;  /* 0x00019c0001097983 */ /* 0x001ee80000100800 */
[----:B------:R-:W-:Y:S04]  /*162b0*/  STL [R1+0xab4], R10 ;  /* 0x000ab40a01007387 */ /* 0x000fe80000100800 */
[----:B------:R-:W-:Y:S04]  /*162c0*/  STL [R1+0xab0], R11 ;  /* 0x000ab00b01007387 */ /* 0x000fe80000100800 */
[----:B--2---:R-:W0:Y:S04]  /*162d0*/  LDSM.16.M88.4 R4, [R19+UR5+0x80] ;  /* 0x000080051304783b */ /* 0x004e280008000200 */
[----:B------:R-:W1:Y:S04]  /*162e0*/  LDSM.16.M88.4 R24, [R19+UR5+0x2080] ;  /* 0x002080051318783b */ /* 0x000e680008000200 */
[----:B------:R-:W-:Y:S01]  /*162f0*/  LDSM.16.M88.4 R12, [R19+UR5+0x3080] ;  /* 0x00308005130c783b */ /* 0x000fe20008000200 */
[----:B0-----:R-:W-:-:S03]  /*16300*/  IMAD.MOV.U32 R3, RZ, RZ, R6 ;  /* 0x000000ffff037224 */ /* 0x001fc600078e0006 */
[----:B------:R-:W-:Y:S01]  /*16310*/  STL.64 [R1+0x10], R4 ;  /* 0x0000100401007387 */ /* 0x000fe20000100a00 */
[----:B------:R-:W-:-:S03]  /*16320*/  IMAD.MOV.U32 R2, RZ, RZ, R7 ;  /* 0x000000ffff027224 */ /* 0x000fc600078e0007 */
[----:B------:R-:W0:Y:S04]  /*16330*/  LDSM.16.M88.4 R4, [R19+UR5+0x1080] ;  /* 0x001080051304783b */ /* 0x000e280008000200 */
[----:B------:R-:W-:Y:S04]  /*16340*/  STL [R1+0xa24], R2 ;  /* 0x000a240201007387 */ /* 0x000fe80000100800 */
[----:B------:R-:W-:Y:S04]  /*16350*/  STL [R1+0xa20], R3 ;  /* 0x000a200301007387 */ /* 0x000fe80000100800 */
[----:B-1----:R-:W-:Y:S04]  /*16360*/  STL [R1+0xa0c], R26 ;  /* 0x000a0c1a01007387 */ /* 0x002fe80000100800 */
[----:B---3--:R-:W1:Y:S04]  /*16370*/  LDSM.16.MT88.4 R16, [R9+UR5+0x5800] ;  /* 0x005800050910783b */ /* 0x008e680008004200 */
[----:B0-----:R-:W-:Y:S04]  /*16380*/  STL.64 [R1], R4 ;  /* 0x0000000401007387 */ /* 0x001fe80000100a00 */
[----:B------:R-:W-:Y:S04]  /*16390*/  STL.64 [R1+0x8], R6 ;  /* 0x0000080601007387 */ /* 0x000fe80000100a00 */
[----:B------:R-:W-:Y:S04]  /*163a0*/  STL [R1+0xa08], R27 ;  /* 0x000a081b01007387 */ /* 0x000fe80000100800 */
[----:B------:R0:W-:Y:S04]  /*163b0*/  STL.64 [R1+0xaf0], R24 ;  /* 0x000af01801007387 */ /* 0x0001e80000100a00 */
[----:B0-----:R-:W2:Y:S01]  /*163c0*/  LDL.LU R24, [R1+0x70] ;  /* 0x0000700001187983 */ /* 0x001ea20000300800 */
[----:B------:R-:W-:-:S02]  /*163d0*/  IMAD.MOV.U32 R26, RZ, RZ, R28 ;  /* 0x000000ffff1a7224 */ /* 0x000fc400078e001c */
[----:B------:R-:W-:Y:S02]  /*163e0*/  IMAD.MOV.U32 R27, RZ, RZ, R20 ;  /* 0x000000ffff1b7224 */ /* 0x000fe400078e0014 */
[----:B------:R-:W-:Y:S02]  /*163f0*/  IMAD.MOV.U32 R25, RZ, RZ, R29 ;  /* 0x000000ffff197224 */ /* 0x000fe400078e001d */
[----:B------:R-:W3:Y:S04]  /*16400*/  LDL.LU R29, [R1+0xb74] ;  /* 0x000b7400011d7983 */ /* 0x000ee80000300800 */
[----:B------:R-:W4:Y:S04]  /*16410*/  LDL.LU R28, [R1+0xb70] ;  /* 0x000b7000011c7983 */ /* 0x000f280000300800 */
[----:B------:R-:W3:Y:S04]  /*16420*/  LDL.LU R20, [R1+0xb6c] ;  /* 0x000b6c0001147983 */ /* 0x000ee80000300800 */
[----:B------:R0:W-:Y:S02]  /*16430*/  STL.64 [R1+0xb48], R26 ;  /* 0x000b481a01007387 */ /* 0x0001e40000100a00 */
[----:B0-----:R-:W-:-:S02]  /*16440*/  IMAD.MOV.U32 R26, RZ, RZ, R23 ;  /* 0x000000ffff1a7224 */ /* 0x001fc400078e0017 */
[----:B------:R-:W-:Y:S01]  /*16450*/  IMAD.MOV.U32 R27, RZ, RZ, R0 ;  /* 0x000000ffff1b7224 */ /* 0x000fe200078e0000 */
[----:B--2---:R0:W-:Y:S02]  /*16460*/  STL.64 [R1+0xb40], R24 ;  /* 0x000b401801007387 */ /* 0x0041e40000100a00 */
[----:B0-----:R-:W-:Y:S02]  /*16470*/  IMAD.MOV.U32 R24, RZ, RZ, R21 ;  /* 0x000000ffff187224 */ /* 0x001fe400078e0015 */
[----:B------:R-:W2:Y:S01]  /*16480*/  LDL.LU R21, [R1+0xb68] ;  /* 0x000b680001157983 */ /* 0x000ea20000300800 */
[----:B------:R-:W-:-:S03]  /*16490*/  IMAD.MOV.U32 R25, RZ, RZ, R22 ;  /* 0x000000ffff197224 */ /* 0x000fc600078e0016 */
[----:B------:R-:W2:Y:S04]  /*164a0*/  LDL.LU R22, [R1+0xb64] ;  /* 0x000b640001167983 */ /* 0x000ea80000300800 */
[----:B------:R-:W2:Y:S04]  /*164b0*/  LDL.LU R23, [R1+0xb60] ;  /* 0x000b600001177983 */ /* 0x000ea80000300800 */
[----:B------:R-:W2:Y:S04]  /*164c0*/  LDL.LU R0, [R1+0xb5c] ;  /* 0x000b5c0001007983 */ /* 0x000ea80000300800 */
[----:B------:R-:W4:Y:S04]  /*164d0*/  LDL.LU.64 R6, [R1+0x128] ;  /* 0x0001280001067983 */ /* 0x000f280000300a00 */
[----:B----4-:R0:W-:Y:S04]  /*164e0*/  STL.64 [R1+0xb38], R6 ;  /* 0x000b380601007387 */ /* 0x0101e80000100a00 */
[----:B0-----:R-:W4:Y:S04]  /*164f0*/  LDL.LU.64 R6, [R1+0x118] ;  /* 0x0001180001067983 */ /* 0x001f280000300a00 */
[----:B----4-:R0:W-:Y:S04]  /*16500*/  STL.64 [R1+0xb50], R6 ;  /* 0x000b500601007387 */ /* 0x0101e80000100a00 */
[----:B0-----:R-:W4:Y:S04]  /*16510*/  LDL.LU.64 R6, [R1+0x108] ;  /* 0x0001080001067983 */ /* 0x001f280000300a00 */
[----:B------:R0:W-:Y:S04]  /*16520*/  STL [R1+0xa74], R12 ;  /* 0x000a740c01007387 */ /* 0x0001e80000100800 */
[----:B------:R1:W-:Y:S04]  /*16530*/  STL [R1+0xa70], R13 ;  /* 0x000a700d01007387 */ /* 0x0003e80000100800 */
[----:B------:R3:W-:Y:S01]  /*16540*/  STL [R1+0x9e8], R14 ;  /* 0x0009e80e01007387 */ /* 0x0007e20000100800 */
[----:B0-----:R-:W-:-:S03]  /*16550*/  IMAD.MOV.U32 R12, RZ, RZ, R28 ;  /* 0x000000ffff0c7224 */ /* 0x001fc600078e001c */
[----:B------:R0:W-:Y:S04]  /*16560*/  STL [R1+0x9e4], R15 ;  /* 0x0009e40f01007387 */ /* 0x0001e80000100800 */
[----:B------:R-:W4:Y:S04]  /*16570*/  LDL.LU R28, [R1+0xb58] ;  /* 0x000b5800011c7983 */ /* 0x000f280000300800 */
[----:B-1----:R-:W4:Y:S04]  /*16580*/  LDL.LU R13, [R1+0x94] ;  /* 0x00009400010d7983 */ /* 0x002f280000300800 */
[----:B---3--:R-:W3:Y:S04]  /*16590*/  LDL.LU R14, [R1+0x98] ;  /* 0x00009800010e7983 */ /* 0x008ee80000300800 */
[----:B------:R-:W-:Y:S01]  /*165a0*/  STL [R1+0xa6c], R16 ;  /* 0x000a6c1001007387 */ /* 0x000fe20000100800 */
[----:B0-----:R-:W-:-:S03]  /*165b0*/  IMAD.MOV.U32 R15, RZ, RZ, R29 ;  /* 0x000000ffff0f7224 */ /* 0x001fc600078e001d */
[----:B------:R-:W-:Y:S04]  /*165c0*/  STL [R1+0xa68], R17 ;  /* 0x000a681101007387 */ /* 0x000fe80000100800 */
[----:B------:R-:W-:Y:S04]  /*165d0*/  STL [R1+0xa64], R18 ;  /* 0x000a641201007387 */ /* 0x000fe80000100800 */
[----:B------:R2:W-:Y:S02]  /*165e0*/  STL [R1+0xa60], R19 ;  /* 0x000a601301007387 */ /* 0x0005e40000100800 */
[----:B--2---:R-:W-:Y:S01]  /*165f0*/  IMAD.MOV.U32 R19, RZ, RZ, R0 ;  /* 0x000000ffff137224 */ /* 0x004fe200078e0000 */
[----:B----4-:R-:W-:Y:S01]  /*16600*/  HMMA.16816.F32.BF16 R24, R20, R6, R24 ;  /* 0x000000061418723c */ /* 0x010fe20000041818 */
[----:B------:R-:W-:-:S07]  /*16610*/  IMAD.MOV.U32 R18, RZ, RZ, R28 ;  /* 0x000000ffff127224 */ /* 0x000fce00078e001c */
[----:B---3--:R-:W-:-:S15]  /*16620*/  HMMA.16816.F32.BF16 R12, R20, R18, R12 ;  /* 0x00000012140c723c */ /* 0x008fde000004180c */
[----:B------:R-:W-:-:S01]  /*16630*/  NOP ;  /* 0x0000000000007918 */ /* 0x000fc20000000000 */
[----:B------:R-:W-:Y:S02]  /*16640*/  IMAD.MOV.U32 R2, RZ, RZ, R26 ;  /* 0x000000ffff027224 */ /* 0x000fe400078e001a */
[----:B------:R-:W-:Y:S02]  /*16650*/  IMAD.MOV.U32 R0, RZ, RZ, R27 ;  /* 0x000000ffff007224 */ /* 0x000fe400078e001b */
[----:B------:R-:W-:-:S03]  /*16660*/  IMAD.MOV.U32 R3, RZ, RZ, R25 ;  /* 0x000000ffff037224 */ /* 0x000fc600078e0019 */
[----:B------:R0:W-:Y:S01]  /*16670*/  STL [R1+0xf0], R12 ;  /* 0x0000f00c01007387 */ /* 0x0001e20000100800 */
[----:B------:R-:W-:Y:S02]  /*16680*/  IMAD.MOV.U32 R29, RZ, RZ, R13 ;  /* 0x000000ffff1d7224 */ /* 0x000fe400078e000d */
[----:B------:R-:W-:Y:S02]  /*16690*/  IMAD.MOV.U32 R13, RZ, RZ, R6 ;  /* 0x000000ffff0d7224 */ /* 0x000fe400078e0006 */
[----:B------:R-:W-:Y:S02]  /*166a0*/  IMAD.MOV.U32 R28, RZ, RZ, R14 ;  /* 0x000000ffff1c7224 */ /* 0x000fe400078e000e */
[----:B------:R-:W-:Y:S02]  /*166b0*/  IMAD.MOV.U32 R14, RZ, RZ, R24 ;  /* 0x000000ffff0e7224 */ /* 0x000fe400078e0018 */
[----:B0-----:R-:W-:Y:S02]  /*166c0*/  IMAD.MOV.U32 R12, RZ, RZ, R7 ;  /* 0x000000ffff0c7224 */ /* 0x001fe400078e0007 */
[----:B------:R-:W2:Y:S04]  /*166d0*/  LDL.LU.64 R6, [R1+0xb50] ;  /* 0x000b500001067983 */ /* 0x000ea80000300a00 */
[----:B------:R-:W2:Y:S04]  /*166e0*/  LDL.LU.64 R26, [R1+0xb48] ;  /* 0x000b4800011a7983 */ /* 0x000ea80000300a00 */
[----:B------:R-:W2:Y:S04]  /*166f0*/  LDL.LU.64 R24, [R1+0xb40] ;  /* 0x000b400001187983 */ /* 0x000ea80000300a00 */
[----:B------:R-:W-:Y:S04]  /*16700*/  STL [R1+0xad4], R3 ;  /* 0x000ad40301007387 */ /* 0x000fe80000100800 */
[----:B------:R-:W-:Y:S04]  /*16710*/  STL [R1+0xad0], R14 ;  /* 0x000ad00e01007387 */ /* 0x000fe80000100800 */
[----:B------:R-:W-:Y:S04]  /*16720*/  STL [R1+0xb30], R15 ;  /* 0x000b300f01007387 */ /* 0x000fe80000100800 */
[----:B------:R0:W-:Y:S04]  /*16730*/  STL.64 [R1+0xb28], R12 ;  /* 0x000b280c01007387 */ /* 0x0001e80000100a00 */
[----:B0-----:R-:W3:Y:S04]  /*16740*/  LDL.LU R12, [R1+0x60] ;  /* 0x00006000010c7983 */ /* 0x001ee80000300800 */
[----:B------:R-:W3:Y:S04]  /*16750*/  LDL.LU R13, [R1+0x64] ;  /* 0x00006400010d7983 */ /* 0x000ee80000300800 */
[----:B------:R-:W3:Y:S04]  /*16760*/  LDL.LU R14, [R1+0x68] ;  /* 0x00006800010e7983 */ /* 0x000ee80000300800 */
[----:B------:R-:W3:Y:S01]  /*16770*/  LDL.LU R15, [R1+0x6c] ;  /* 0x00006c00010f7983 */ /* 0x000ee20000300800 */
[----:B--2---:R-:W-:Y:S06]  /*16780*/  HMMA.16816.F32.BF16 R24, R20, R6, R24 ;  /* 0x000000061418723c */ /* 0x004fec0000041818 */
[----:B------:R-:W-:-:S02]  /*16790*/  IMAD.MOV.U32 R17, RZ, RZ, R6 ;  /* 0x000000ffff117224 */ /* 0x000fc400078e0006 */
[----:B------:R-:W-:Y:S02]  /*167a0*/  IMAD.MOV.U32 R16, RZ, RZ, R7 ;  /* 0x000000ffff107224 */ /* 0x000fe400078e0007 */
[----:B------:R-:W3:-:S13]  /*167b0*/  LDL.LU.64 R6, [R1+0xb38] ;  /* 0x000b380001067983 */ /* 0x000eda0000300a00 */
[----:B------:R0:W-:Y:S01]  /*167c0*/  STL.64 [R1+0xd0], R24 ;  /* 0x0000d01801007387 */ /* 0x0001e20000100a00 */
[----:B------:R-:W-:-:S03]  /*167d0*/  IMAD.MOV.U32 R8, RZ, RZ, R27 ;  /* 0x000000ffff087224 */ /* 0x000fc600078e001b */
[----:B------:R1:W-:Y:S04]  /*167e0*/  STL [R1+0xd8], R26 ;  /* 0x0000d81a01007387 */ /* 0x0003e80000100800 */
[----:B0-----:R-:W2:Y:S04]  /*167f0*/  LDL.LU R24, [R1+0x40] ;  /* 0x0000400001187983 */ /* 0x001ea80000300800 */
[----:B------:R-:W2:Y:S04]  /*16800*/  LDL.LU R25, [R1+0x44] ;  /* 0x0000440001197983 */ /* 0x000ea80000300800 */
[----:B-1----:R-:W4:Y:S04]  /*16810*/  LDL.LU R26, [R1+0x48] ;  /* 0x00004800011a7983 */ /* 0x002f280000300800 */
[----:B------:R-:W4:Y:S01]  /*16820*/  LDL.LU R27, [R1+0x4c] ;  /* 0x00004c00011b7983 */ /* 0x000f220000300800 */
[----:B---3--:R-:W-:Y:S06]  /*16830*/  HMMA.16816.F32.BF16 R20, R20, R6, R12 ;  /* 0x000000061414723c */ /* 0x008fec000004180c */
[----:B------:R-:W-:-:S02]  /*16840*/  IMAD.MOV.U32 R3, RZ, RZ, R6 ;  /* 0x000000ffff037224 */ /* 0x000fc400078e0006 */
[----:B------:R-:W-:Y:S01]  /*16850*/  IMAD.MOV.U32 R14, RZ, RZ, R7 ;  /* 0x000000ffff0e7224 */ /* 0x000fe200078e0007 */
[----:B----4-:R-:W-:Y:S04]  /*16860*/  STL.64 [R1+0xb00], R26 ;  /* 0x000b001a01007387 */ /* 0x010fe80000100a00 */
[----:B--2---:R0:W-:Y:S04]  /*16870*/  STL.64 [R1+0xaf8], R24 ;  /* 0x000af81801007387 */ /* 0x0041e80000100a00 */
[----:B0-----:R-:W2:Y:S04]  /*16880*/  LDL.LU R24, [R1+0x50] ;  /* 0x0000500001187983 */ /* 0x001ea80000300800 */
[----:B------:R-:W2:Y:S04]  /*16890*/  LDL.LU R25, [R1+0x54] ;  /* 0x0000540001197983 */ /* 0x000ea80000300800 */
[----:B------:R-:W2:Y:S04]  /*168a0*/  LDL.LU R26, [R1+0x58] ;  /* 0x00005800011a7983 */ /* 0x000ea80000300800 */
[----:B------:R-:W2:Y:S04]  /*168b0*/  LDL.LU R27, [R1+0x5c] ;  /* 0x00005c00011b7983 */ /* 0x000ea80000300800 */
[----:B------:R-:W3:Y:S04]  /*168c0*/  LDL.LU R15, [R1+0xb30] ;  /* 0x000b3000010f7983 */ /* 0x000ee80000300800 */
[----:B------:R-:W4:Y:S04]  /*168d0*/  LDL.LU.64 R12, [R1+0xb28] ;  /* 0x000b2800010c7983 */ /* 0x000f280000300a00 */
[----:B------:R-:W2:Y:S04]  /*168e0*/  LDL.LU.64 R6, [R1+0xb20] ;  /* 0x000b200001067983 */ /* 0x000ea80000300a00 */
[----:B------:R-:W3:Y:S04]  /*168f0*/  LDL.LU.64 R4, [R1+0xb18] ;  /* 0x000b180001047983 */ /* 0x000ee80000300a00 */
[----:B------:R0:W-:Y:S04]  /*16900*/  STL.64 [R1+0xc8], R22 ;  /* 0x0000c81601007387 */ /* 0x0001e80000100a00 */
[----:B0-----:R-:W4:Y:S01]  /*16910*/  LDL R23, [R1+0x198] ;  /* 0x0001980001177983 */ /* 0x001f220000100800 */
[----:B------:R-:W-:-:S02]  /*16920*/  IMAD.MOV.U32 R10, RZ, RZ, R20 ;  /* 0x000000ffff0a7224 */ /* 0x000fc400078e0014 */
[----:B------:R-:W-:Y:S01]  /*16930*/  IMAD.MOV.U32 R11, RZ, RZ, R21 ;  /* 0x000000ffff0b7224 */ /* 0x000fe200078e0015 */
[----:B----4-:R-:W-:Y:S04]  /*16940*/  STL [R1+0xad8], R23 ;  /* 0x000ad81701007387 */ /* 0x010fe80000100800 */
[----:B------:R2:W-:Y:S04]  /*16950*/  STL.64 [R1+0xac8], R10 ;  /* 0x000ac80a01007387 */ /* 0x0005e80000100a00 */
[----:B------:R3:W-:Y:S01]  /*16960*/  STL.64 [R1+0xac0], R8 ;  /* 0x000ac00801007387 */ /* 0x0007e20000100a00 */
[----:B--2---:R-:W-:-:S02]  /*16970*/  IMAD.MOV.U32 R10, RZ, RZ, R6 ;  /* 0x000000ffff0a7224 */ /* 0x004fc400078e0006 */
[----:B---3--:R-:W-:Y:S02]  /*16980*/  IMAD.MOV.U32 R8, RZ, RZ, R4 ;  /* 0x000000ffff087224 */ /* 0x008fe400078e0004 */
[----:B------:R-:W2:Y:S01]  /*16990*/  LDL.LU R4, [R1+0xb14] ;  /* 0x000b140001047983 */ /* 0x000ea20000300800 */
[----:B------:R-:W-:Y:S02]  /*169a0*/  IMAD.MOV.U32 R9, RZ, RZ, R5 ;  /* 0x000000ffff097224 */ /* 0x000fe400078e0005 */
[----:B------:R-:W-:Y:S01]  /*169b0*/  IMAD.MOV.U32 R11, RZ, RZ, R7 ;  /* 0x000000ffff0b7224 */ /* 0x000fe200078e0007 */
[----:B------:R-:W2:Y:S04]  /*169c0*/  LDL.LU R5, [R1+0xb10] ;  /* 0x000b100001057983 */ /* 0x000ea80000300800 */
[----:B------:R-:W2:Y:S04]  /*169d0*/  LDL.LU R6, [R1+0xb0c] ;  /* 0x000b0c0001067983 */ /* 0x000ea80000300800 */
[----:B------:R-:W2:Y:S04]  /*169e0*/  LDL.LU R7, [R1+0xb08] ;  /* 0x000b080001077983 */ /* 0x000ea80000300800 */
[----:B------:R-:W-:Y:S04]  /*169f0*/  STL.64 [R1+0xae8], R10 ;  /* 0x000ae80a01007387 */ /* 0x000fe80000100a00 */
[----:B------:R0:W-:Y:S01]  /*16a00*/  STL.64 [R1+0xae0], R8 ;  /* 0x000ae00801007387 */ /* 0x0001e20000100a00 */
[----:B------:R-:W-:-:S02]  /*16a10*/  IMAD.MOV.U32 R22, RZ, RZ, R17 ;  /* 0x000000ffff167224 */ /* 0x000fc400078e0011 */
[----:B------:R-:W-:Y:S01]  /*16a20*/  IMAD.MOV.U32 R23, RZ, RZ, R16 ;  /* 0x000000ffff177224 */ /* 0x000fe200078e0010 */
[----:B0-----:R-:W3:Y:S04]  /*16a30*/  LDL.LU R8, [R1+0x30] ;  /* 0x0000300001087983 */ /* 0x001ee80000300800 */
[----:B------:R-:W3:Y:S04]  /*16a40*/  LDL.LU R9, [R1+0x34] ;  /* 0x0000340001097983 */ /* 0x000ee80000300800 */
[----:B------:R-:W3:Y:S04]  /*16a50*/  LDL.LU R10, [R1+0x38] ;  /* 0x00003800010a7983 */ /* 0x000ee80000300800 */
[----:B------:R-:W3:Y:S01]  /*16a60*/  LDL.LU R11, [R1+0x3c] ;  /* 0x00003c00010b7983 */ /* 0x000ee20000300800 */
        /* <DEDUP_REMOVED lines=8> */
[----:B------:R-:W-:Y:S04]  /*16af0*/  STL [R1+0xa7c], R16 ;  /* 0x000a7c1001007387 */ /* 0x000fe80000100800 */
[----:B------:R-:W-:Y:S04]  /*16b00*/  STL [R1+0xa78], R17 ;  /* 0x000a781101007387 */ /* 0x000fe80000100800 */
[----:B------:R0:W-:Y:S02]  /*16b10*/  STL.64 [R1+0xaa8], R18 ;  /* 0x000aa81201007387 */ /* 0x0001e40000100a00 */
[----:B0-----:R-:W-:-:S02]  /*16b20*/  IMAD.MOV.U32 R18, RZ, RZ, R13 ;  /* 0x000000ffff127224 */ /* 0x001fc400078e000d */
[----:B------:R-:W-:-:S07]  /*16b30*/  IMAD.MOV.U32 R19, RZ, RZ, R12 ;  /* 0x000000ffff137224 */ /* 0x000fce00078e000c */
[----:B--2---:R-:W-:Y:S01]  /*16b40*/  HMMA.16816.F32.BF16 R16, R4, R18, R24 ;  /* 0x000000120410723c */ /* 0x004fe20000041818 */
[----:B------:R-:W2:-:S15]  /*16b50*/  LDL.LU.64 R24, [R1+0xaf0] ;  /* 0x000af00001187983 */ /* 0x000e9e0000300a00 */
[----:B------:R-:W-:-:S08]  /*16b60*/  NOP ;  /* 0x0000000000007918 */ /* 0x000fd00000000000 */
[----:B------:R-:W-:Y:S02]  /*16b70*/  IMAD.MOV.U32 R26, RZ, RZ, R18 ;  /* 0x000000ffff1a7224 */ /* 0x000fe400078e0012 */
[----:B------:R-:W-:Y:S02]  /*16b80*/  IMAD.MOV.U32 R27, RZ, RZ, R19 ;  /* 0x000000ffff1b7224 */ /* 0x000fe400078e0013 */
[----:B------:R-:W-:Y:S02]  /*16b90*/  IMAD.MOV.U32 R12, RZ, RZ, R16 ;  /* 0x000000ffff0c7224 */ /* 0x000fe400078e0010 */
[----:B------:R-:W4:Y:S04]  /*16ba0*/  LDL.LU R16, [R1+0xf0] ;  /* 0x0000f00001107983 */ /* 0x000f280000300800 */
[----:B------:R-:W-:Y:S04]  /*16bb0*/  STL.64 [R1+0xa98], R26 ;  /* 0x000a981a01007387 */ /* 0x000fe80000100a00 */
[----:B--2---:R0:W-:Y:S04]  /*16bc0*/  STL.64 [R1+0xa90], R24 ;  /* 0x000a901801007387 */ /* 0x0041e80000100a00 */
[----:B0-----:R-:W2:Y:S01]  /*16bd0*/  LDL.LU.64 R24, [R1] ;  /* 0x0000000001187983 */ /* 0x001ea20000300a00 */
[----:B---3--:R-:W-:Y:S01]  /*16be0*/  HMMA.16816.F32.BF16 R20, R4, R22, R8 ;  /* 0x000000160414723c */ /* 0x008fe20000041808 */
[----:B------:R-:W-:-:S15]  /*16bf0*/  IMAD.MOV.U32 R19, RZ, RZ, R15 ;  /* 0x000000ffff137224 */ /* 0x000fde00078e000f */
[----:B------:R-:W-:-:S08]  /*16c00*/  NOP ;  /* 0x0000000000007918 */ /* 0x000fd00000000000 */
[----:B------:R-:W-:Y:S01]  /*16c10*/  IMAD.MOV.U32 R15, RZ, RZ, R23 ;  /* 0x000000ffff0f7224 */ /* 0x000fe200078e0017 */
[----:B--2---:R0:W-:Y:S04]  /*16c20*/  STL.64 [R1+0xaa0], R24 ;  /* 0x000aa01801007387 */ /* 0x0041e80000100a00 */
[----:B0-----:R-:W4:Y:S04]  /*16c30*/  LDL.LU.64 R24, [R1+0x10] ;  /* 0x0000100001187983 */ /* 0x001f280000300a00 */
[----:B------:R-:W2:Y:S04]  /*16c40*/  LDL.LU.64 R10, [R1+0xae8] ;  /* 0x000ae800010a7983 */ /* 0x000ea80000300a00 */
[----:B------:R-:W2:Y:S04]  /*16c50*/  LDL.LU.64 R8, [R1+0xae0] ;  /* 0x000ae00001087983 */ /* 0x000ea80000300a00 */
[----:B------:R-:W-:Y:S04]  /*16c60*/  STL [R1+0x90], R20 ;  /* 0x0000901401007387 */ /* 0x000fe80000100800 */
[----:B------:R-:W3:Y:S01]  /*16c70*/  LDL.LU R23, [R1+0xad8] ;  /* 0x000ad80001177983 */ /* 0x000ee20000300800 */
[----:B------:R-:W-:-:S02]  /*16c80*/  IMAD.MOV.U32 R13, RZ, RZ, R17 ;  /* 0x000000ffff0d7224 */ /* 0x000fc400078e0011 */
[----:B------:R-:W-:Y:S02]  /*16c90*/  IMAD.MOV.U32 R17, RZ, RZ, R29 ;  /* 0x000000ffff117224 */ /* 0x000fe400078e001d */
[----:B------:R-:W-:Y:S02]  /*16ca0*/  IMAD.MOV.U32 R18, RZ, RZ, R28 ;  /* 0x000000ffff127224 */ /* 0x000fe400078e001c */
[----:B------:R-:W-:Y:S02]  /*16cb0*/  IMAD.MOV.U32 R29, RZ, RZ, R21 ;  /* 0x000000ffff1d7224 */ /* 0x000fe400078e0015 */
[----:B------:R-:W-:Y:S02]  /*16cc0*/  IMAD.MOV.U32 R28, RZ, RZ, R22 ;  /* 0x000000ffff1c7224 */ /* 0x000fe400078e0016 */
[----:B---3--:R-:W0:Y:S04]  /*16cd0*/  LDSM.16.MT88.4 R20, [R23+UR5+0x5c00] ;  /* 0x005c00051714783b */ /* 0x008e280008004200 */
[----:B0-----:R0:W-:Y:S04]  /*16ce0*/  STL.64 [R1+0xa18], R22 ;  /* 0x000a181601007387 */ /* 0x0011e80000100a00 */
[----:B------:R2:W-:Y:S01]  /*16cf0*/  STL.64 [R1+0xa10], R20 ;  /* 0x000a101401007387 */ /* 0x0005e20000100a00 */
[----:B0-----:R-:W-:-:S02]  /*16d00*/  IMAD.MOV.U32 R22, RZ, RZ, R3 ;  /* 0x000000ffff167224 */ /* 0x001fc400078e0003 */
[----:B------:R-:W-:Y:S01]  /*16d10*/  IMAD.MOV.U32 R23, RZ, RZ, R14 ;  /* 0x000000ffff177224 */ /* 0x000fe200078e000e */
[----:B------:R-:W3:Y:S04]  /*16d20*/  LDL.LU R3, [R1+0xad4] ;  /* 0x000ad40001037983 */ /* 0x000ee80000300800 */
[----:B------:R-:W3:Y:S02]  /*16d30*/  LDL.LU R14, [R1+0xad0] ;  /* 0x000ad000010e7983 */ /* 0x000ee40000300800 */
[----:B--2---:R-:W-:Y:S02]  /*16d40*/  HMMA.16816.F32.BF16 R20, R4, R22, R8 ;  /* 0x000000160414723c */ /* 0x004fe40000041808 */
[----:B------:R-:W2:Y:S04]  /*16d50*/  LDL.LU.64 R10, [R1+0xac8] ;  /* 0x000ac800010a7983 */ /* 0x000ea80000300a00 */
[----:B------:R-:W4:-:S15]  /*16d60*/  LDL.LU.64 R8, [R1+0xac0] ;  /* 0x000ac00001087983 */ /* 0x000f1e0000300a00 */
[----:B------:R-:W-:-:S02]  /*16d70*/  NOP ;  /* 0x0000000000007918 */ /* 0x000fc40000000000 */
[----:B------:R0:W-:Y:S04]  /*16d80*/  STL [R1+0xa34], R20 ;  /* 0x000a341401007387 */ /* 0x0001e80000100800 */
[----:B------:R1:W-:Y:S04]  /*16d90*/  STL [R1+0xa30], R21 ;  /* 0x000a301501007387 */ /* 0x0003e80000100800 */
[----:B------:R1:W-:Y:S04]  /*16da0*/  STL [R1+0xa2c], R22 ;  /* 0x000a2c1601007387 */ /* 0x0003e80000100800 */
[----:B------:R4:W-:Y:S04]  /*16db0*/  STL [R1+0xa28], R23 ;  /* 0x000a281701007387 */ /* 0x0009e80000100800 */
[----:B0-----:R-:W3:Y:S04]  /*16dc0*/  LDL.LU R20, [R1+0xd0] ;  /* 0x0000d00001147983 */ /* 0x001ee80000300800 */
[----:B-1----:R-:W3:Y:S04]  /*16dd0*/  LDL.LU R21, [R1+0xd4] ;  /* 0x0000d40001157983 */ /* 0x002ee80000300800 */
[----:B------:R-:W3:Y:S04]  /*16de0*/  LDL.LU R22, [R1+0xd8] ;  /* 0x0000d80001167983 */ /* 0x000ee80000300800 */
[----:B----4-:R0:W1:Y:S01]  /*16df0*/  LDSM.16.MT88.4 R4, [R9+UR5+0x5c00] ;  /* 0x005c00050904783b */ /* 0x0100620008004200 */
[----:B------:R-:W-:-:S03]  /*16e00*/  IMAD.MOV.U32 R23, RZ, RZ, R8 ;  /* 0x000000ffff177224 */ /* 0x000fc600078e0008 */
[----:B------:R-:W4:Y:S04]  /*16e10*/  LDL.LU R8, [R1+0xabc] ;  /* 0x000abc0001087983 */ /* 0x000f280000300800 */
[----:B0-----:R-:W4:Y:S04]  /*16e20*/  LDL.LU R9, [R1+0xab8] ;  /* 0x000ab80001097983 */ /* 0x001f280000300800 */
[----:B-1----:R-:W-:Y:S04]  /*16e30*/  STL.64 [R1+0x9c8], R6 ;  /* 0x0009c80601007387 */ /* 0x002fe80000100a00 */
[----:B------:R2:W-:Y:S02]  /*16e40*/  STL.64 [R1+0x9c0], R4 ;  /* 0x0009c00401007387 */ /* 0x0005e40000100a00 */
[----:B--2---:R-:W-:-:S02]  /*16e50*/  IMAD.MOV.U32 R4, RZ, RZ, R10 ;  /* 0x000000ffff047224 */ /* 0x004fc400078e000a */
[----:B------:R-:W4:Y:S01]  /*16e60*/  LDL.LU R10, [R1+0xab4] ;  /* 0x000ab400010a7983 */ /* 0x000f220000300800 */
[----:B------:R-:W-:-:S03]  /*16e70*/  IMAD.MOV.U32 R5, RZ, RZ, R11 ;  /* 0x000000ffff057224 */ /* 0x000fc600078e000b */
[----:B------:R-:W4:Y:S04]  /*16e80*/  LDL.LU R11, [R1+0xab0] ;  /* 0x000ab000010b7983 */ /* 0x000f280000300800 */
[----:B------:R-:W2:Y:S04]  /*16e90*/  LDL.LU R6, [R1+0xc8] ;  /* 0x0000c80001067983 */ /* 0x000ea80000300800 */
[----:B------:R-:W2:Y:S01]  /*16ea0*/  LDL.LU R7, [R1+0xcc] ;  /* 0x0000cc0001077983 */ /* 0x000ea20000300800 */
[----:B----4-:R-:W-:Y:S03]  /*16eb0*/  HMMA.16816.F32.BF16 R16, R8, R24, R16 ;  /* 0x000000180810723c */ /* 0x010fe60000041810 */
[----:B--2---:R-:W-:Y:S04]  /*16ec0*/  STL.64 [R1+0xa88], R6 ;  /* 0x000a880601007387 */ /* 0x004fe80000100a00 */
[----:B------:R-:W-:-:S15]  /*16ed0*/  STL.64 [R1+0xa80], R4 ;  /* 0x000a800401007387 */ /* 0x000fde0000100a00 */
[----:B------:R-:W-:-:S01]  /*16ee0*/  NOP ;  /* 0x0000000000007918 */ /* 0x000fc20000000000 */
[----:B------:R0:W-:Y:S04]  /*16ef0*/  STL.64 [R1+0x80], R16 ;  /* 0x0000801001007387 */ /* 0x0001e80000100a00 */
[----:B------:R1:W-:Y:S01]  /*16f00*/  STL.64 [R1+0x88], R18 ;  /* 0x0000881201007387 */ /* 0x0003e20000100a00 */
[----:B0-----:R-:W-:Y:S02]  /*16f10*/  IMAD.MOV.U32 R16, RZ, RZ, R24 ;  /* 0x000000ffff107224 */ /* 0x001fe400078e0018 */
[----:B------:R-:W-:Y:S01]  /*16f20*/  IMAD.MOV.U32 R17, RZ, RZ, R25 ;  /* 0x000000ffff117224 */ /* 0x000fe200078e0019 */
[----:B-1----:R-:W2:Y:S04]  /*16f30*/  LDL.LU.64 R18, [R1+0xaa8] ;  /* 0x000aa80001127983 */ /* 0x002ea80000300a00 */
[----:B------:R-:W4:Y:S01]  /*16f40*/  LDL.LU.64 R24, [R1+0xaa0] ;  /* 0x000aa00001187983 */ /* 0x000f220000300a00 */
[----:B---3--:R-:W-:-:S02]  /*16f50*/  IMAD.MOV.U32 R4, RZ, RZ, R14 ;  /* 0x000000ffff047224 */ /* 0x008fc400078e000e */
[----:B------:R-:W-:Y:S01]  /*16f60*/  IMAD.MOV.U32 R5, RZ, RZ, R3 ;  /* 0x000000ffff057224 */ /* 0x000fe200078e0003 */
[----:B------:R-:W3:Y:S01]  /*16f70*/  LDL.LU.64 R26, [R1+0xa98] ;  /* 0x000a9800011a7983 */ /* 0x000ee20000300a00 */
[----:B------:R-:W-:Y:S02]  /*16f80*/  IMAD.MOV.U32 R6, RZ, RZ, R2 ;  /* 0x000000ffff067224 */ /* 0x000fe400078e0002 */
[----:B------:R-:W-:-:S07]  /*16f90*/  IMAD.MOV.U32 R7, RZ, RZ, R0 ;  /* 0x000000ffff077224 */ /* 0x000fce00078e0000 */
[----:B----4-:R-:W-:Y:S06]  /*16fa0*/  HMMA.16816.F32.BF16 R4, R8, R24, R4 ;  /* 0x000000180804723c */ /* 0x010fec0000041804 */
[----:B------:R-:W-:Y:S02]  /*16fb0*/  IMAD.MOV.U32 R14, RZ, RZ, R24 ;  /* 0x000000ffff0e7224 */ /* 0x000fe400078e0018 */
[----:B------:R-:W-:Y:S02]  /*16fc0*/  IMAD.MOV.U32 R0, RZ, RZ, R25 ;  /* 0x000000ffff007224 */ /* 0x000fe400078e0019 */
[----:B------:R-:W4:-:S13]  /*16fd0*/  LDL.LU.64 R24, [R1+0xa90] ;  /* 0x000a900001187983 */ /* 0x000f1a0000300a00 */
[----:B------:R4:W-:Y:S01]  /*16fe0*/  STL.64 [R1+0x70], R4 ;  /* 0x0000700401007387 */ /* 0x0009e20000100a00 */
[----:B------:R-:W-:Y:S02]  /*16ff0*/  IMAD.MOV.U32 R2, RZ, RZ, R6 ;  /* 0x000000ffff027224 */ /* 0x000fe400078e0006 */
[----:B------:R-:W-:Y:S02]  /*17000*/  IMAD.MOV.U32 R3, RZ, RZ, R7 ;  /* 0x000000ffff037224 */ /* 0x000fe400078e0007 */
[----:B----4-:R-:W-:-:S15]  /*17010*/  HMMA.16816.F32.BF16 R4, R8, R24, R20 ;  /* 0x000000180804723c */ /* 0x010fde0000041814 */
[----:B------:R-:W-:-:S09]  /*17020*/  NOP ;  /* 0x0000000000007918 */ /* 0x000fd20000000000 */
[----:B------:R-:W-:Y:S02]  /*17030*/  IMAD.MOV.U32 R22, RZ, RZ, R6 ;  /* 0x000000ffff167224 */ /* 0x000fe400078e0006 */
[----:B------:R-:W-:Y:S02]  /*17040*/  IMAD.MOV.U32 R23, RZ, RZ, R7 ;  /* 0x000000ffff177224 */ /* 0x000fe400078e0007 */
[----:B------:R-:W-:Y:S02]  /*17050*/  IMAD.MOV.U32 R20, RZ, RZ, R4 ;  /* 0x000000ffff147224 */ /* 0x000fe400078e0004 */
[----:B------:R-:W-:Y:S01]  /*17060*/  IMAD.MOV.U32 R21, RZ, RZ, R5 ;  /* 0x000000ffff157224 */ /* 0x000fe200078e0005 */
[----:B------:R-:W4:Y:S04]  /*17070*/  LDL.LU.64 R6, [R1+0xa88] ;  /* 0x000a880001067983 */ /* 0x000f280000300a00 */
[----:B------:R-:W4:Y:S04]  /*17080*/  LDL.LU.64 R4, [R1+0xa80] ;  /* 0x000a800001047983 */ /* 0x000f280000300a00 */
[----:B------:R-:W-:Y:S04]  /*17090*/  STL.64 [R1+0xa48], R22 ;  /* 0x000a481601007387 */ /* 0x000fe80000100a00 */
[----:B------:R0:W-:Y:S02]  /*170a0*/  STL.64 [R1+0xa40], R20 ;  /* 0x000a401401007387 */ /* 0x0001e40000100a00 */
[----:B0-----:R-:W-:-:S02]  /*170b0*/  IMAD.MOV.U32 R20, RZ, RZ, R16 ;  /* 0x000000ffff147224 */ /* 0x001fc400078e0010 */
[----:B------:R-:W-:Y:S01]  /*170c0*/  IMAD.MOV.U32 R21, RZ, RZ, R17 ;  /* 0x000000ffff157224 */ /* 0x000fe200078e0011 */
[----:B------:R-:W4:Y:S04]  /*170d0*/  LDL.LU R16, [R1+0xa7c] ;  /* 0x000a7c0001107983 */ /* 0x000f280000300800 */
[----:B------:R-:W4:Y:S04]  /*170e0*/  LDL.LU R17, [R1+0xa78] ;  /* 0x000a780001117983 */ /* 0x000f280000300800 */
[----:B------:R0:W-:Y:S02]  /*170f0*/  STL.64 [R1+0xa38], R24 ;  /* 0x000a381801007387 */ /* 0x0001e40000100a00 */
[----:B0-----:R-:W-:-:S02]  /*17100*/  IMAD.MOV.U32 R24, RZ, RZ, R12 ;  /* 0x000000ffff187224 */ /* 0x001fc400078e000c */
[----:B------:R-:W-:Y:S01]  /*17110*/  IMAD.MOV.U32 R25, RZ, RZ, R13 ;  /* 0x000000ffff197224 */ /* 0x000fe200078e000d */
[----:B------:R-:W4:Y:S04]  /*17120*/  LDL.LU R12, [R1+0xa74] ;  /* 0x000a7400010c7983 */ /* 0x000f280000300800 */
[----:B------:R-:W4:Y:S04]  /*17130*/  LDL.LU R13, [R1+0xa70] ;  /* 0x000a7000010d7983 */ /* 0x000f280000300800 */
[----:B---3--:R2:W-:Y:S04]  /*17140*/  STL.64 [R1+0xa58], R26 ;  /* 0x000a581a01007387 */ /* 0x0085e80000100a00 */
[----:B------:R4:W-:Y:S01]  /*17150*/  STL.64 [R1+0xa50], R24 ;  /* 0x000a501801007387 */ /* 0x0009e20000100a00 */
[----:B--2---:R-:W-:-:S02]  /*17160*/  IMAD.MOV.U32 R26, RZ, RZ, R18 ;  /* 0x000000ffff1a7224 */ /* 0x004fc400078e0012 */
[----:B------:R-:W-:Y:S02]  /*17170*/  IMAD.MOV.U32 R27, RZ, RZ, R19 ;  /* 0x000000ffff1b7224 */ /* 0x000fe400078e0013 */
[----:B----4-:R-:W-:Y:S02]  /*17180*/  IMAD.MOV.U32 R24, RZ, RZ, R16 ;  /* 0x000000ffff187224 */ /* 0x010fe400078e0010 */
[----:B------:R-:W-:Y:S01]  /*17190*/  IMAD.MOV.U32 R25, RZ, RZ, R17 ;  /* 0x000000ffff197224 */ /* 0x000fe200078e0011 */
[----:B------:R-:W2:Y:S04]  /*171a0*/  LDL.LU R16, [R1+0xa6c] ;  /* 0x000a6c0001107983 */ /* 0x000ea80000300800 */
[----:B------:R-:W2:Y:S04]  /*171b0*/  LDL.LU R17, [R1+0xa68] ;  /* 0x000a680001117983 */ /* 0x000ea80000300800 */
[----:B------:R-:W2:Y:S04]  /*171c0*/  LDL.LU R18, [R1+0xa64] ;  /* 0x000a640001127983 */ /* 0x000ea80000300800 */
[----:B------:R-:W2:Y:S01]  /*171d0*/  LDL.LU R19, [R1+0xa60] ;  /* 0x000a600001137983 */ /* 0x000ea20000300800 */
[----:B------:R-:W-:Y:S03]  /*171e0*/  HMMA.16816.F32.BF16 R4, R8, R12, R4 ;  /* 0x0000000c0804723c */ /* 0x000fe60000041804 */
[----:B------:R-:W3:-:S15]  /*171f0*/  LDL.LU R8, [R1+0x90] ;  /* 0x0000900001087983 */ /* 0x000ede0000300800 */
[----:B------:R-:W-:-:S05]  /*17200*/  NOP ;  /* 0x0000000000007918 */ /* 0x000fca0000000000 */
[----:B------:R-:W-:Y:S04]  /*17210*/  STL.64 [R1+0x9d8], R6 ;  /* 0x0009d80601007387 */ /* 0x000fe80000100a00 */
[----:B------:R0:W-:Y:S01]  /*17220*/  STL.64 [R1+0x9d0], R4 ;  /* 0x0009d00401007387 */ /* 0x0001e20000100a00 */
[----:B--2---:R-:W-:Y:S03]  /*17230*/  HMMA.16816.F32.BF16 R20, R16, R20, R24 ;  /* 0x000000141014723c */ /* 0x004fe60000041818 */
[----:B------:R-:W2:Y:S04]  /*17240*/  LDL.LU.64 R26, [R1+0xa58] ;  /* 0x000a5800011a7983 */ /* 0x000ea80000300a00 */
[----:B------:R-:W2:Y:S01]  /*17250*/  LDL.LU.64 R24, [R1+0xa50] ;  /* 0x000a500001187983 */ /* 0x000ea20000300a00 */
[----:B0-----:R-:W-:-:S02]  /*17260*/  IMAD.MOV.U32 R4, RZ, RZ, R14 ;  /* 0x000000ffff047224 */ /* 0x001fc400078e000e */
[----:B------:R-:W-:Y:S02]  /*17270*/  IMAD.MOV.U32 R5, RZ, RZ, R0 ;  /* 0x000000ffff057224 */ /* 0x000fe400078e0000 */
[----:B------:R-:W-:Y:S02]  /*17280*/  IMAD.MOV.U32 R10, RZ, RZ, R28 ;  /* 0x000000ffff0a7224 */ /* 0x000fe400078e001c */
[----:B------:R-:W-:-:S10]  /*17290*/  IMAD.MOV.U32 R11, RZ, RZ, R15 ;  /* 0x000000ffff0b7224 */ /* 0x000fd400078e000f */
[----:B------:R-:W-:Y:S02]  /*172a0*/  IMAD.MOV.U32 R0, RZ, RZ, R22 ;  /* 0x000000ffff007224 */ /* 0x000fe400078e0016 */
[----:B------:R-:W-:Y:S02]  /*172b0*/  IMAD.MOV.U32 R28, RZ, RZ, R23 ;  /* 0x000000ffff1c7224 */ /* 0x000fe400078e0017 */
[----:B------:R-:W-:Y:S02]  /*172c0*/  IMAD.MOV.U32 R14, RZ, RZ, R20 ;  /* 0x000000ffff0e7224 */ /* 0x000fe400078e0014 */
[----:B------:R-:W-:Y:S01]  /*172d0*/  IMAD.MOV.U32 R15, RZ, RZ, R21 ;  /* 0x000000ffff0f7224 */ /* 0x000fe200078e0015 */
[----:B------:R-:W4:Y:S04]  /*172e0*/  LDL.LU.64 R22, [R1+0xa48] ;  /* 0x000a480001167983 */ /* 0x000f280000300a00 */
[----:B------:R-:W4:Y:S01]  /*172f0*/  LDL.LU.64 R20, [R1+0xa40] ;  /* 0x000a400001147983 */ /* 0x000f220000300a00 */
[----:B--2---:R-:W-:Y:S03]  /*17300*/  HMMA.16816.F32.BF16 R4, R16, R4, R24 ;  /* 0x000000041004723c */ /* 0x004fe60000041818 */
[----:B------:R-:W3:Y:S01]  /*17310*/  LDL.LU.64 R24, [R1+0xa38] ;  /* 0x000a380001187983 */ /* 0x000ee20000300a00 */
[----:B------:R-:W-:-:S15]  /*17320*/  IMAD.MOV.U32 R9, RZ, RZ, R29 ;  /* 0x000000ffff097224 */ /* 0x000fde00078e001d */
[----:B------:R-:W-:-:S04]  /*17330*/  NOP ;  /* 0x0000000000007918 */ /* 0x000fc80000000000 */
[----:B------:R-:W-:Y:S01]  /*17340*/  STL [R1+0x20], R4 ;  /* 0x0000200401007387 */ /* 0x000fe20000100800 */
[----:B---3--:R-:W-:-:S15]  /*17350*/  HMMA.16816.F32.BF16 R8, R16, R24, R8 ;  /* 0x000000181008723c */ /* 0x008fde0000041808 */
[----:B------:R-:W-:-:S08]  /*17360*/  NOP ;  /* 0x0000000000007918 */ /* 0x000fd00000000000 */
[----:B------:R0:W-:Y:S04]  /*17370*/  STL.64 [R1+0x990], R10 ;  /* 0x0009900a01007387 */ /* 0x0001e80000100a00 */
[----:B------:R1:W-:Y:S04]  /*17380*/  STL.64 [R1+0x988], R8 ;  /* 0x0009880801007387 */ /* 0x0003e80000100a00 */
[----:B0-----:R-:W2:Y:S04]  /*17390*/  LDL.LU R10, [R1+0x8] ;  /* 0x00000800010a7983 */ /* 0x001ea80000300800 */
[----:B------:R-:W2:Y:S01]  /*173a0*/  LDL.LU R11, [R1+0xc] ;  /* 0x00000c00010b7983 */ /* 0x000ea20000300800 */
[----:B------:R-:W-:-:S02]  /*173b0*/  IMAD.MOV.U32 R26, RZ, RZ, R5 ;  /* 0x000000ffff1a7224 */ /* 0x000fc400078e0005 */
[----:B----4-:R-:W-:Y:S02]  /*173c0*/  IMAD.MOV.U32 R4, RZ, RZ, R20 ;  /* 0x000000ffff047224 */ /* 0x010fe400078e0014 */
[----:B------:R-:W-:Y:S02]  /*173d0*/  IMAD.MOV.U32 R27, RZ, RZ, R6 ;  /* 0x000000ffff1b7224 */ /* 0x000fe400078e0006 */
[----:B------:R-:W-:Y:S02]  /*173e0*/  IMAD.MOV.U32 R5, RZ, RZ, R21 ;  /* 0x000000ffff057224 */ /* 0x000fe400078e0015 */
[----:B------:R-:W-:Y:S02]  /*173f0*/  IMAD.MOV.U32 R29, RZ, RZ, R7 ;  /* 0x000000ffff1d7224 */ /* 0x000fe400078e0007 */
[----:B------:R-:W-:Y:S02]  /*17400*/  IMAD.MOV.U32 R6, RZ, RZ, R22 ;  /* 0x000000ffff067224 */ /* 0x000fe400078e0016 */
[----:B------:R-:W-:Y:S01]  /*17410*/  IMAD.MOV.U32 R7, RZ, RZ, R23 ;  /* 0x000000ffff077224 */ /* 0x000fe200078e0017 */
[----:B--2---:R0:W-:Y:S04]  /*17420*/  STL.64 [R1+0xa00], R10 ;  /* 0x000a000a01007387 */ /* 0x0041e80000100a00 */
[----:B-1----:R-:W2:Y:S04]  /*17430*/  LDL.LU R8, [R1+0x80] ;  /* 0x0000800001087983 */ /* 0x002ea80000300800 */
[----:B------:R-:W2:Y:S04]  /*17440*/  LDL.LU R9, [R1+0x84] ;  /* 0x0000840001097983 */ /* 0x000ea80000300800 */
[----:B0-----:R-:W2:Y:S04]  /*17450*/  LDL.LU R10, [R1+0x88] ;  /* 0x00008800010a7983 */ /* 0x001ea80000300800 */
[----:B------:R-:W2:Y:S04]  /*17460*/  LDL.LU R11, [R1+0x8c] ;  /* 0x00008c00010b7983 */ /* 0x000ea80000300800 */
[----:B------:R-:W3:Y:S04]  /*17470*/  LDL.LU R20, [R1+0xa34] ;  /* 0x000a340001147983 */ /* 0x000ee80000300800 */
[----:B------:R-:W3:Y:S04]  /*17480*/  LDL.LU R21, [R1+0xa30] ;  /* 0x000a300001157983 */ /* 0x000ee80000300800 */
[----:B------:R-:W3:Y:S04]  /*17490*/  LDL.LU R22, [R1+0xa2c] ;  /* 0x000a2c0001167983 */ /* 0x000ee80000300800 */
[----:B------:R-:W3:Y:S04]  /*174a0*/  LDL.LU R23, [R1+0xa28] ;  /* 0x000a280001177983 */ /* 0x000ee80000300800 */
[----:B------:R0:W-:Y:S04]  /*174b0*/  STL.64 [R1+0x9f8], R6 ;  /* 0x0009f80601007387 */ /* 0x0001e80000100a00 */
[----:B------:R1:W-:Y:S01]  /*174c0*/  STL.64 [R1+0x9f0], R4 ;  /* 0x0009f00401007387 */ /* 0x0003e20000100a00 */
[----:B0-----:R-:W-:-:S03]  /*174d0*/  IMAD.MOV.U32 R6, RZ, RZ, R2 ;  /* 0x000000ffff067224 */ /* 0x001fc600078e0002 */
[----:B-1----:R-:W4:Y:S04]  /*174e0*/  LDL.LU R4, [R1+0x70] ;  /* 0x0000700001047983 */ /* 0x002f280000300800 */
[----:B------:R-:W4:Y:S04]  /*174f0*/  LDL.LU R5, [R1+0x74] ;  /* 0x0000740001057983 */ /* 0x000f280000300800 */
[----:B------:R-:W2:Y:S01]  /*17500*/  LDL.LU R2, [R1+0xa24] ;  /* 0x000a240001027983 */ /* 0x000ea20000300800 */
[----:B------:R-:W-:-:S03]  /*17510*/  IMAD.MOV.U32 R7, RZ, RZ, R3 ;  /* 0x000000ffff077224 */ /* 0x000fc600078e0003 */
[----:B------:R-:W4:Y:S01]  /*17520*/  LDL.LU R3, [R1+0xa20] ;  /* 0x000a200001037983 */ /* 0x000f220000300800 */
[----:B---3--:R-:W-:Y:S03]  /*17530*/  HMMA.16816.F32.BF16 R16, R16, R12, R20 ;  /* 0x0000000c1010723c */ /* 0x008fe60000041814 */
[----:B------:R-:W3:Y:S04]  /*17540*/  LDL.LU.64 R22, [R1+0xa18] ;  /* 0x000a180001167983 */ /* 0x000ee80000300a00 */
[----:B------:R-:W3:-:S15]  /*17550*/  LDL.LU.64 R20, [R1+0xa10] ;  /* 0x000a100001147983 */ /* 0x000ede0000300a00 */
[----:B------:R-:W-:-:S01]  /*17560*/  NOP ;  /* 0x0000000000007918 */ /* 0x000fc20000000000 */
[----:B------:R-:W-:Y:S04]  /*17570*/  STL.64 [R1+0x9a0], R18 ;  /* 0x0009a01201007387 */ /* 0x000fe80000100a00 */
[----:B------:R0:W-:Y:S04]  /*17580*/  STL.64 [R1+0x998], R16 ;  /* 0x0009981001007387 */ /* 0x0001e80000100a00 */
[----:B0-----:R-:W3:Y:S01]  /*17590*/  LDL.LU R16, [R1+0x20] ;  /* 0x0000200001107983 */ /* 0x001ee20000300800 */
[----:B------:R-:W-:Y:S02]  /*175a0*/  IMAD.MOV.U32 R18, RZ, RZ, R27 ;  /* 0x000000ffff127224 */ /* 0x000fe400078e001b */
[----:B------:R-:W-:-:S02]  /*175b0*/  IMAD.MOV.U32 R19, RZ, RZ, R29 ;  /* 0x000000ffff137224 */ /* 0x000fc400078e001d */
[----:B------:R-:W-:Y:S02]  /*175c0*/  IMAD.MOV.U32 R17, RZ, RZ, R26 ;  /* 0x000000ffff117224 */ /* 0x000fe400078e001a */
[----:B------:R-:W3:Y:S04]  /*175d0*/  LDL.LU R26, [R1+0xa0c] ;  /* 0x000a0c00011a7983 */ /* 0x000ee80000300800 */
[----:B------:R-:W3:Y:S04]  /*175e0*/  LDL.LU R27, [R1+0xa08] ;  /* 0x000a0800011b7983 */ /* 0x000ee80000300800 */
[----:B------:R4:W-:Y:S02]  /*175f0*/  STL.64 [R1+0x9b0], R18 ;  /* 0x0009b01201007387 */ /* 0x0009e40000100a00 */
[----:B----4-:R-:W-:-:S02]  /*17600*/  IMAD.MOV.U32 R18, RZ, RZ, R3 ;  /* 0x000000ffff127224 */ /* 0x010fc400078e0003 */
[----:B--2---:R-:W-:-:S07]  /*17610*/  IMAD.MOV.U32 R19, RZ, RZ, R2 ;  /* 0x000000ffff137224 */ /* 0x004fce00078e0002 */
[----:B---3--:R-:W-:-:S15]  /*17620*/  HMMA.16816.F32.BF16 R8, R20, R18, R8 ;  /* 0x000000121408723c */ /* 0x008fde0000041808 */
[----:B------:R-:W-:-:S09]  /*17630*/  NOP ;  /* 0x0000000000007918 */ /* 0x000fd20000000000 */
[----:B------:R-:W-:Y:S01]  /*17640*/  IMAD.MOV.U32 R29, RZ, RZ, R10 ;  /* 0x000000ffff1d7224 */ /* 0x000fe200078e000a */
[----:B------:R-:W-:Y:S04]  /*17650*/  STL.64 [R1+0x9a8], R16 ;  /* 0x0009a81001007387 */ /* 0x000fe80000100a00 */
[----:B------:R-:W-:Y:S04]  /*17660*/  STL.64 [R1+0x100], R8 ;  /* 0x0001000801007387 */ /* 0x000fe80000100a00 */
[----:B------:R0:W-:Y:S04]  /*17670*/  STL.64 [R1+0x108], R10 ;  /* 0x0001080a01007387 */ /* 0x0001e80000100a00 */
[----:B0-----:R-:W2:Y:S01]  /*17680*/  LDL.LU.64 R10, [R1+0xa00] ;  /* 0x000a0000010a7983 */ /* 0x001ea20000300a00 */
[----:B------:R-:W-:-:S02]  /*17690*/  IMAD.MOV.U32 R2, RZ, RZ, R8 ;  /* 0x000000ffff027224 */ /* 0x000fc400078e0008 */
[----:B------:R-:W-:-:S03]  /*176a0*/  IMAD.MOV.U32 R24, RZ, RZ, R9 ;  /* 0x000000ffff187224 */ /* 0x000fc600078e0009 */
[----:B------:R0:W-:Y:S04]  /*176b0*/  STL [R1+0x8e0], R2 ;  /* 0x0008e00201007387 */ /* 0x0001e80000100800 */
[----:B------:R-:W-:Y:S04]  /*176c0*/  STL [R1+0x8dc], R24 ;  /* 0x0008dc1801007387 */ /* 0x000fe80000100800 */
[----:B------:R-:W-:Y:S01]  /*176d0*/  STL [R1+0x8d8], R29 ;  /* 0x0008d81d01007387 */ /* 0x000fe20000100800 */
[----:B--2---:R-:W-:Y:S01]  /*176e0*/  HMMA.16816.F32.BF16 R4, R20, R10, R4 ;  /* 0x0000000a1404723c */ /* 0x004fe20000041804 */
[----:B------:R-:W-:-:S02]  /*176f0*/  IMAD.MOV.U32 R8, RZ, RZ, R14 ;  /* 0x000000ffff087224 */ /* 0x000fc400078e000e */
[----:B------:R-:W-:Y:S01]  /*17700*/  IMAD.MOV.U32 R9, RZ, RZ, R15 ;  /* 0x000000ffff097224 */ /* 0x000fe200078e000f */
[----:B0-----:R-:W0:-:S15]  /*17710*/  LDC R2, c[0x0][0x230] ;  /* 0x00008c00ff027b82 */ /* 0x001e1e0000000800 */
[----:B------:R-:W-:-:S04]  /*17720*/  NOP ;  /* 0x0000000000007918 */ /* 0x000fc80000000000 */
[----:B------:R-:W-:Y:S04]  /*17730*/  STL.64 [R1+0xf0], R4 ;  /* 0x0000f00401007387 */ /* 0x000fe80000100a00 */
[----:B------:R1:W-:Y:S01]  /*17740*/  STL.64 [R1+0xf8], R6 ;  /* 0x0000f80601007387 */ /* 0x0003e20000100a00 */
[----:B------:R-:W-:Y:S02]  /*17750*/  IMAD.MOV.U32 R25, RZ, RZ, R5 ;  /* 0x000000ffff197224 */ /* 0x000fe400078e0005 */
[----:B------:R-:W-:Y:S01]  /*17760*/  IMAD.MOV.U32 R3, RZ, RZ, R4 ;  /* 0x000000ffff037224 */ /* 0x000fe200078e0004 */
[----:B-1----:R-:W2:Y:S04]  /*17770*/  LDL.LU.64 R6, [R1+0x9f8] ;  /* 0x0009f80001067983 */ /* 0x002ea80000300a00 */
[----:B------:R-:W2:Y:S04]  /*17780*/  LDL.LU.64 R4, [R1+0x9f0] ;  /* 0x0009f00001047983 */ /* 0x000ea80000300a00 */
[----:B------:R1:W-:Y:S04]  /*17790*/  STL.64 [R1+0x9b8], R10 ;  /* 0x0009b80a01007387 */ /* 0x0003e80000100a00 */
[----:B------:R-:W3:Y:S04]  /*177a0*/  LDL.LU R14, [R1+0x9e8] ;  /* 0x0009e800010e7983 */ /* 0x000ee80000300800 */
[----:B------:R-:W3:Y:S01]  /*177b0*/  LDL.LU R15, [R1+0x9e4] ;  /* 0x0009e400010f7983 */ /* 0x000ee20000300800 */
[----:B-1----:R-:W-:-:S02]  /*177c0*/  IMAD.MOV.U32 R10, RZ, RZ, R0 ;  /* 0x000000ffff0a7224 */ /* 0x002fc400078e0000 */
[----:B------:R-:W-:Y:S01]  /*177d0*/  IMAD.MOV.U32 R11, RZ, RZ, R28 ;  /* 0x000000ffff0b7224 */ /* 0x000fe200078e001c */
[----:B------:R-:W4:Y:S04]  /*177e0*/  LDL.LU R0, [R1+0x9e0] ;  /* 0x0009e00001007983 */ /* 0x000f280000300800 */
[----:B------:R-:W4:Y:S04]  /*177f0*/  LDL.LU R28, [R1+0x648] ;  /* 0x00064800011c7983 */ /* 0x000f280000300800 */
[----:B------:R1:W-:Y:S04]  /*17800*/  STL [R1+0x8e8], R3 ;  /* 0x0008e80301007387 */ /* 0x0003e80000100800 */
[----:B-1----:R-:W4:Y:S04]  /*17810*/  LDL.LU R3, [R1+0x5ac] ;  /* 0x0005ac0001037983 */ /* 0x002f280000300800 */
[----:B------:R-:W-:Y:S01]  /*17820*/  STL [R1+0x8e4], R25 ;  /* 0x0008e41901007387 */ /* 0x000fe20000100800 */
[----:B--2---:R-:W-:-:S15]  /*17830*/  HMMA.16816.F32.BF16 R4, R20, R26, R4 ;  /* 0x0000001a1404723c */ /* 0x004fde0000041804 */
[----:B------:R-:W-:-:S08]  /*17840*/  NOP ;  /* 0x0000000000007918 */ /* 0x000fd00000000000 */
[----:B------:R-:W-:Y:S04]  /*17850*/  STL.64 [R1+0xe0], R4 ;  /* 0x0000e00401007387 */ /* 0x000fe80000100a00 */
[----:B------:R1:W-:Y:S04]  /*17860*/  STL.64 [R1+0xe8], R6 ;  /* 0x0000e80601007387 */ /* 0x0003e80000100a00 */
[----:B-1----:R-:W3:Y:S04]  /*17870*/  LDL.LU.64 R6, [R1+0x9d8] ;  /* 0x0009d80001067983 */ /* 0x002ee80000300a00 */
[----:B------:R-:W3:Y:S02]  /*17880*/  LDL.LU.64 R4, [R1+0x9d0] ;  /* 0x0009d00001047983 */ /* 0x000ee40000300a00 */
[----:B---3--:R-:W-:Y:S02]  /*17890*/  HMMA.16816.F32.BF16 R20, R20, R14, R4 ;  /* 0x0000000e1414723c */ /* 0x008fe40000041804 */
[----:B------:R-:W2:Y:S04]  /*178a0*/  LDL.LU.64 R6, [R1+0x9c8] ;  /* 0x0009c80001067983 */ /* 0x000ea80000300a00 */
[----:B------:R-:W2:-:S15]  /*178b0*/  LDL.LU.64 R4, [R1+0x9c0] ;  /* 0x0009c00001047983 */ /* 0x000e9e0000300a00 */
[----:B------:R-:W-:-:S02]  /*178c0*/  NOP ;  /* 0x0000000000007918 */ /* 0x000fc40000000000 */
[----:B------:R1:W-:Y:S04]  /*178d0*/  STL.64 [R1+0xd0], R20 ;  /* 0x0000d01401007387 */ /* 0x0003e80000100a00 */
[----:B------:R3:W-:Y:S04]  /*178e0*/  STL.64 [R1+0xd8], R22 ;  /* 0x0000d81601007387 */ /* 0x0007e80000100a00 */
[----:B-1----:R-:W4:Y:S04]  /*178f0*/  LDL.LU R21, [R1+0x65c] ;  /* 0x00065c0001157983 */ /* 0x002f280000300800 */
[----:B---3--:R-:W3:Y:S04]  /*17900*/  LDL.LU R22, [R1+0x658] ;  /* 0x0006580001167983 */ /* 0x008ee80000300800 */
[----:B------:R-:W3:Y:S01]  /*17910*/  LDL.LU R23, [R1+0x650] ;  /* 0x0006500001177983 */ /* 0x000ee20000300800 */
[----:B--2---:R-:W-:Y:S03]  /*17920*/  HMMA.16816.F32.BF16 R16, R4, R18, R8 ;  /* 0x000000120410723c */ /* 0x004fe60000041808 */
[----:B------:R-:W2:-:S15]  /*17930*/  LDL.LU.64 R10, [R1+0x9b8] ;  /* 0x0009b800010a7983 */ /* 0x000e9e0000300a00 */
[----:B------:R-:W-:-:S05]  /*17940*/  NOP ;  /* 0x0000000000007918 */ /* 0x000fca0000000000 */
[----:B------:R-:W-:Y:S04]  /*17950*/  STL.64 [R1+0xc0], R16 ;  /* 0x0000c01001007387 */ /* 0x000fe80000100a00 */
[----:B------:R1:W-:Y:S01]  /*17960*/  STL.64 [R1+0xc8], R18 ;  /* 0x0000c81201007387 */ /* 0x0003e20000100a00 */
[----:B------:R-:W-:Y:S02]  /*17970*/  IMAD.MOV.U32 R13, RZ, RZ, R17 ;  /* 0x000000ffff0d7224 */ /* 0x000fe400078e0011 */
[----:B------:R-:W-:Y:S01]  /*17980*/  IMAD.MOV.U32 R12, RZ, RZ, R16 ;  /* 0x000000ffff0c7224 */ /* 0x000fe200078e0010 */
[----:B-1----:R-:W2:Y:S04]  /*17990*/  LDL.LU.64 R18, [R1+0x9b0] ;  /* 0x0009b00001127983 */ /* 0x002ea80000300a00 */
[----:B------:R-:W2:Y:S04]  /*179a0*/  LDL.LU.64 R16, [R1+0x9a8] ;  /* 0x0009a80001107983 */ /* 0x000ea80000300a00 */
[----:B------:R1:W-:Y:S04]  /*179b0*/  STL [R1+0x8f0], R12 ;  /* 0x0008f00c01007387 */ /* 0x0003e80000100800 */
[----:B-1----:R-:W4:Y:S04]  /*179c0*/  LDL.LU R12, [R1+0x660] ;  /* 0x00066000010c7983 */ /* 0x002f280000300800 */
[----:B------:R1:W-:Y:S04]  /*179d0*/  STL [R1+0x8ec], R13 ;  /* 0x0008ec0d01007387 */ /* 0x0003e80000100800 */
[----:B-1----:R-:W3:Y:S01]  /*179e0*/  LDL.LU R13, [R1+0x664] ;  /* 0x00066400010d7983 */ /* 0x002ee20000300800 */
[----:B--2---:R-:W-:Y:S03]  /*179f0*/  HMMA.16816.F32.BF16 R8, R4, R10, R16 ;  /* 0x0000000a0408723c */ /* 0x004fe60000041810 */
[----:B------:R-:W2:Y:S04]  /*17a00*/  LDL.LU.64 R18, [R1+0x9a0] ;  /* 0x0009a00001127983 */ /* 0x000ea80000300a00 */
[----:B------:R-:W2:-:S15]  /*17a10*/  LDL.LU.64 R16, [R1+0x998] ;  /* 0x0009980001107983 */ /* 0x000e9e0000300a00 */
[----:B------:R-:W-:-:S01]  /*17a20*/  NOP ;  /* 0x0000000000007918 */ /* 0x000fc20000000000 */
[----:B------:R-:W-:Y:S04]  /*17a30*/  STL.64 [R1+0xb0], R8 ;  /* 0x0000b00801007387 */ /* 0x000fe80000100a00 */
[----:B------:R1:W-:Y:S01]  /*17a40*/  STL.64 [R1+0xb8], R10 ;  /* 0x0000b80a01007387 */ /* 0x0003e20000100a00 */
[----:B------:R-:W-:-:S03]  /*17a50*/  IMAD.MOV.U32 R20, RZ, RZ, R8 ;  /* 0x000000ffff147224 */ /* 0x000fc600078e0008 */
[----:B-1----:R-:W2:Y:S04]  /*17a60*/  LDL.LU.64 R10, [R1+0x990] ;  /* 0x00099000010a7983 */ /* 0x002ea80000300a00 */
[----:B------:R-:W2:Y:S04]  /*17a70*/  LDL.LU.64 R8, [R1+0x988] ;  /* 0x0009880001087983 */ /* 0x000ea80000300a00 */
[----:B------:R-:W2:Y:S04]  /*17a80*/  LDL.LU R29, [R1+0x5b8] ;  /* 0x0005b800011d7983 */ /* 0x000ea80000300800 */
[----:B------:R-:W2:Y:S04]  /*17a90*/  LDL.LU R25, [R1+0x640] ;  /* 0x0006400001197983 */ /* 0x000ea80000300800 */
[----:B------:R-:W2:Y:S04]  /*17aa0*/  LDL.LU R24, [R1+0x5b4] ;  /* 0x0005b40001187983 */ /* 0x000ea80000300800 */
[----:B------:R1:W-:Y:S04]  /*17ab0*/  STL [R1+0x8f4], R20 ;  /* 0x0008f41401007387 */ /* 0x0003e80000100800 */
[----:B-1----:R-:W2:Y:S01]  /*17ac0*/  LDL.LU R20, [R1+0x5bc] ;  /* 0x0005bc0001147983 */ /* 0x002ea20000300800 */
[----:B0-----:R-:W-:Y:S01]  /*17ad0*/  VIADD R2, R2, 0x7f ;  /* 0x0000007f02027836 */ /* 0x001fe20000000000 */
[----:B---3--:R-:W-:-:S02]  /*17ae0*/  IADD3 R13, P4, R13, UR10, RZ ;  /* 0x0000000a0d0d7c10 */ /* 0x008fc4000ff9e0ff */
[----:B----4-:R-:W-:Y:S02]  /*17af0*/  IADD3 R12, P3, R12, UR10, RZ ;  /* 0x0000000a0c0c7c10 */ /* 0x010fe4000ff7e0ff */
[----:B------:R-:W-:Y:S02]  /*17b00*/  IADD3 R21, P6, R21, UR10, RZ ;  /* 0x0000000a15157c10 */ /* 0x000fe4000ffde0ff */
[----:B------:R-:W-:Y:S02]  /*17b10*/  IADD3 R22, P5, R22, UR10, RZ ;  /* 0x0000000a16167c10 */ /* 0x000fe4000ffbe0ff */
[----:B------:R-:W-:Y:S01]  /*17b20*/  IADD3 R23, P2, R23, UR10, RZ ;  /* 0x0000000a17177c10 */ /* 0x000fe2000ff5e0ff */
[C---:B--2---:R-:W-:Y:S06]  /*17b30*/  HMMA.16816.F32.BF16 R8, R4.reuse, R26, R8 ;  /* 0x0000001a0408723c */ /* 0x044fec0000041808 */
[----:B------:R-:W-:Y:S01]  /*17b40*/  HMMA.16816.F32.BF16 R4, R4, R14, R16 ;  /* 0x0000000e0404723c */ /* 0x000fe20000041810 */
[----:B------:R-:W-:-:S15]  /*17b50*/  IADD3 R20, P1, R20, UR10, RZ ;  /* 0x0000000a14147c10 */ /* 0x000fde000ff3e0ff */
[----:B------:R-:W-:-:S01]  /*17b60*/  NOP ;  /* 0x0000000000007918 */ /* 0x000fc20000000000 */
[----:B------:R0:W-:Y:S04]  /*17b70*/  STL.64 [R1+0x90], R8 ;  /* 0x0000900801007387 */ /* 0x0001e80000100a00 */
[----:B------:R1:W-:Y:S01]  /*17b80*/  STL.64 [R1+0x98], R10 ;  /* 0x0000980a01007387 */ /* 0x0003e20000100a00 */
[----:B0-----:R-:W-:Y:S01]  /*17b90*/  IMAD.MOV.U32 R8, RZ, RZ, R11 ;  /* 0x000000ffff087224 */ /* 0x001fe200078e000b */
[----:B-1----:R-:W-:-:S04]  /*17ba0*/  SHF.R.S32.HI R11, RZ, 0x1f, R2 ;  /* 0x0000001fff0b7819 */ /* 0x002fc80000011402 */
[----:B------:R-:W-:Y:S04]  /*17bb0*/  STL [R1+0x8f8], R8 ;  /* 0x0008f80801007387 */ /* 0x000fe80000100800 */
[----:B------:R0:W-:Y:S01]  /*17bc0*/  STL.64 [R1+0xa0], R4 ;  /* 0x0000a00401007387 */ /* 0x0001e20000100a00 */
[----:B------:R-:W-:-:S03]  /*17bd0*/  LEA.HI R11, R11, R2, RZ, 0x7 ;  /* 0x000000020b0b7211 */ /* 0x000fc600078f38ff */
[----:B------:R1:W-:Y:S04]  /*17be0*/  STL.64 [R1+0xa8], R6 ;  /* 0x0000a80601007387 */ /* 0x0003e80000100a00 */
[----:B------:R-:W2:Y:S01]  /*17bf0*/  LDL.LU R2, [R1+0x638] ;  /* 0x0006380001027983 */ /* 0x000ea20000300800 */
[----:B0-----:R-:W-:Y:S01]  /*17c00*/  IMAD.MOV.U32 R4, RZ, RZ, R7 ;  /* 0x000000ffff047224 */ /* 0x001fe200078e0007 */
[----:B------:R-:W-:-:S04]  /*17c10*/  IADD3.X R3, R3, UR7, RZ, P1, !PT ;  /* 0x0000000703037c10 */ /* 0x000fc80008ffe4ff */
[----:B------:R-:W-:Y:S04]  /*17c20*/  STL [R1+0x8fc], R4 ;  /* 0x0008fc0401007387 */ /* 0x000fe80000100800 */
[----:B------:R-:W-:Y:S04]  /*17c30*/  STL [R1+0x5bc], R20 ;  /* 0x0005bc1401007387 */ /* 0x000fe80000100800 */
[----:B------:R-:W-:Y:S04]  /*17c40*/  STL [R1+0x664], R13 ;  /* 0x0006640d01007387 */ /* 0x000fe80000100800 */
[----:B------:R-:W-:Y:S04]  /*17c50*/  STL [R1+0x660], R12 ;  /* 0x0006600c01007387 */ /* 0x000fe80000100800 */
[----:B------:R-:W-:Y:S04]  /*17c60*/  STL [R1+0x65c], R21 ;  /* 0x00065c1501007387 */ /* 0x000fe80000100800 */
[----:B------:R-:W-:Y:S01]  /*17c70*/  STL [R1+0x658], R22 ;  /* 0x0006581601007387 */ /* 0x000fe20000100800 */
[----:B------:R-:W-:-:S03]  /*17c80*/  IADD3 R28, P1, R28, UR10, RZ ;  /* 0x0000000a1c1c7c10 */ /* 0x000fc6000ff3e0ff */
[----:B------:R-:W3:Y:S04]  /*17c90*/  LDL.LU R5, [R1+0x5b0] ;  /* 0x0005b00001057983 */ /* 0x000ee80000300800 */
[----:B------:R-:W-:Y:S04]  /*17ca0*/  STL [R1+0x650], R23 ;  /* 0x0006501701007387 */ /* 0x000fe80000100800 */
[----:B-1----:R-:W4:Y:S04]  /*17cb0*/  LDL.LU R6, [R1+0x630] ;  /* 0x0006300001067983 */ /* 0x002f280000300800 */
[----:B------:R-:W-:Y:S04]  /*17cc0*/  STL [R1+0x5ac], R3 ;  /* 0x0005ac0301007387 */ /* 0x000fe80000100800 */
[----:B------:R-:W4:Y:S04]  /*17cd0*/  LDL.LU R7, [R1+0x654] ;  /* 0x0006540001077983 */ /* 0x000f280000300800 */
[----:B------:R0:W-:Y:S04]  /*17ce0*/  STL [R1+0x648], R28 ;  /* 0x0006481c01007387 */ /* 0x0001e80000100800 */
[----:B------:R-:W4:Y:S04]  /*17cf0*/  LDL.LU R14, [R1+0x628] ;  /* 0x00062800010e7983 */ /* 0x000f280000300800 */
[----:B------:R-:W4:Y:S04]  /*17d00*/  LDL.LU R15, [R1+0x64c] ;  /* 0x00064c00010f7983 */ /* 0x000f280000300800 */
[----:B------:R-:W4:Y:S04]  /*17d10*/  LDL.LU R16, [R1+0x620] ;  /* 0x0006200001107983 */ /* 0x000f280000300800 */
[----:B------:R-:W4:Y:S04]  /*17d20*/  LDL.LU R17, [R1+0x644] ;  /* 0x0006440001117983 */ /* 0x000f280000300800 */
[----:B------:R-:W4:Y:S04]  /*17d30*/  LDL.LU R18, [R1+0x618] ;  /* 0x0006180001127983 */ /* 0x000f280000300800 */
[----:B------:R-:W4:Y:S01]  /*17d40*/  LDL.LU R19, [R1+0x63c] ;  /* 0x00063c0001137983 */ /* 0x000f220000300800 */
[----:B------:R-:W-:-:S03]  /*17d50*/  IADD3.X R29, R29, UR7, RZ, P4, !PT ;  /* 0x000000071d1d7c10 */ /* 0x000fc6000a7fe4ff */
[----:B0-----:R-:W4:Y:S04]  /*17d60*/  LDL.LU R28, [R1+0x610] ;  /* 0x00061000011c7983 */ /* 0x001f280000300800 */
[----:B------:R-:W4:Y:S04]  /*17d70*/  LDL.LU R3, [R1+0x634] ;  /* 0x0006340001037983 */ /* 0x000f280000300800 */
[----:B------:R0:W-:Y:S04]  /*17d80*/  STL [R1+0x5b8], R29 ;  /* 0x0005b81d01007387 */ /* 0x0001e80000100800 */
[----:B0-----:R-:W4:Y:S01]  /*17d90*/  LDL.LU R29, [R1+0x608] ;  /* 0x00060800011d7983 */ /* 0x001f220000300800 */
[----:B------:R-:W-:-:S02]  /*17da0*/  IADD3 R25, P4, R25, UR10, RZ ;  /* 0x0000000a19197c10 */ /* 0x000fc4000ff9e0ff */
[----:B------:R-:W-:Y:S01]  /*17db0*/  IADD3.X R24, R24, UR7, RZ, P3, !PT ;  /* 0x0000000718187c10 */ /* 0x000fe20009ffe4ff */
[----:B------:R-:W4:Y:S04]  /*17dc0*/  LDL.LU R8, [R1+0x62c] ;  /* 0x00062c0001087983 */ /* 0x000f280000300800 */
[----:B------:R-:W4:Y:S04]  /*17dd0*/  LDL.LU R26, [R1+0x600] ;  /* 0x00060000011a7983 */ /* 0x000f280000300800 */
[----:B------:R-:W-:Y:S01]  /*17de0*/  STL [R1+0x640], R25 ;  /* 0x0006401901007387 */ /* 0x000fe20000100800 */
[----:B------:R-:W-:-:S03]  /*17df0*/  UIADD3 UR4, UR4, 0x1, URZ ;  /* 0x0000000104047890 */ /* 0x000fc6000fffe03f */
[----:B------:R-:W4:Y:S01]  /*17e00*/  LDL.LU R27, [R1+0x624] ;  /* 0x00062400011b7983 */ /* 0x000f220000300800 */
[----:B------:R-:W-:-:S03]  /*17e10*/  SHF.R.S32.HI R11, RZ, 0x7, R11 ;  /* 0x00000007ff0b7819 */ /* 0x000fc6000001140b */
[----:B------:R0:W-:Y:S04]  /*17e20*/  STL [R1+0x5b4], R24 ;  /* 0x0005b41801007387 */ /* 0x0001e80000100800 */
[----:B------:R-:W4:Y:S04]  /*17e30*/  LDL.LU R9, [R1+0x5f8] ;  /* 0x0005f80001097983 */ /* 0x000f280000300800 */
[----:B------:R-:W4:Y:S01]  /*17e40*/  LDL.LU R10, [R1+0x61c] ;  /* 0x00061c00010a7983 */ /* 0x000f220000300800 */
[----:B------:R-:W-:-:S03]  /*17e50*/  ISETP.NE.U32.AND P0, PT, R11, UR4, PT ;  /* 0x000000040b007c0c */ /* 0x000fc6000bf05070 */
[----:B0-----:R-:W4:Y:S04]  /*17e60*/  LDL.LU R24, [R1+0x5f0] ;  /* 0x0005f00001187983 */ /* 0x001f280000300800 */
[----:B------:R-:W4:Y:S04]  /*17e70*/  LDL.LU R11, [R1+0x614] ;  /* 0x00061400010b7983 */ /* 0x000f280000300800 */
[----:B------:R-:W4:Y:S04]  /*17e80*/  LDL.LU R20, [R1+0x5e8] ;  /* 0x0005e80001147983 */ /* 0x000f280000300800 */
[----:B------:R-:W4:Y:S01]  /*17e90*/  LDL.LU R13, [R1+0x60c] ;  /* 0x00060c00010d7983 */ /* 0x000f220000300800 */
[----:B--2---:R-:W-:-:S05]  /*17ea0*/  IADD3 R2, P3, R2, UR10, RZ ;  /* 0x0000000a02027c10 */ /* 0x004fca000ff7e0ff */
[----:B------:R0:W-:Y:S04]  /*17eb0*/  STL [R1+0x638], R2 ;  /* 0x0006380201007387 */ /* 0x0001e80000100800 */
[----:B------:R-:W2:Y:S04]  /*17ec0*/  LDL.LU R12, [R1+0x5e0] ;  /* 0x0005e000010c7983 */ /* 0x000ea80000300800 */
[----:B------:R-:W2:Y:S04]  /*17ed0*/  LDL.LU R21, [R1+0x604] ;  /* 0x0006040001157983 */ /* 0x000ea80000300800 */
[----:B------:R-:W2:Y:S04]  /*17ee0*/  LDL.LU R22, [R1+0x5d8] ;  /* 0x0005d80001167983 */ /* 0x000ea80000300800 */
[----:B------:R-:W2:Y:S04]  /*17ef0*/  LDL.LU R23, [R1+0x5fc] ;  /* 0x0005fc0001177983 */ /* 0x000ea80000300800 */
[----:B------:R-:W2:Y:S04]  /*17f00*/  LDL.LU R25, [R1+0x5d0] ;  /* 0x0005d00001197983 */ /* 0x000ea80000300800 */
[----:B0-----:R-:W2:Y:S01]  /*17f10*/  LDL.LU R2, [R1+0x5f4] ;  /* 0x0005f40001027983 */ /* 0x001ea20000300800 */
[----:B---3--:R-:W-:-:S02]  /*17f20*/  IADD3.X R5, R5, UR7, RZ, P6, !PT ;  /* 0x0000000705057c10 */ /* 0x008fc4000b7fe4ff */
[----:B----4-:R-:W-:Y:S02]  /*17f30*/  IADD3 R6, P6, R6, UR10, RZ ;  /* 0x0000000a06067c10 */ /* 0x010fe4000ffde0ff */
[----:B------:R-:W-:Y:S02]  /*17f40*/  IADD3.X R7, R7, UR7, RZ, P5, !PT ;  /* 0x0000000707077c10 */ /* 0x000fe4000affe4ff */
[----:B------:R-:W-:Y:S02]  /*17f50*/  IADD3 R14, P5, R14, UR10, RZ ;  /* 0x0000000a0e0e7c10 */ /* 0x000fe4000ffbe0ff */
[----:B------:R-:W-:Y:S01]  /*17f60*/  IADD3.X R15, R15, UR7, RZ, P2, !PT ;  /* 0x000000070f0f7c10 */ /* 0x000fe200097fe4ff */
[----:B------:R-:W-:Y:S01]  /*17f70*/  STL [R1+0x5b0], R5 ;  /* 0x0005b00501007387 */ /* 0x000fe20000100800 */
[----:B------:R-:W-:-:S03]  /*17f80*/  IADD3 R16, P2, R16, UR10, RZ ;  /* 0x0000000a10107c10 */ /* 0x000fc6000ff5e0ff */
[----:B------:R-:W-:Y:S01]  /*17f90*/  STL [R1+0x630], R6 ;  /* 0x0006300601007387 */ /* 0x000fe20000100800 */
[----:B------:R-:W-:Y:S02]  /*17fa0*/  IADD3.X R17, R17, UR7, RZ, P1, !PT ;  /* 0x0000000711117c10 */ /* 0x000fe40008ffe4ff */
[----:B------:R-:W-:Y:S01]  /*17fb0*/  IADD3.X R19, R19, UR7, RZ, P4, !PT ;  /* 0x0000000713137c10 */ /* 0x000fe2000a7fe4ff */
[----:B------:R-:W-:Y:S04]  /*17fc0*/  STL [R1+0x654], R7 ;  /* 0x0006540701007387 */ /* 0x000fe80000100800 */
[----:B------:R-:W-:Y:S01]  /*17fd0*/  STL [R1+0x628], R14 ;  /* 0x0006280e01007387 */ /* 0x000fe20000100800 */
[----:B------:R-:W-:Y:S02]  /*17fe0*/  IADD3 R28, P4, R28, UR10, RZ ;  /* 0x0000000a1c1c7c10 */ /* 0x000fe4000ff9e0ff */
[----:B------:R-:W-:Y:S01]  /*17ff0*/  IADD3 R18, P1, R18, UR10, RZ ;  /* 0x0000000a12127c10 */ /* 0x000fe2000ff3e0ff */
[----:B------:R-:W-:Y:S04]  /*18000*/  STL [R1+0x64c], R15 ;  /* 0x00064c0f01007387 */ /* 0x000fe80000100800 */
[----:B------:R-:W-:Y:S04]  /*18010*/  STL [R1+0x620], R16 ;  /* 0x0006201001007387 */ /* 0x000fe80000100800 */
[----:B------:R-:W-:Y:S04]  /*18020*/  STL [R1+0x644], R17 ;  /* 0x0006441101007387 */ /* 0x000fe80000100800 */
[----:B------:R0:W-:Y:S01]  /*18030*/  STL [R1+0x610], R28 ;  /* 0x0006101c01007387 */ /* 0x0001e20000100800 */
[----:B------:R-:W-:-:S03]  /*18040*/  IADD3.X R3, R3, UR7, RZ, P3, !PT ;  /* 0x0000000703037c10 */ /* 0x000fc60009ffe4ff */
[----:B------:R-:W-:Y:S01]  /*18050*/  STL [R1+0x618], R18 ;  /* 0x0006181201007387 */ /* 0x000fe20000100800 */
[----:B------:R-:W-:-:S03]  /*18060*/  IADD3 R29, P3, R29, UR10, RZ ;  /* 0x0000000a1d1d7c10 */ /* 0x000fc6000ff7e0ff */
[----:B0-----:R-:W3:Y:S04]  /*18070*/  LDL.LU R28, [R1+0x674] ;  /* 0x00067400011c7983 */ /* 0x001ee80000300800 */
[----:B------:R-:W-:Y:S04]  /*18080*/  STL [R1+0x63c], R19 ;  /* 0x00063c1301007387 */ /* 0x000fe80000100800 */
[----:B------:R0:W-:Y:S04]  /*18090*/  STL [R1+0x634], R3 ;  /* 0x0006340301007387 */ /* 0x0001e80000100800 */
[----:B0-----:R-:W4:Y:S04]  /*180a0*/  LDL.LU R3, [R1+0x5ec] ;  /* 0x0005ec0001037983 */ /* 0x001f280000300800 */
[----:B------:R0:W-:Y:S04]  /*180b0*/  STL [R1+0x608], R29 ;  /* 0x0006081d01007387 */ /* 0x0001e80000100800 */
[----:B0-----:R-:W4:Y:S01]  /*180c0*/  LDL.LU R29, [R1+0x670] ;  /* 0x00067000011d7983 */ /* 0x001f220000300800 */
[----:B------:R-:W-:-:S02]  /*180d0*/  IADD3.X R8, R8, UR7, RZ, P6, !PT ;  /* 0x0000000708087c10 */ /* 0x000fc4000b7fe4ff */
[----:B------:R-:W-:Y:S02]  /*180e0*/  IADD3 R26, P6, R26, UR10, RZ ;  /* 0x0000000a1a1a7c10 */ /* 0x000fe4000ffde0ff */
[----:B------:R-:W-:Y:S02]  /*180f0*/  IADD3.X R27, R27, UR7, RZ, P5, !PT ;  /* 0x000000071b1b7c10 */ /* 0x000fe4000affe4ff */
[----:B------:R-:W-:Y:S02]  /*18100*/  IADD3.X R10, R10, UR7, RZ, P2, !PT ;  /* 0x000000070a0a7c10 */ /* 0x000fe400097fe4ff */
[----:B------:R-:W-:Y:S02]  /*18110*/  IADD3 R24, P2, R24, UR10, RZ ;  /* 0x0000000a18187c10 */ /* 0x000fe4000ff5e0ff */
[----:B------:R-:W-:Y:S01]  /*18120*/  IADD3 R9, P5, R9, UR10, RZ ;  /* 0x0000000a09097c10 */ /* 0x000fe2000ffbe0ff */
[----:B------:R-:W-:Y:S04]  /*18130*/  STL [R1+0x62c], R8 ;  /* 0x00062c0801007387 */ /* 0x000fe80000100800 */
[----:B------:R-:W-:Y:S04]  /*18140*/  STL [R1+0x600], R26 ;  /* 0x0006001a01007387 */ /* 0x000fe80000100800 */
[----:B------:R-:W-:Y:S01]  /*18150*/  STL [R1+0x624], R27 ;  /* 0x0006241b01007387 */ /* 0x000fe20000100800 */
[----:B------:R-:W-:-:S03]  /*18160*/  IADD3.X R11, R11, UR7, RZ, P1, !PT ;  /* 0x000000070b0b7c10 */ /* 0x000fc60008ffe4ff */
[----:B------:R0:W-:Y:S01]  /*18170*/  STL [R1+0x5f0], R24 ;  /* 0x0005f01801007387 */ /* 0x0001e20000100800 */
[----:B------:R-:W-:-:S03]  /*18180*/  IADD3 R20, P1, R20, UR10, RZ ;  /* 0x0000000a14147c10 */ /* 0x000fc6000ff3e0ff */
[----:B------:R-:W-:Y:S01]  /*18190*/  STL [R1+0x5f8], R9 ;  /* 0x0005f80901007387 */ /* 0x000fe20000100800 */
[----:B------:R-:W-:-:S03]  /*181a0*/  IADD3.X R13, R13, UR7, RZ, P4, !PT ;  /* 0x000000070d0d7c10 */ /* 0x000fc6000a7fe4ff */
[----:B0-----:R-:W4:Y:S04]  /*181b0*/  LDL.LU R24, [R1+0x5e4] ;  /* 0x0005e40001187983 */ /* 0x001f280000300800 */
[----:B------:R-:W-:Y:S04]  /*181c0*/  STL [R1+0x61c], R10 ;  /* 0x00061c0a01007387 */ /* 0x000fe80000100800 */
[----:B------:R-:W-:Y:S04]  /*181d0*/  STL [R1+0x614], R11 ;  /* 0x0006140b01007387 */ /* 0x000fe80000100800 */
[----:B------:R-:W-:Y:S04]  /*181e0*/  STL [R1+0x5e8], R20 ;  /* 0x0005e81401007387 */ /* 0x000fe80000100800 */
[----:B------:R-:W-:Y:S01]  /*181f0*/  STL [R1+0x60c], R13 ;  /* 0x00060c0d01007387 */ /* 0x000fe20000100800 */
[----:B--2---:R-:W-:-:S02]  /*18200*/  IADD3 R12, P4, R12, UR10, RZ ;  /* 0x0000000a0c0c7c10 */ /* 0x004fc4000ff9e0ff */
[----:B------:R-:W-:Y:S02]  /*18210*/  IADD3.X R21, R21, UR7, RZ, P3, !PT ;  /* 0x0000000715157c10 */ /* 0x000fe40009ffe4ff */
[----:B------:R-:W-:Y:S02]  /*18220*/  IADD3 R22, P3, R22, UR10, RZ ;  /* 0x0000000a16167c10 */ /* 0x000fe4000ff7e0ff */
[----:B------:R-:W-:Y:S02]  /*18230*/  IADD3.X R23, R23, UR7, RZ, P6, !PT ;  /* 0x0000000717177c10 */ /* 0x000fe4000b7fe4ff */
[----:B------:R-:W-:Y:S01]  /*18240*/  IADD3 R25, P6, R25, UR10, RZ ;  /* 0x0000000a19197c10 */ /* 0x000fe2000ffde0ff */
[----:B------:R-:W-:Y:S04]  /*18250*/  STL [R1+0x5e0], R12 ;  /* 0x0005e00c01007387 */ /* 0x000fe80000100800 */
[----:B------:R-:W-:Y:S04]  /*18260*/  STL [R1+0x604], R21 ;  /* 0x0006041501007387 */ /* 0x000fe80000100800 */
[----:B------:R-:W-:Y:S04]  /*18270*/  STL [R1+0x5d8], R22 ;  /* 0x0005d81601007387 */ /* 0x000fe80000100800 */
[----:B------:R-:W2:Y:S01]  /*18280*/  LDL.LU R5, [R1+0x66c] ;  /* 0x00066c0001057983 */ /* 0x000ea20000300800 */
[----:B------:R-:W-:-:S03]  /*18290*/  IADD3.X R2, R2, UR7, RZ, P5, !PT ;  /* 0x0000000702027c10 */ /* 0x000fc6000affe4ff */
[----:B------:R-:W-:Y:S04]  /*182a0*/  STL [R1+0x5fc], R23 ;  /* 0x0005fc1701007387 */ /* 0x000fe80000100800 */
[----:B------:R-:W2:Y:S04]  /*182b0*/  LDL.LU R6, [R1+0x5dc] ;  /* 0x0005dc0001067983 */ /* 0x000ea80000300800 */
[----:B------:R-:W-:Y:S04]  /*182c0*/  STL [R1+0x5d0], R25 ;  /* 0x0005d01901007387 */ /* 0x000fe80000100800 */
[----:B------:R-:W2:Y:S04]  /*182d0*/  LDL.LU R7, [R1+0x68c] ;  /* 0x00068c0001077983 */ /* 0x000ea80000300800 */
[----:B------:R0:W-:Y:S04]  /*182e0*/  STL [R1+0x5f4], R2 ;  /* 0x0005f40201007387 */ /* 0x0001e80000100800 */
[----:B------:R-:W2:Y:S04]  /*182f0*/  LDL.LU R14, [R1+0x5d4] ;  /* 0x0005d400010e7983 */ /* 0x000ea80000300800 */
[----:B------:R-:W2:Y:S04]  /*18300*/  LDL.LU R15, [R1+0x688] ;  /* 0x00068800010f7983 */ /* 0x000ea80000300800 */
[----:B------:R-:W2:Y:S04]  /*18310*/  LDL.LU R16, [R1+0x5cc] ;  /* 0x0005cc0001107983 */ /* 0x000ea80000300800 */
[----:B------:R-:W2:Y:S04]  /*18320*/  LDL.LU R17, [R1+0x684] ;  /* 0x0006840001117983 */ /* 0x000ea80000300800 */
[----:B------:R-:W2:Y:S04]  /*18330*/  LDL.LU R18, [R1+0x5c8] ;  /* 0x0005c80001127983 */ /* 0x000ea80000300800 */
[----:B------:R-:W2:Y:S04]  /*18340*/  LDL.LU R19, [R1+0x6a4] ;  /* 0x0006a40001137983 */ /* 0x000ea80000300800 */
[----:B0-----:R-:W2:Y:S04]  /*18350*/  LDL.LU R2, [R1+0x5c4] ;  /* 0x0005c40001027983 */ /* 0x001ea80000300800 */
[----:B------:R-:W2:Y:S01]  /*18360*/  LDL.LU R25, [R1+0x6a0] ;  /* 0x0006a00001197983 */ /* 0x000ea20000300800 */
[----:B---3--:R-:W-:-:S05]  /*18370*/  IADD3 R28, P5, R28, UR10, RZ ;  /* 0x0000000a1c1c7c10 */ /* 0x008fca000ffbe0ff */
[----:B------:R0:W-:Y:S01]  /*18380*/  STL [R1+0x674], R28 ;  /* 0x0006741c01007387 */ /* 0x0001e20000100800 */
[----:B----4-:R-:W-:-:S03]  /*18390*/  IADD3.X R3, R3, UR7, RZ, P2, !PT ;  /* 0x0000000703037c10 */ /* 0x010fc600097fe4ff */
[----:B0-----:R-:W3:Y:S04]  /*183a0*/  LDL.LU R28, [R1+0x5c0] ;  /* 0x0005c000011c7983 */ /* 0x001ee80000300800 */
[----:B------:R-:W4:Y:S04]  /*183b0*/  LDL.LU R8, [R1+0x69c] ;  /* 0x00069c0001087983 */ /* 0x000f280000300800 */
[----:B------:R-:W4:Y:S04]  /*183c0*/  LDL.LU R26, [R1+0x668] ;  /* 0x00066800011a7983 */ /* 0x000f280000300800 */
[----:B------:R0:W-:Y:S04]  /*183d0*/  STL [R1+0x5ec], R3 ;  /* 0x0005ec0301007387 */ /* 0x0001e80000100800 */
[----:B------:R-:W4:Y:S01]  /*183e0*/  LDL.LU R27, [R1+0x6bc] ;  /* 0x0006bc00011b7983 */ /* 0x000f220000300800 */
[----:B------:R-:W-:-:S05]  /*183f0*/  IADD3 R29, P2, R29, UR10, RZ ;  /* 0x0000000a1d1d7c10 */ /* 0x000fca000ff5e0ff */
[----:B------:R1:W-:Y:S04]  /*18400*/  STL [R1+0x670], R29 ;  /* 0x0006701d01007387 */ /* 0x0003e80000100800 */
[----:B------:R-:W4:Y:S04]  /*18410*/  LDL.LU R9, [R1+0x678] ;  /* 0x0006780001097983 */ /* 0x000f280000300800 */
[----:B------:R-:W4:Y:S04]  /*18420*/  LDL.LU R10, [R1+0x6b8] ;  /* 0x0006b800010a7983 */ /* 0x000f280000300800 */
[----:B0-----:R-:W4:Y:S04]  /*18430*/  LDL.LU R3, [R1+0x67c] ;  /* 0x00067c0001037983 */ /* 0x001f280000300800 */
[----:B------:R-:W4:Y:S04]  /*18440*/  LDL.LU R11, [R1+0x6b4] ;  /* 0x0006b400010b7983 */ /* 0x000f280000300800 */
[----:B------:R-:W4:Y:S04]  /*18450*/  LDL.LU R20, [R1+0x680] ;  /* 0x0006800001147983 */ /* 0x000f280000300800 */
[----:B------:R-:W4:Y:S01]  /*18460*/  LDL.LU R13, [R1+0x6d4] ;  /* 0x0006d400010d7983 */ /* 0x000f220000300800 */
[----:B------:R-:W-:-:S05]  /*18470*/  IADD3.X R24, R24, UR7, RZ, P1, !PT ;  /* 0x0000000718187c10 */ /* 0x000fca0008ffe4ff */
[----:B------:R0:W-:Y:S04]  /*18480*/  STL [R1+0x5e4], R24 ;  /* 0x0005e41801007387 */ /* 0x0001e80000100800 */
[----:B------:R-:W4:Y:S04]  /*18490*/  LDL.LU R12, [R1+0x690] ;  /* 0x00069000010c7983 */ /* 0x000f280000300800 */
[----:B------:R-:W4:Y:S04]  /*184a0*/  LDL.LU R21, [R1+0x6d0] ;  /* 0x0006d00001157983 */ /* 0x000f280000300800 */
[----:B------:R-:W4:Y:S04]  /*184b0*/  LDL.LU R22, [R1+0x694] ;  /* 0x0006940001167983 */ /* 0x000f280000300800 */
[----:B------:R-:W4:Y:S04]  /*184c0*/  LDL.LU R23, [R1+0x6cc] ;  /* 0x0006cc0001177983 */ /* 0x000f280000300800 */
[----:B-1----:R-:W4:Y:S04]  /*184d0*/  LDL.LU R29, [R1+0x698] ;  /* 0x00069800011d7983 */ /* 0x002f280000300800 */
[----:B0-----:R-:W4:Y:S01]  /*184e0*/  LDL.LU R24, [R1+0x6ec] ;  /* 0x0006ec0001187983 */ /* 0x001f220000300800 */
[----:B--2---:R-:W-:-:S02]  /*184f0*/  IADD3 R5, P1, R5, UR10, RZ ;  /* 0x0000000a05057c10 */ /* 0x004fc4000ff3e0ff */
[----:B------:R-:W-:Y:S02]  /*18500*/  IADD3.X R6, R6, UR7, RZ, P4, !PT ;  /* 0x0000000706067c10 */ /* 0x000fe4000a7fe4ff */
[----:B------:R-:W-:Y:S02]  /*18510*/  IADD3 R7, P4, R7, UR10, RZ ;  /* 0x0000000a07077c10 */ /* 0x000fe4000ff9e0ff */
[----:B------:R-:W-:Y:S02]  /*18520*/  IADD3.X R14, R14, UR7, RZ, P3, !PT ;  /* 0x000000070e0e7c10 */ /* 0x000fe40009ffe4ff */
[----:B------:R-:W-:Y:S01]  /*18530*/  IADD3 R15, P3, R15, UR10, RZ ;  /* 0x0000000a0f0f7c10 */ /* 0x000fe2000ff7e0ff */
[----:B------:R-:W-:Y:S01]  /*18540*/  STL [R1+0x66c], R5 ;  /* 0x00066c0501007387 */ /* 0x000fe20000100800 */
[----:B------:R-:W-:-:S03]  /*18550*/  IADD3.X R16, R16, UR7, RZ, P6, !PT ;  /* 0x0000000710107c10 */ /* 0x000fc6000b7fe4ff */
[----:B------:R-:W-:Y:S01]  /*18560*/  STL [R1+0x5dc], R6 ;  /* 0x0005dc0601007387 */ /* 0x000fe20000100800 */
[----:B------:R-:W-:-:S03]  /*18570*/  IADD3 R17, P6, R17, UR10, RZ ;  /* 0x0000000a11117c10 */ /* 0x000fc6000ffde0ff */
[----:B------:R-:W-:Y:S04]  /*18580*/  STL [R1+0x68c], R7 ;  /* 0x00068c0701007387 */ /* 0x000fe80000100800 */
[----:B------:R-:W-:Y:S01]  /*18590*/  STL [R1+0x5d4], R14 ;  /* 0x0005d40e01007387 */ /* 0x000fe20000100800 */
[----:B------:R-:W-:Y:S02]  /*185a0*/  IADD3.X R18, R18, UR7, RZ, P5, !PT ;  /* 0x0000000712127c10 */ /* 0x000fe4000affe4ff */
[----:B------:R-:W-:Y:S01]  /*185b0*/  IADD3.X R2, R2, UR7, RZ, P2, !PT ;  /* 0x0000000702027c10 */ /* 0x000fe200097fe4ff */
[----:B------:R-:W-:Y:S04]  /*185c0*/  STL [R1+0x688], R15 ;  /* 0x0006880f01007387 */ /* 0x000fe80000100800 */
[----:B------:R-:W-:Y:S01]  /*185d0*/  STL [R1+0x5cc], R16 ;  /* 0x0005cc1001007387 */ /* 0x000fe20000100800 */
[----:B------:R-:W-:-:S03]  /*185e0*/  IADD3 R19, P5, R19, UR10, RZ ;  /* 0x0000000a13137c10 */ /* 0x000fc6000ffbe0ff */
[----:B------:R-:W-:Y:S04]  /*185f0*/  STL [R1+0x684], R17 ;  /* 0x0006841101007387 */ /* 0x000fe80000100800 */
[----:B------:R0:W-:Y:S01]  /*18600*/  STL [R1+0x5c4], R2 ;  /* 0x0005c40201007387 */ /* 0x0001e20000100800 */
[----:B------:R-:W-:-:S03]  /*18610*/  IADD3 R25, P2, R25, UR10, RZ ;  /* 0x0000000a19197c10 */ /* 0x000fc6000ff5e0ff */
[----:B------:R-:W-:Y:S04]  /*18620*/  STL [R1+0x5c8], R18 ;  /* 0x0005c81201007387 */ /* 0x000fe80000100800 */
[----:B0-----:R-:W2:Y:S04]  /*18630*/  LDL.LU R2, [R1+0x6a8] ;  /* 0x0006a80001027983 */ /* 0x001ea80000300800 */
[----:B------:R-:W-:Y:S04]  /*18640*/  STL [R1+0x6a4], R19 ;  /* 0x0006a41301007387 */ /* 0x000fe80000100800 */
[----:B------:R0:W-:Y:S04]  /*18650*/  STL [R1+0x6a0], R25 ;  /* 0x0006a01901007387 */ /* 0x0001e80000100800 */
[----:B0-----:R-:W2:Y:S01]  /*18660*/  LDL.LU R25, [R1+0x6e8] ;  /* 0x0006e80001197983 */ /* 0x001ea20000300800 */
[----:B---3--:R-:W-:-:S02]  /*18670*/  IADD3.X R28, R28, UR7, RZ, P1, !PT ;  /* 0x000000071c1c7c10 */ /* 0x008fc40008ffe4ff */
[----:B----4-:R-:W-:Y:S02]  /*18680*/  IADD3 R8, P1, R8, UR10, RZ ;  /* 0x0000000a08087c10 */ /* 0x010fe4000ff3e0ff */
[----:B------:R-:W-:Y:S01]  /*18690*/  IADD3.X R26, R26, UR7, RZ, P4, !PT ;  /* 0x000000071a1a7c10 */ /* 0x000fe2000a7fe4ff */
[----:B------:R0:W-:Y:S01]  /*186a0*/  STL [R1+0x5c0], R28 ;  /* 0x0005c01c01007387 */ /* 0x0001e20000100800 */
[----:B------:R-:W-:-:S03]  /*186b0*/  IADD3 R27, P4, R27, UR10, RZ ;  /* 0x0000000a1b1b7c10 */ /* 0x000fc6000ff9e0ff */
[----:B0-----:R-:W3:Y:S01]  /*186c0*/  LDL.LU R28, [R1+0x6ac] ;  /* 0x0006ac00011c7983 */ /* 0x001ee20000300800 */
[----:B------:R-:W-:Y:S02]  /*186d0*/  IADD3.X R3, R3, UR7, RZ, P6, !PT ;  /* 0x0000000703037c10 */ /* 0x000fe4000b7fe4ff */
[----:B------:R-:W-:Y:S01]  /*186e0*/  IADD3.X R9, R9, UR7, RZ, P3, !PT ;  /* 0x0000000709097c10 */ /* 0x000fe20009ffe4ff */
[----:B------:R-:W-:Y:S04]  /*186f0*/  STL [R1+0x69c], R8 ;  /* 0x00069c0801007387 */ /* 0x000fe80000100800 */
[----:B------:R-:W-:Y:S04]  /*18700*/  STL [R1+0x668], R26 ;  /* 0x0006681a01007387 */ /* 0x000fe80000100800 */
[----:B------:R-:W-:Y:S04]  /*18710*/  STL [R1+0x6bc], R27 ;  /* 0x0006bc1b01007387 */ /* 0x000fe80000100800 */
[----:B------:R0:W-:Y:S04]  /*18720*/  STL [R1+0x67c], R3 ;  /* 0x00067c0301007387 */ /* 0x0001e80000100800 */
[----:B------:R-:W-:Y:S04]  /*18730*/  STL [R1+0x678], R9 ;  /* 0x0006780901007387 */ /* 0x000fe80000100800 */
[----:B0-----:R-:W4:Y:S01]  /*18740*/  LDL.LU R3, [R1+0x6e4] ;  /* 0x0006e40001037983 */ /* 0x001f220000300800 */
[----:B------:R-:W-:-:S02]  /*18750*/  IADD3 R10, P3, R10, UR10, RZ ;  /* 0x0000000a0a0a7c10 */ /* 0x000fc4000ff7e0ff */
[----:B------:R-:W-:Y:S02]  /*18760*/  IADD3 R11, P6, R11, UR10, RZ ;  /* 0x0000000a0b0b7c10 */ /* 0x000fe4000ffde0ff */
[----:B------:R-:W-:Y:S02]  /*18770*/  IADD3.X R20, R20, UR7, RZ, P5, !PT ;  /* 0x0000000714147c10 */ /* 0x000fe4000affe4ff */
[----:B------:R-:W-:Y:S02]  /*18780*/  IADD3 R13, P5, R13, UR10, RZ ;  /* 0x0000000a0d0d7c10 */ /* 0x000fe4000ffbe0ff */
[----:B------:R-:W-:Y:S01]  /*18790*/  IADD3.X R12, R12, UR7, RZ, P2, !PT ;  /* 0x000000070c0c7c10 */ /* 0x000fe200097fe4ff */
[----:B------:R-:W-:Y:S01]  /*187a0*/  STL [R1+0x6b8], R10 ;  /* 0x0006b80a01007387 */ /* 0x000fe20000100800 */
[----:B------:R-:W-:-:S03]  /*187b0*/  IADD3 R21, P2, R21, UR10, RZ ;  /* 0x0000000a15157c10 */ /* 0x000fc6000ff5e0ff */
[----:B------:R-:W-:Y:S01]  /*187c0*/  STL [R1+0x6b4], R11 ;  /* 0x0006b40b01007387 */ /* 0x000fe20000100800 */
[----:B------:R-:W-:-:S03]  /*187d0*/  IADD3.X R22, R22, UR7, RZ, P1, !PT ;  /* 0x0000000716167c10 */ /* 0x000fc60008ffe4ff */
[----:B------:R-:W-:Y:S04]  /*187e0*/  STL [R1+0x680], R20 ;  /* 0x0006801401007387 */ /* 0x000fe80000100800 */
[----:B------:R-:W-:Y:S01]  /*187f0*/  STL [R1+0x6d4], R13 ;  /* 0x0006d40d01007387 */ /* 0x000fe20000100800 */
[----:B------:R-:W-:-:S03]  /*18800*/  IADD3 R23, P1, R23, UR10, RZ ;  /* 0x0000000a17177c10 */ /* 0x000fc6000ff3e0ff */
[----:B------:R-:W-:Y:S01]  /*18810*/  STL [R1+0x690], R12 ;  /* 0x0006900c01007387 */ /* 0x000fe20000100800 */
[----:B------:R-:W-:-:S03]  /*18820*/  IADD3.X R29, R29, UR7, RZ, P4, !PT ;  /* 0x000000071d1d7c10 */ /* 0x000fc6000a7fe4ff */
[----:B------:R-:W-:Y:S04]  /*18830*/  STL [R1+0x6d0], R21 ;  /* 0x0006d01501007387 */ /* 0x000fe80000100800 */
[----:B------:R-:W-:Y:S01]  /*18840*/  STL [R1+0x694], R22 ;  /* 0x0006941601007387 */ /* 0x000fe20000100800 */
[----:B------:R-:W-:-:S03]  /*18850*/  IADD3 R24, P4, R24, UR10, RZ ;  /* 0x0000000a18187c10 */ /* 0x000fc6000ff9e0ff */
[----:B------:R-:W4:Y:S04]  /*18860*/  LDL.LU R5, [R1+0x6b0] ;  /* 0x0006b00001057983 */ /* 0x000f280000300800 */
[----:B------:R-:W-:Y:S04]  /*18870*/  STL [R1+0x6cc], R23 ;  /* 0x0006cc1701007387 */ /* 0x000fe80000100800 */
[----:B------:R-:W4:Y:S04]  /*18880*/  LDL.LU R6, [R1+0x6fc] ;  /* 0x0006fc0001067983 */ /* 0x000f280000300800 */
[----:B------:R0:W-:Y:S04]  /*18890*/  STL [R1+0x698], R29 ;  /* 0x0006981d01007387 */ /* 0x0001e80000100800 */
[----:B------:R-:W4:Y:S04]  /*188a0*/  LDL.LU R7, [R1+0x6c0] ;  /* 0x0006c00001077983 */ /* 0x000f280000300800 */
[----:B------:R1:W-:Y:S04]  /*188b0*/  STL [R1+0x6ec], R24 ;  /* 0x0006ec1801007387 */ /* 0x0003e80000100800 */
[----:B------:R-:W4:Y:S04]  /*188c0*/  LDL.LU R14, [R1+0x6f8] ;  /* 0x0006f800010e7983 */ /* 0x000f280000300800 */
[----:B------:R-:W4:Y:S04]  /*188d0*/  LDL.LU R15, [R1+0x6c4] ;  /* 0x0006c400010f7983 */ /* 0x000f280000300800 */
[----:B------:R-:W4:Y:S04]  /*188e0*/  LDL.LU R16, [R1+0x720] ;  /* 0x0007200001107983 */ /* 0x000f280000300800 */
[----:B------:R-:W4:Y:S04]  /*188f0*/  LDL.LU R17, [R1+0x6c8] ;  /* 0x0006c80001117983 */ /* 0x000f280000300800 */
[----:B------:R-:W4:Y:S04]  /*18900*/  LDL.LU R18, [R1+0x728] ;  /* 0x0007280001127983 */ /* 0x000f280000300800 */
[----:B------:R-:W4:Y:S04]  /*18910*/  LDL.LU R19, [R1+0x6d8] ;  /* 0x0006d80001137983 */ /* 0x000f280000300800 */
[----:B0-----:R-:W4:Y:S04]  /*18920*/  LDL.LU R29, [R1+0x730] ;  /* 0x00073000011d7983 */ /* 0x001f280000300800 */
[----:B-1----:R-:W4:Y:S01]  /*18930*/  LDL.LU R24, [R1+0x6dc] ;  /* 0x0006dc0001187983 */ /* 0x002f220000300800 */
[----:B--2---:R-:W-:-:S05]  /*18940*/  IADD3.X R2, R2, UR7, RZ, P3, !PT ;  /* 0x0000000702027c10 */ /* 0x004fca0009ffe4ff */
[----:B------:R0:W-:Y:S01]  /*18950*/  STL [R1+0x6a8], R2 ;  /* 0x0006a80201007387 */ /* 0x0001e20000100800 */
[----:B------:R-:W-:-:S03]  /*18960*/  IADD3 R25, P3, R25, UR10, RZ ;  /* 0x0000000a19197c10 */ /* 0x000fc6000ff7e0ff */
[----:B0-----:R-:W2:Y:S04]  /*18970*/  LDL.LU R2, [R1+0x738] ;  /* 0x0007380001027983 */ /* 0x001ea80000300800 */
[----:B------:R-:W2:Y:S04]  /*18980*/  LDL.LU R8, [R1+0x6e0] ;  /* 0x0006e00001087983 */ /* 0x000ea80000300800 */
[----:B------:R-:W2:Y:S04]  /*18990*/  LDL.LU R26, [R1+0x740] ;  /* 0x00074000011a7983 */ /* 0x000ea80000300800 */
[----:B------:R-:W-:Y:S04]  /*189a0*/  STL [R1+0x6e8], R25 ;  /* 0x0006e81901007387 */ /* 0x000fe80000100800 */
[----:B------:R-:W2:Y:S01]  /*189b0*/  LDL.LU R27, [R1+0x6f0] ;  /* 0x0006f000011b7983 */ /* 0x000ea20000300800 */
[----:B---3--:R-:W-:-:S05]  /*189c0*/  IADD3.X R28, R28, UR7, RZ, P6, !PT ;  /* 0x000000071c1c7c10 */ /* 0x008fca000b7fe4ff */
[----:B------:R0:W-:Y:S04]  /*189d0*/  STL [R1+0x6ac], R28 ;  /* 0x0006ac1c01007387 */ /* 0x0001e80000100800 */
[----:B------:R-:W3:Y:S04]  /*189e0*/  LDL.LU R9, [R1+0x748] ;  /* 0x0007480001097983 */ /* 0x000ee80000300800 */
[----:B------:R-:W3:Y:S04]  /*189f0*/  LDL.LU R10, [R1+0x6f4] ;  /* 0x0006f400010a7983 */ /* 0x000ee80000300800 */
[----:B0-----:R-:W3:Y:S01]  /*18a00*/  LDL.LU R28, [R1+0x750] ;  /* 0x00075000011c7983 */ /* 0x001ee20000300800 */
[----:B----4-:R-:W-:-:S03]  /*18a10*/  IADD3 R3, P6, R3, UR10, RZ ;  /* 0x0000000a03037c10 */ /* 0x010fc6000ffde0ff */
[----:B------:R-:W4:Y:S04]  /*18a20*/  LDL.LU R11, [R1+0x704] ;  /* 0x00070400010b7983 */ /* 0x000f280000300800 */
[----:B------:R-:W4:Y:S04]  /*18a30*/  LDL.LU R20, [R1+0x758] ;  /* 0x0007580001147983 */ /* 0x000f280000300800 */
[----:B------:R-:W4:Y:S04]  /*18a40*/  LDL.LU R13, [R1+0x708] ;  /* 0x00070800010d7983 */ /* 0x000f280000300800 */
[----:B------:R0:W-:Y:S04]  /*18a50*/  STL [R1+0x6e4], R3 ;  /* 0x0006e40301007387 */ /* 0x0001e80000100800 */
[----:B------:R-:W4:Y:S04]  /*18a60*/  LDL.LU R12, [R1+0x760] ;  /* 0x00076000010c7983 */ /* 0x000f280000300800 */
[----:B------:R-:W4:Y:S04]  /*18a70*/  LDL.LU R21, [R1+0x70c] ;  /* 0x00070c0001157983 */ /* 0x000f280000300800 */
[----:B------:R-:W4:Y:S04]  /*18a80*/  LDL.LU R22, [R1+0x768] ;  /* 0x0007680001167983 */ /* 0x000f280000300800 */
[----:B------:R-:W4:Y:S04]  /*18a90*/  LDL.LU R23, [R1+0x710] ;  /* 0x0007100001177983 */ /* 0x000f280000300800 */
[----:B------:R-:W4:Y:S04]  /*18aa0*/  LDL.LU R25, [R1+0x770] ;  /* 0x0007700001197983 */ /* 0x000f280000300800 */
[----:B0-----:R-:W4:Y:S01]  /*18ab0*/  LDL.LU R3, [R1+0x714] ;  /* 0x0007140001037983 */ /* 0x001f220000300800 */
[----:B------:R-:W-:-:S02]  /*18ac0*/  IADD3.X R5, R5, UR7, RZ, P5, !PT ;  /* 0x0000000705057c10 */ /* 0x000fc4000affe4ff */
[----:B------:R-:W-:Y:S02]  /*18ad0*/  IADD3 R6, P5, R6, UR10, RZ ;  /* 0x0000000a06067c10 */ /* 0x000fe4000ffbe0ff */
        /* <DEDUP_REMOVED lines=8> */
[----:B------:R-:W-:Y:S01]  /*18b60*/  STL [R1+0x6c0], R7 ;  /* 0x0006c00701007387 */ /* 0x000fe20000100800 */
[----:B------:R-:W-:-:S03]  /*18b70*/  IADD3 R29, P3, R29, UR10, RZ ;  /* 0x0000000a1d1d7c10 */ /* 0x000fc6000ff7e0ff */
[----:B------:R-:W-:Y:S01]  /*18b80*/  STL [R1+0x6f8], R14 ;  /* 0x0006f80e01007387 */ /* 0x000fe20000100800 */
[----:B------:R-:W-:-:S03]  /*18b90*/  IADD3 R18, P4, R18, UR10, RZ ;  /* 0x0000000a12127c10 */ /* 0x000fc6000ff9e0ff */
[----:B------:R-:W-:Y:S04]  /*18ba0*/  STL [R1+0x6c4], R15 ;  /* 0x0006c40f01007387 */ /* 0x000fe80000100800 */
[----:B------:R-:W-:Y:S04]  /*18bb0*/  STL [R1+0x720], R16 ;  /* 0x0007201001007387 */ /* 0x000fe80000100800 */
[----:B------:R-:W-:Y:S01]  /*18bc0*/  STL [R1+0x6c8], R17 ;  /* 0x0006c81101007387 */ /* 0x000fe20000100800 */
[----:B------:R-:W-:-:S03]  /*18bd0*/  IADD3.X R24, R24, UR7, RZ, P6, !PT ;  /* 0x0000000718187c10 */ /* 0x000fc6000b7fe4ff */
[----:B------:R0:W-:Y:S04]  /*18be0*/  STL [R1+0x730], R29 ;  /* 0x0007301d01007387 */ /* 0x0001e80000100800 */
[----:B------:R-:W-:Y:S04]  /*18bf0*/  STL [R1+0x728], R18 ;  /* 0x0007281201007387 */ /* 0x000fe80000100800 */
[----:B0-----:R-:W4:Y:S04]  /*18c00*/  LDL.LU R29, [R1+0x778] ;  /* 0x00077800011d7983 */ /* 0x001f280000300800 */
[----:B------:R-:W-:Y:S04]  /*18c10*/  STL [R1+0x6d8], R19 ;  /* 0x0006d81301007387 */ /* 0x000fe80000100800 */
[----:B------:R0:W-:Y:S04]  /*18c20*/  STL [R1+0x6dc], R24 ;  /* 0x0006dc1801007387 */ /* 0x0001e80000100800 */
[----:B0-----:R-:W4:Y:S01]  /*18c30*/  LDL.LU R24, [R1+0x71c] ;  /* 0x00071c0001187983 */ /* 0x001f220000300800 */
[----:B--2---:R-:W-:-:S02]  /*18c40*/  IADD3 R2, P6, R2, UR10, RZ ;  /* 0x0000000a02027c10 */ /* 0x004fc4000ffde0ff */
[----:B------:R-:W-:Y:S02]  /*18c50*/  IADD3.X R8, R8, UR7, RZ, P5, !PT ;  /* 0x0000000708087c10 */ /* 0x000fe4000affe4ff */
[----:B------:R-:W-:Y:S02]  /*18c60*/  IADD3 R26, P5, R26, UR10, RZ ;  /* 0x0000000a1a1a7c10 */ /* 0x000fe4000ffbe0ff */
[----:B------:R-:W-:Y:S01]  /*18c70*/  IADD3.X R27, R27, UR7, RZ, P2, !PT ;  /* 0x000000071b1b7c10 */ /* 0x000fe200097fe4ff */
[----:B------:R0:W-:Y:S04]  /*18c80*/  STL [R1+0x738], R2 ;  /* 0x0007380201007387 */ /* 0x0001e80000100800 */
[----:B0-----:R-:W2:Y:S04]  /*18c90*/  LDL.LU R2, [R1+0x790] ;  /* 0x0007900001027983 */ /* 0x001ea80000300800 */
[----:B------:R-:W-:Y:S04]  /*18ca0*/  STL [R1+0x6e0], R8 ;  /* 0x0006e00801007387 */ /* 0x000fe80000100800 */
[----:B------:R-:W-:Y:S04]  /*18cb0*/  STL [R1+0x740], R26 ;  /* 0x0007401a01007387 */ /* 0x000fe80000100800 */
[----:B------:R-:W-:Y:S01]  /*18cc0*/  STL [R1+0x6f0], R27 ;  /* 0x0006f01b01007387 */ /* 0x000fe20000100800 */
[----:B---3--:R-:W-:-:S02]  /*18cd0*/  IADD3.X R10, R10, UR7, RZ, P1, !PT ;  /* 0x000000070a0a7c10 */ /* 0x008fc40008ffe4ff */
[----:B------:R-:W-:Y:S02]  /*18ce0*/  IADD3 R9, P2, R9, UR10, RZ ;  /* 0x0000000a09097c10 */ /* 0x000fe4000ff5e0ff */
[----:B------:R-:W-:Y:S02]  /*18cf0*/  IADD3 R28, P1, R28, UR10, RZ ;  /* 0x0000000a1c1c7c10 */ /* 0x000fe4000ff3e0ff */
[----:B----4-:R-:W-:Y:S02]  /*18d00*/  IADD3.X R11, R11, UR7, RZ, P4, !PT ;  /* 0x000000070b0b7c10 */ /* 0x010fe4000a7fe4ff */
[----:B------:R-:W-:Y:S02]  /*18d10*/  IADD3 R20, P4, R20, UR10, RZ ;  /* 0x0000000a14147c10 */ /* 0x000fe4000ff9e0ff */
[----:B------:R-:W-:Y:S01]  /*18d20*/  IADD3.X R13, R13, UR7, RZ, P3, !PT ;  /* 0x000000070d0d7c10 */ /* 0x000fe20009ffe4ff */
[----:B------:R0:W-:Y:S04]  /*18d30*/  STL [R1+0x750], R28 ;  /* 0x0007501c01007387 */ /* 0x0001e80000100800 */
[----:B------:R1:W-:Y:S01]  /*18d40*/  STL [R1+0x748], R9 ;  /* 0x0007480901007387 */ /* 0x0003e20000100800 */
[----:B------:R-:W-:-:S02]  /*18d50*/  IADD3 R12, P3, R12, UR10, RZ ;  /* 0x0000000a0c0c7c10 */ /* 0x000fc4000ff7e0ff */
[----:B------:R-:W-:Y:S02]  /*18d60*/  IADD3.X R21, R21, UR7, RZ, P6, !PT ;  /* 0x0000000715157c10 */ /* 0x000fe4000b7fe4ff */
[----:B------:R-:W-:Y:S02]  /*18d70*/  IADD3 R22, P6, R22, UR10, RZ ;  /* 0x0000000a16167c10 */ /* 0x000fe4000ffde0ff */
[----:B------:R-:W-:Y:S01]  /*18d80*/  IADD3.X R23, R23, UR7, RZ, P5, !PT ;  /* 0x0000000717177c10 */ /* 0x000fe2000affe4ff */
[----:B0-----:R-:W3:Y:S04]  /*18d90*/  LDL.LU R28, [R1+0x724] ;  /* 0x00072400011c7983 */ /* 0x001ee80000300800 */
[----:B------:R0:W-:Y:S04]  /*18da0*/  STL [R1+0x6f4], R10 ;  /* 0x0006f40a01007387 */ /* 0x0001e80000100800 */
[----:B------:R4:W-:Y:S04]  /*18db0*/  STL [R1+0x704], R11 ;  /* 0x0007040b01007387 */ /* 0x0009e80000100800 */
[----:B------:R2:W-:Y:S04]  /*18dc0*/  STL [R1+0x758], R20 ;  /* 0x0007581401007387 */ /* 0x0005e80000100800 */
[----:B------:R2:W-:Y:S04]  /*18dd0*/  STL [R1+0x708], R13 ;  /* 0x0007080d01007387 */ /* 0x0005e80000100800 */
[----:B------:R2:W-:Y:S01]  /*18de0*/  STL [R1+0x760], R12 ;  /* 0x0007600c01007387 */ /* 0x0005e20000100800 */
[----:B------:R-:W-:-:S03]  /*18df0*/  IADD3 R25, P5, R25, UR10, RZ ;  /* 0x0000000a19197c10 */ /* 0x000fc6000ffbe0ff */
[----:B------:R2:W-:Y:S04]  /*18e00*/  STL [R1+0x70c], R21 ;  /* 0x00070c1501007387 */ /* 0x0005e80000100800 */
[----:B------:R2:W-:Y:S01]  /*18e10*/  STL [R1+0x768], R22 ;  /* 0x0007681601007387 */ /* 0x0005e20000100800 */
[----:B------:R-:W-:-:S03]  /*18e20*/  IADD3.X R3, R3, UR7, RZ, P2, !PT ;  /* 0x0000000703037c10 */ /* 0x000fc600097fe4ff */
[----:B------:R-:W3:Y:S04]  /*18e30*/  LDL.LU R5, [R1+0x78c] ;  /* 0x00078c0001057983 */ /* 0x000ee80000300800 */
[----:B------:R2:W-:Y:S04]  /*18e40*/  STL [R1+0x710], R23 ;  /* 0x0007101701007387 */ /* 0x0005e80000100800 */
[----:B------:R-:W3:Y:S04]  /*18e50*/  LDL.LU R6, [R1+0x72c] ;  /* 0x00072c0001067983 */ /* 0x000ee80000300800 */
[----:B------:R3:W-:Y:S04]  /*18e60*/  STL [R1+0x770], R25 ;  /* 0x0007701901007387 */ /* 0x0007e80000100800 */
[----:B------:R-:W3:Y:S04]  /*18e70*/  LDL.LU R7, [R1+0x788] ;  /* 0x0007880001077983 */ /* 0x000ee80000300800 */
[----:B------:R3:W-:Y:S04]  /*18e80*/  STL [R1+0x714], R3 ;  /* 0x0007140301007387 */ /* 0x0007e80000100800 */
        /* <DEDUP_REMOVED lines=8> */
[----:B------:R-:W3:Y:S01]  /*18f10*/  LDL.LU R26, [R1+0x754] ;  /* 0x00075400011a7983 */ /* 0x000ee20000300800 */
[----:B------:R-:W-:-:S05]  /*18f20*/  IADD3 R29, P2, R29, UR10, RZ ;  /* 0x0000000a1d1d7c10 */ /* 0x000fca000ff5e0ff */
[----:B------:R3:W-:Y:S04]  /*18f30*/  STL [R1+0x778], R29 ;  /* 0x0007781d01007387 */ /* 0x0007e80000100800 */
[----:B-1----:R-:W3:Y:S04]  /*18f40*/  LDL.LU R9, [R1+0x75c] ;  /* 0x00075c0001097983 */ /* 0x002ee80000300800 */
[----:B0-----:R-:W3:Y:S01]  /*18f50*/  LDL.LU R10, [R1+0x794] ;  /* 0x00079400010a7983 */ /* 0x001ee20000300800 */
[----:B------:R-:W-:-:S05]  /*18f60*/  IADD3.X R24, R24, UR7, RZ, P1, !PT ;  /* 0x0000000718187c10 */ /* 0x000fca0008ffe4ff */
[----:B------:R0:W-:Y:S04]  /*18f70*/  STL [R1+0x71c], R24 ;  /* 0x00071c1801007387 */ /* 0x0001e80000100800 */
[----:B----4-:R-:W4:Y:S01]  /*18f80*/  LDL.LU R11, [R1+0x764] ;  /* 0x00076400010b7983 */ /* 0x010f220000300800 */
[----:B--2---:R-:W-:-:S05]  /*18f90*/  IADD3 R2, P1, R2, UR10, RZ ;  /* 0x0000000a02027c10 */ /* 0x004fca000ff3e0ff */
[----:B------:R1:W-:Y:S04]  /*18fa0*/  STL [R1+0x790], R2 ;  /* 0x0007900201007387 */ /* 0x0003e80000100800 */
[----:B------:R-:W2:Y:S04]  /*18fb0*/  LDL.LU R20, [R1+0x5a8] ;  /* 0x0005a80001147983 */ /* 0x000ea80000300800 */
[----:B------:R-:W2:Y:S04]  /*18fc0*/  LDL.LU R13, [R1+0x76c] ;  /* 0x00076c00010d7983 */ /* 0x000ea80000300800 */
[----:B------:R-:W2:Y:S04]  /*18fd0*/  LDL.LU R12, [R1+0x5a0] ;  /* 0x0005a000010c7983 */ /* 0x000ea80000300800 */
[----:B------:R-:W2:Y:S04]  /*18fe0*/  LDL.LU R21, [R1+0x598] ;  /* 0x0005980001157983 */ /* 0x000ea80000300800 */
[----:B------:R-:W2:Y:S04]  /*18ff0*/  LDL.LU R22, [R1+0x784] ;  /* 0x0007840001167983 */ /* 0x000ea80000300800 */
[----:B------:R-:W2:Y:S01]  /*19000*/  LDL.LU R23, [R1+0x590] ;  /* 0x0005900001177983 */ /* 0x000ea20000300800 */
[----:B---3--:R-:W-:-:S05]  /*19010*/  IADD3.X R28, R28, UR7, RZ, P4, !PT ;  /* 0x000000071c1c7c10 */ /* 0x008fca000a7fe4ff */
[----:B------:R3:W-:Y:S04]  /*19020*/  STL [R1+0x724], R28 ;  /* 0x0007241c01007387 */ /* 0x0007e80000100800 */
[----:B------:R-:W2:Y:S04]  /*19030*/  LDL.LU R25, [R1+0x780] ;  /* 0x0007800001197983 */ /* 0x000ea80000300800 */
[----:B------:R-:W2:Y:S04]  /*19040*/  LDL.LU R3, [R1+0x588] ;  /* 0x0005880001037983 */ /* 0x000ea80000300800 */
[----:B------:R-:W2:Y:S04]  /*19050*/  LDL.LU R29, [R1+0x77c] ;  /* 0x00077c00011d7983 */ /* 0x000ea80000300800 */
[----:B0-----:R-:W2:Y:S01]  /*19060*/  LDL.LU R24, [R1+0x580] ;  /* 0x0005800001187983 */ /* 0x001ea20000300800 */
[----:B------:R-:W-:-:S03]  /*19070*/  IADD3 R5, P4, R5, UR10, RZ ;  /* 0x0000000a05057c10 */ /* 0x000fc6000ff9e0ff */
[----:B-1----:R-:W2:Y:S01]  /*19080*/  LDL.LU R2, [R1+0x5a4] ;  /* 0x0005a40001027983 */ /* 0x002ea20000300800 */
[----:B------:R-:W-:Y:S02]  /*19090*/  IADD3.X R6, R6, UR7, RZ, P3, !PT ;  /* 0x0000000706067c10 */ /* 0x000fe40009ffe4ff */
[----:B------:R-:W-:Y:S01]  /*190a0*/  IADD3 R7, P3, R7, UR10, RZ ;  /* 0x0000000a07077c10 */ /* 0x000fe2000ff7e0ff */
[----:B---3--:R-:W3:Y:S01]  /*190b0*/  LDL.LU R28, [R1+0x578] ;  /* 0x00057800011c7983 */ /* 0x008ee20000300800 */
[----:B------:R-:W-:Y:S02]  /*190c0*/  IADD3.X R14, R14, UR7, RZ, P6, !PT ;  /* 0x000000070e0e7c10 */ /* 0x000fe4000b7fe4ff */
[----:B------:R-:W-:Y:S01]  /*190d0*/  IADD3 R15, P6, R15, UR10, RZ ;  /* 0x0000000a0f0f7c10 */ /* 0x000fe2000ffde0ff */
[----:B------:R-:W-:Y:S01]  /*190e0*/  STL [R1+0x78c], R5 ;  /* 0x00078c0501007387 */ /* 0x000fe20000100800 */
[----:B------:R-:W-:-:S03]  /*190f0*/  IADD3.X R16, R16, UR7, RZ, P5, !PT ;  /* 0x0000000710107c10 */ /* 0x000fc6000affe4ff */
[----:B------:R-:W-:Y:S01]  /*19100*/  STL [R1+0x72c], R6 ;  /* 0x00072c0601007387 */ /* 0x000fe20000100800 */
[----:B------:R-:W-:-:S03]  /*19110*/  IADD3 R17, P5, R17, UR10, RZ ;  /* 0x0000000a11117c10 */ /* 0x000fc6000ffbe0ff */
[----:B------:R-:W-:Y:S01]  /*19120*/  STL [R1+0x788], R7 ;  /* 0x0007880701007387 */ /* 0x000fe20000100800 */
[----:B------:R-:W-:-:S03]  /*19130*/  IADD3.X R27, R27, UR7, RZ, P1, !PT ;  /* 0x000000071b1b7c10 */ /* 0x000fc60008ffe4ff */
[----:B------:R-:W-:Y:S01]  /*19140*/  STL [R1+0x734], R14 ;  /* 0x0007340e01007387 */ /* 0x000fe20000100800 */
[----:B------:R-:W-:-:S03]  /*19150*/  IADD3.X R18, R18, UR7, RZ, P2, !PT ;  /* 0x0000000712127c10 */ /* 0x000fc600097fe4ff */
[----:B------:R-:W-:Y:S01]  /*19160*/  STL [R1+0x7a8], R15 ;  /* 0x0007a80f01007387 */ /* 0x000fe20000100800 */
[----:B------:R-:W-:Y:S02]  /*19170*/  IADD3 R19, P2, R19, UR10, RZ ;  /* 0x0000000a13137c10 */ /* 0x000fe4000ff5e0ff */
[----:B------:R-:W-:Y:S01]  /*19180*/  IADD3.X R26, R26, UR7, RZ, P4, !PT ;  /* 0x000000071a1a7c10 */ /* 0x000fe2000a7fe4ff */
[----:B------:R-:W-:Y:S01]  /*19190*/  STL [R1+0x73c], R16 ;  /* 0x00073c1001007387 */ /* 0x000fe20000100800 */
[----:B------:R-:W-:-:S03]  /*191a0*/  IADD3 R0, P4, R0, UR10, RZ ;  /* 0x0000000a00007c10 */ /* 0x000fc6000ff9e0ff */
[----:B------:R-:W-:Y:S01]  /*191b0*/  STL [R1+0x7a4], R17 ;  /* 0x0007a41101007387 */ /* 0x000fe20000100800 */
[----:B------:R-:W-:-:S03]  /*191c0*/  IADD3 R8, P1, R8, UR10, RZ ;  /* 0x0000000a08087c10 */ /* 0x000fc6000ff3e0ff */
[----:B------:R0:W-:Y:S04]  /*191d0*/  STL [R1+0x74c], R27 ;  /* 0x00074c1b01007387 */ /* 0x0001e80000100800 */
[----:B------:R-:W-:Y:S04]  /*191e0*/  STL [R1+0x744], R18 ;  /* 0x0007441201007387 */ /* 0x000fe80000100800 */
[----:B------:R-:W-:Y:S04]  /*191f0*/  STL [R1+0x7a0], R19 ;  /* 0x0007a01301007387 */ /* 0x000fe80000100800 */
[----:B------:R1:W-:Y:S04]  /*19200*/  STL [R1+0x798], R0 ;  /* 0x0007980001007387 */ /* 0x0003e80000100800 */
[----:B------:R-:W-:Y:S01]  /*19210*/  STL [R1+0x79c], R8 ;  /* 0x00079c0801007387 */ /* 0x000fe20000100800 */
[----:B0-----:R-:W0:Y:S03]  /*19220*/  LDC R27, c[0x0][0x23c] ;  /* 0x00008f00ff1b7b82 */ /* 0x001e260000000800 */
[----:B-1----:R-:W3:Y:S01]  /*19230*/  LDL.LU R0, [R1+0x984] ;  /* 0x0009840001007983 */ /* 0x002ee20000300800 */
[----:B------:R-:W-:-:S02]  /*19240*/  IADD3.X R9, R9, UR7, RZ, P3, !PT ;  /* 0x0000000709097c10 */ /* 0x000fc40009ffe4ff */
[----:B------:R-:W-:Y:S01]  /*19250*/  IADD3 R10, P3, R10, UR10, RZ ;  /* 0x0000000a0a0a7c10 */ /* 0x000fe2000ff7e0ff */
[----:B------:R-:W-:Y:S01]  /*19260*/  STL [R1+0x754], R26 ;  /* 0x0007541a01007387 */ /* 0x000fe20000100800 */
[----:B----4-:R-:W-:-:S03]  /*19270*/  IADD3.X R11, R11, UR7, RZ, P6, !PT ;  /* 0x000000070b0b7c10 */ /* 0x010fc6000b7fe4ff */
[----:B------:R-:W-:Y:S04]  /*19280*/  STL [R1+0x75c], R9 ;  /* 0x00075c0901007387 */ /* 0x000fe80000100800 */
[----:B------:R-:W-:Y:S01]  /*19290*/  STL [R1+0x794], R10 ;  /* 0x0007940a01007387 */ /* 0x000fe20000100800 */
[----:B0-----:R-:W-:-:S04]  /*192a0*/  IMAD.SHL.U32 R5, R27, 0x80, RZ ;  /* 0x000000801b057824 */ /* 0x001fc800078e00ff */
[----:B------:R-:W-:Y:S01]  /*192b0*/  IMAD.SHL.U32 R5, R5, 0x2, RZ ;  /* 0x0000000205057824 */ /* 0x000fe200078e00ff */
[----:B------:R-:W-:Y:S04]  /*192c0*/  STL [R1+0x764], R11 ;  /* 0x0007640b01007387 */ /* 0x000fe80000100800 */
[----:B--2---:R-:W-:Y:S02]  /*192d0*/  IADD3 R20, P6, R20, R5, RZ ;  /* 0x0000000514147210 */ /* 0x004fe40007fde0ff */
[----:B------:R-:W-:-:S03]  /*192e0*/  IADD3.X R13, R13, UR7, RZ, P5, !PT ;  /* 0x000000070d0d7c10 */ /* 0x000fc6000affe4ff */
[----:B------:R-:W-:Y:S01]  /*192f0*/  STL [R1+0x5a8], R20 ;  /* 0x0005a81401007387 */ /* 0x000fe20000100800 */
[----:B---3--:R-:W-:-:S05]  /*19300*/  IADD3.X R0, R0, UR7, RZ, P2, !PT ;  /* 0x0000000700007c10 */ /* 0x008fca00097fe4ff */
[----:B------:R0:W-:Y:S04]  /*19310*/  STL [R1+0x774], R0 ;  /* 0x0007740001007387 */ /* 0x0001e80000100800 */
[----:B------:R-:W-:Y:S04]  /*19320*/  STL [R1+0x76c], R13 ;  /* 0x00076c0d01007387 */ /* 0x000fe80000100800 */
[----:B0-----:R-:W2:Y:S01]  /*19330*/  LDL.LU R0, [R1+0x980] ;  /* 0x0009800001007983 */ /* 0x001ea20000300800 */
[-C--:B------:R-:W-:Y:S02]  /*19340*/  IADD3 R12, P5, R12, R5.reuse, RZ ;  /* 0x000000050c0c7210 */ /* 0x080fe40007fbe0ff */
[----:B------:R-:W-:-:S02]  /*19350*/  IADD3 R21, P2, R21, R5, RZ ;  /* 0x0000000515157210 */ /* 0x000fc40007f5e0ff */
[----:B------:R-:W-:Y:S02]  /*19360*/  IADD3.X R22, R22, UR7, RZ, P1, !PT ;  /* 0x0000000716167c10 */ /* 0x000fe40008ffe4ff */
[-C--:B------:R-:W-:Y:S02]  /*19370*/  IADD3 R23, P1, R23, R5.reuse, RZ ;  /* 0x0000000517177210 */ /* 0x080fe40007f3e0ff */
[----:B------:R-:W-:Y:S01]  /*19380*/  IADD3.X R25, R25, UR7, RZ, P4, !PT ;  /* 0x0000000719197c10 */ /* 0x000fe2000a7fe4ff */
[----:B------:R-:W-:Y:S01]  /*19390*/  STL [R1+0x5a0], R12 ;  /* 0x0005a00c01007387 */ /* 0x000fe20000100800 */
[----:B------:R-:W-:-:S03]  /*193a0*/  IADD3 R3, P4, R3, R5, RZ ;  /* 0x0000000503037210 */ /* 0x000fc60007f9e0ff */
[----:B------:R-:W-:Y:S01]  /*193b0*/  STL [R1+0x598], R21 ;  /* 0x0005981501007387 */ /* 0x000fe20000100800 */
[----:B------:R-:W-:-:S03]  /*193c0*/  IADD3.X R29, R29, UR7, RZ, P3, !PT ;  /* 0x000000071d1d7c10 */ /* 0x000fc60009ffe4ff */
[----:B------:R-:W-:Y:S04]  /*193d0*/  STL [R1+0x784], R22 ;  /* 0x0007841601007387 */ /* 0x000fe80000100800 */
[----:B------:R-:W-:Y:S01]  /*193e0*/  STL [R1+0x590], R23 ;  /* 0x0005901701007387 */ /* 0x000fe20000100800 */
[----:B------:R-:W-:-:S03]  /*193f0*/  IADD3 R24, P3, R24, R5, RZ ;  /* 0x0000000518187210 */ /* 0x000fc60007f7e0ff */
[----:B------:R-:W-:Y:S04]  /*19400*/  STL [R1+0x780], R25 ;  /* 0x0007801901007387 */ /* 0x000fe80000100800 */
[----:B------:R-:W-:Y:S04]  /*19410*/  STL [R1+0x588], R3 ;  /* 0x0005880301007387 */ /* 0x000fe80000100800 */
[----:B------:R-:W-:Y:S04]  /*19420*/  STL [R1+0x77c], R29 ;  /* 0x00077c1d01007387 */ /* 0x000fe80000100800 */
[----:B------:R0:W-:Y:S04]  /*19430*/  STL [R1+0x97c], R5 ;  /* 0x00097c0501007387 */ /* 0x0001e80000100800 */
[----:B------:R-:W-:Y:S01]  /*19440*/  STL [R1+0x580], R24 ;  /* 0x0005801801007387 */ /* 0x000fe20000100800 */
[----:B--2---:R-:W-:Y:S01]  /*19450*/  IMAD.X R2, R2, 0x1, R0, P6 ;  /* 0x0000000102027824 */ /* 0x004fe200030e0600 */
[----:B------:R-:W-:-:S02]  /*19460*/  IADD3 R28, P6, R28, R5, RZ ;  /* 0x000000051c1c7210 */ /* 0x000fc40007fde0ff */
[----:B0-----:R-:W2:Y:S04]  /*19470*/  LDL.LU R5, [R1+0x59c] ;  /* 0x00059c0001057983 */ /* 0x001ea80000300800 */
[----:B------:R-:W-:Y:S04]  /*19480*/  STL [R1+0x5a4], R2 ;  /* 0x0005a40201007387 */ /* 0x000fe80000100800 */
[----:B------:R-:W3:Y:S04]  /*19490*/  LDL.LU R4, [R1+0x58c] ;  /* 0x00058c0001047983 */ /* 0x000ee80000300800 */
[----:B------:R-:W-:Y:S04]  /*194a0*/  STL [R1+0x578], R28 ;  /* 0x0005781c01007387 */ /* 0x000fe80000100800 */
[----:B---3--:R0:W-:Y:S04]  /*194b0*/  STL [R1+0x970], R4 ;  /* 0x0009700401007387 */ /* 0x0081e80000100800 */
[----:B0-----:R-:W3:Y:S04]  /*194c0*/  LDL.LU R4, [R1+0x568] ;  /* 0x0005680001047983 */ /* 0x001ee80000300800 */
[----:B---3--:R0:W-:Y:S04]  /*194d0*/  STL [R1+0x974], R4 ;  /* 0x0009740401007387 */ /* 0x0081e80000100800 */
[----:B0-----:R-:W3:Y:S01]  /*194e0*/  LDL.LU R4, [R1+0x594] ;  /* 0x0005940001047983 */ /* 0x001ee20000300800 */
[----:B--2---:R-:W-:-:S03]  /*194f0*/  IMAD.X R5, R5, 0x1, R0, P5 ;  /* 0x0000000105057824 */ /* 0x004fc600028e0600 */
[----:B---3--:R0:W-:Y:S04]  /*19500*/  STL [R1+0x978], R4 ;  /* 0x0009780401007387 */ /* 0x0081e80000100800 */
[----:B0-----:R-:W2:Y:S04]  /*19510*/  LDL.LU R4, [R1+0x570] ;  /* 0x0005700001047983 */ /* 0x001ea80000300800 */
[----:B------:R-:W3:Y:S04]  /*19520*/  LDL.LU R6, [R1+0x560] ;  /* 0x0005600001067983 */ /* 0x000ee80000300800 */
[----:B------:R-:W4:Y:S04]  /*19530*/  LDL.LU R7, [R1+0x584] ;  /* 0x0005840001077983 */ /* 0x000f280000300800 */
        /* <DEDUP_REMOVED lines=24> */
[----:B------:R0:W-:Y:S04]  /*196c0*/  STL [R1+0x59c], R5 ;  /* 0x00059c0501007387 */ /* 0x0001e80000100800 */
[----:B0-----:R-:W2:Y:S02]  /*196d0*/  LDL.LU R5, [R1+0x97c] ;  /* 0x00097c0001057983 */ /* 0x001ea40000300800 */
[----:B--2---:R-:W-:-:S05]  /*196e0*/  IADD3 R4, P5, R4, R5, RZ ;  /* 0x0000000504047210 */ /* 0x004fca0007fbe0ff */
[----:B------:R0:W-:Y:S04]  /*196f0*/  STL [R1+0x570], R4 ;  /* 0x0005700401007387 */ /* 0x0001e80000100800 */
[----:B0-----:R-:W2:Y:S02]  /*19700*/  LDL.LU R4, [R1+0x978] ;  /* 0x0009780001047983 */ /* 0x001ea40000300800 */
[----:B--2---:R-:W-:-:S05]  /*19710*/  IMAD.X R4, R4, 0x1, R0, P2 ;  /* 0x0000000104047824 */ /* 0x004fca00010e0600 */
[----:B------:R0:W-:Y:S04]  /*19720*/  STL [R1+0x594], R4 ;  /* 0x0005940401007387 */ /* 0x0001e80000100800 */
[----:B0-----:R-:W2:Y:S02]  /*19730*/  LDL.LU R4, [R1+0x974] ;  /* 0x0009740001047983 */ /* 0x001ea40000300800 */
[----:B--2---:R-:W-:-:S05]  /*19740*/  IADD3 R4, P2, R4, R5, RZ ;  /* 0x0000000504047210 */ /* 0x004fca0007f5e0ff */
[----:B------:R0:W-:Y:S04]  /*19750*/  STL [R1+0x568], R4 ;  /* 0x0005680401007387 */ /* 0x0001e80000100800 */
[----:B0-----:R-:W2:Y:S01]  /*19760*/  LDL.LU R4, [R1+0x970] ;  /* 0x0009700001047983 */ /* 0x001ea20000300800 */
[--C-:B----4-:R-:W-:Y:S01]  /*19770*/  IMAD.X R7, R7, 0x1, R0.reuse, P4 ;  /* 0x0000000107077824 */ /* 0x110fe200020e0600 */
[-C--:B---3--:R-:W-:Y:S01]  /*19780*/  IADD3 R14, P4, R14, R5.reuse, RZ ;  /* 0x000000050e0e7210 */ /* 0x088fe20007f9e0ff */
[--C-:B------:R-:W-:Y:S01]  /*19790*/  IMAD.X R15, R15, 0x1, R0.reuse, P3 ;  /* 0x000000010f0f7824 */ /* 0x100fe200018e0600 */
[-C--:B------:R-:W-:Y:S01]  /*197a0*/  IADD3 R16, P3, R16, R5.reuse, RZ ;  /* 0x0000000510107210 */ /* 0x080fe20007f7e0ff */
        /* <DEDUP_REMOVED lines=15> */
[----:B------:R-:W-:Y:S01]  /*198a0*/  IADD3 R29, P2, R29, R5, RZ ;  /* 0x000000051d1d7210 */ /* 0x000fe20007f5e0ff */
[----:B------:R-:W-:-:S02]  /*198b0*/  IMAD.X R28, R28, 0x1, R0, P4 ;  /* 0x000000011c1c7824 */ /* 0x000fc400020e0600 */
[----:B--2---:R-:W-:Y:S01]  /*198c0*/  IMAD.X R4, R4, 0x1, R0, P1 ;  /* 0x0000000104047824 */ /* 0x004fe200008e0600 */
[----:B------:R-:W-:-:S04]  /*198d0*/  IADD3 R6, P1, R6, R5, RZ ;  /* 0x0000000506067210 */ /* 0x000fc80007f3e0ff */
        /* <DEDUP_REMOVED lines=8> */
[----:B------:R-:W-:-:S03]  /*19960*/  IMAD.X R9, R9, 0x1, R0, P1 ;  /* 0x0000000109097824 */ /* 0x000fc600008e0600 */
[----:B------:R-:W-:Y:S01]  /*19970*/  STL [R1+0x56c], R19 ;  /* 0x00056c1301007387 */ /* 0x000fe20000100800 */
[----:B------:R-:W-:-:S03]  /*19980*/  IADD3 R10, P1, R10, R5, RZ ;  /* 0x000000050a0a7210 */ /* 0x000fc60007f3e0ff */
        /* <DEDUP_REMOVED lines=17> */
[----:B------:R0:W-:Y:S04]  /*19aa0*/  STL [R1+0x96c], R0 ;  /* 0x00096c0001007387 */ /* 0x0001e80000100800 */
[----:B------:R-:W-:Y:S04]  /*19ab0*/  STL [R1+0x52c], R24 ;  /* 0x00052c1801007387 */ /* 0x000fe80000100800 */
        /* <DEDUP_REMOVED lines=8> */
[----:B--2---:R-:W-:-:S03]  /*19b40*/  IADD3 R0, P4, R0, R5, RZ ;  /* 0x0000000500007210 */ /* 0x004fc60007f9e0ff */
[----:B---3--:R0:W-:Y:S04]  /*19b50*/  STL [R1+0x968], R4 ;  /* 0x0009680401007387 */ /* 0x0081e80000100800 */
[----:B0-----:R-:W2:Y:S04]  /*19b60*/  LDL.LU R4, [R1+0x51c] ;  /* 0x00051c0001047983 */ /* 0x001ea80000300800 */
[----:B------:R-:W3:Y:S04]  /*19b70*/  LDL.LU R6, [R1+0x50c] ;  /* 0x00050c0001067983 */ /* 0x000ee80000300800 */
[----:B------:R-:W4:Y:S04]  /*19b80*/  LDL.LU R7, [R1+0x4e0] ;  /* 0x0004e00001077983 */ /* 0x000f280000300800 */
        /* <DEDUP_REMOVED lines=24> */
[----:B------:R0:W-:Y:S04]  /*19d10*/  STL [R1+0x4f8], R0 ;  /* 0x0004f80001007387 */ /* 0x0001e80000100800 */
[----:B0-----:R-:W2:Y:S02]  /*19d20*/  LDL.LU R0, [R1+0x96c] ;  /* 0x00096c0001007983 */ /* 0x001ea40000300800 */
[----:B--2---:R-:W-:-:S05]  /*19d30*/  IMAD.X R4, R4, 0x1, R0, P3 ;  /* 0x0000000104047824 */ /* 0x004fca00018e0600 */
[----:B------:R0:W-:Y:S04]  /*19d40*/  STL [R1+0x51c], R4 ;  /* 0x00051c0401007387 */ /* 0x0001e80000100800 */
[----:B0-----:R-:W2:Y:S02]  /*19d50*/  LDL.LU R4, [R1+0x968] ;  /* 0x0009680001047983 */ /* 0x001ea40000300800 */
[----:B--2---:R-:W-:-:S05]  /*19d60*/  IADD3 R4, P3, R4, R5, RZ ;  /* 0x0000000504047210 */ /* 0x004fca0007f7e0ff */
[----:B------:R0:W-:Y:S04]  /*19d70*/  STL [R1+0x4f0], R4 ;  /* 0x0004f00401007387 */ /* 0x0001e80000100800 */
[----:B0-----:R-:W2:Y:S02]  /*19d80*/  LDL.LU R4, [R1+0x964] ;  /* 0x0009640001047983 */ /* 0x001ea40000300800 */
[----:B--2---:R-:W-:-:S05]  /*19d90*/  IMAD.X R4, R4, 0x1, R0, P6 ;  /* 0x0000000104047824 */ /* 0x004fca00030e0600 */
[----:B------:R0:W-:Y:S04]  /*19da0*/  STL [R1+0x514], R4 ;  /* 0x0005140401007387 */ /* 0x0001e80000100800 */
[----:B0-----:R-:W2:Y:S01]  /*19db0*/  LDL.LU R4, [R1+0x960] ;  /* 0x0009600001047983 */ /* 0x001ea20000300800 */
[--C-:B---3--:R-:W-:Y:S01]  /*19dc0*/  IMAD.X R6, R6, 0x1, R0.reuse, P5 ;  /* 0x0000000106067824 */ /* 0x108fe200028e0600 */
[-C--:B----4-:R-:W-:Y:S01]  /*19dd0*/  IADD3 R7, P5, R7, R5.reuse, RZ ;  /* 0x0000000507077210 */ /* 0x090fe20007fbe0ff */
        /* <DEDUP_REMOVED lines=18> */
[----:B------:R-:W-:Y:S01]  /*19f00*/  IMAD.X R2, R2, 0x1, R0, P5 ;  /* 0x0000000102027824 */ /* 0x000fe200028e0600 */
[----:B------:R-:W-:-:S02]  /*19f10*/  IADD3 R28, P5, R28, R5, RZ ;  /* 0x000000051c1c7210 */ /* 0x000fc40007fbe0ff */
[----:B--2---:R-:W-:-:S05]  /*19f20*/  IADD3 R4, P6, R4, R5, RZ ;  /* 0x0000000504047210 */ /* 0x004fca0007fde0ff */
        /* <DEDUP_REMOVED lines=22> */
[----:B------:R-:W-:Y:S04]  /*1a090*/  STL [R1+0x4c4], R22 ;  /* 0x0004c41601007387 */ /* 0x000fe80000100800 */
[----:B------:R-:W-:Y:S01]  /*1a0a0*/  STL [R1+0x498], R23 ;  /* 0x0004981701007387 */ /* 0x000fe20000100800 */
[----:B------:R-:W-:-:S03]  /*1a0b0*/  IADD3 R24, P6, R24, R5, RZ ;  /* 0x0000000518187210 */ /* 0x000fc60007fde0ff */
[----:B------:R-:W-:Y:S04]  /*1a0c0*/  STL [R1+0x4bc], R25 ;  /* 0x0004bc1901007387 */ /* 0x000fe80000100800 */
        /* <DEDUP_REMOVED lines=309> */
[----:B------:R0:W-:Y:S04]  /*1b420*/  STL [R1+0x334], R28 ;  /* 0x0003341c01007387 */ /* 0x0001e80000100800 */
[----:B0-----:R-:W3:Y:S04]  /*1b430*/  LDL.LU R28, [R1+0x2f8] ;  /* 0x0002f800011c7983 */ /* 0x001ee80000300800 */
        /* <DEDUP_REMOVED lines=55> */
[----:B--2---:R-:W-:-:S05]  /*1b7b0*/  IADD3 R28, P2, R28, R5, RZ ;  /* 0x000000051c1c7210 */ /* 0x004fca0007f5e0ff */
[----:B------:R0:W-:Y:S04]  /*1b7c0*/  STL [R1+0x2f8], R28 ;  /* 0x0002f81c01007387 */ /* 0x0001e80000100800 */
[----:B0-----:R-:W2:Y:S04]  /*1b7d0*/  LDL.LU R28, [R1+0x91c] ;  /* 0x00091c00011c7983 */ /* 0x001ea80000300800 */
        /* <DEDUP_REMOVED lines=10> */
[----:B------:R-:W-:Y:S01]  /*1b880*/  STL [R1+0x2fc], R19 ;  /* 0x0002fc1301007387 */ /* 0x000fe20000100800 */
[----:B------:R-:W-:-:S03]  /*1b890*/  IADD3 R10, P1, R10, R5, RZ ;  /* 0x000000050a0a7210 */ /* 0x000fc60007f3e0ff */
[----:B------:R-:W-:Y:S01]  /*1b8a0*/  STL [R1+0x2d0], R8 ;  /* 0x0002d00801007387 */ /* 0x000fe20000100800 */
[----:B------:R-:W-:-:S03]  /*1b8b0*/  IMAD.X R11, R11, 0x1, R0, P4 ;  /* 0x000000010b0b7824 */ /* 0x000fc600020e0600 */
        /* <DEDUP_REMOVED lines=26> */
[----:B------:R-:W-:Y:S01]  /*1ba60*/  STL [R1+0x2bc], R24 ;  /* 0x0002bc1801007387 */ /* 0x000fe20000100800 */
[----:B--2---:R-:W-:-:S03]  /*1ba70*/  IMAD.X R28, R28, 0x1, R0, P4 ;  /* 0x000000011c1c7824 */ /* 0x004fc600020e0600 */
        /* <DEDUP_REMOVED lines=92> */
[----:B------:R0:W-:Y:S01]  /*1c040*/  STL [R1+0x228], R23 ;  /* 0x0002281701007387 */ /* 0x0001e20000100800 */
[----:B------:R-:W-:-:S03]  /*1c050*/  IADD3 R24, P6, R24, R5, RZ ;  /* 0x0000000518187210 */ /* 0x000fc60007fde0ff */
[----:B------:R-:W-:Y:S04]  /*1c060*/  STL [R1+0x24c], R25 ;  /* 0x00024c1901007387 */ /* 0x000fe80000100800 */
[----:B------:R-:W-:Y:S04]  /*1c070*/  STL [R1+0x220], R3 ;  /* 0x0002200301007387 */ /* 0x000fe80000100800 */
[----:B------:R-:W-:Y:S04]  /*1c080*/  STL [R1+0x244], R29 ;  /* 0x0002441d01007387 */ /* 0x000fe80000100800 */
[----:B0-----:R-:W2:Y:S04]  /*1c090*/  LDL.LU R23, [R1+0x234] ;  /* 0x0002340001177983 */ /* 0x001ea80000300800 */
[----:B------:R-:W-:Y:S04]  /*1c0a0*/  STL [R1+0x218], R24 ;  /* 0x0002181801007387 */ /* 0x000fe80000100800 */
[----:B------:R-:W3:Y:S01]  /*1c0b0*/  LDL.LU R4, [R1+0x224] ;  /* 0x0002240001047983 */ /* 0x000ee20000300800 */
[----:B------:R-:W-:Y:S01]  /*1c0c0*/  IMAD.X R2, R2, 0x1, R0, P5 ;  /* 0x0000000102027824 */ /* 0x000fe200028e0600 */
[----:B------:R-:W-:-:S04]  /*1c0d0*/  IADD3 R28, P5, R28, R5, RZ ;  /* 0x000000051c1c7210 */ /* 0x000fc80007fbe0ff */
[----:B------:R-:W-:Y:S04]  /*1c0e0*/  STL [R1+0x23c], R2 ;  /* 0x00023c0201007387 */ /* 0x000fe80000100800 */
[----:B---3--:R0:W-:Y:S04]  /*1c0f0*/  STL [R1+0x900], R4 ;  /* 0x0009000401007387 */ /* 0x0081e80000100800 */
[----:B------:R-:W-:Y:S04]  /*1c100*/  STL [R1+0x210], R28 ;  /* 0x0002101c01007387 */ /* 0x000fe80000100800 */
        /* <DEDUP_REMOVED lines=32> */
[----:B0-----:R-:W3:Y:S01]  /*1c310*/  LDL.LU R23, [R1+0x700] ;  /* 0x0007000001177983 */ /* 0x001ee20000300800 */
        /* <DEDUP_REMOVED lines=20> */
[----:B------:R0:W-:Y:S04]  /*1c460*/  STL [R1+0x224], R4 ;  /* 0x0002240401007387 */ /* 0x0001e80000100800 */
[----:B0-----:R1:W5:Y:S04]  /*1c470*/  LDL.LU R4, [R1+0x8fc] ;  /* 0x0008fc0001047983 */ /* 0x0013680000300800 */
        /* <DEDUP_REMOVED lines=19> */
[----:B0-----:R-:W2:Y:S01]  /*1c5b0*/  LDL.LU R28, [R1+0x8d4] ;  /* 0x0008d400011c7983 */ /* 0x001ea20000300800 */
[-C--:B------:R-:W-:Y:S01]  /*1c5c0*/  IADD3 R6, P1, R6, R5.reuse, RZ ;  /* 0x0000000506067210 */ /* 0x080fe20007f3e0ff */
[--C-:B------:R-:W-:Y:S01]  /*1c5d0*/  IMAD.X R7, R7, 0x1, R0.reuse, P4 ;  /* 0x0000000107077824 */ /* 0x100fe200020e0600 */
[-C--:B------:R-:W-:Y:S01]  /*1c5e0*/  IADD3 R14, P4, R14, R5.reuse, RZ ;  /* 0x000000050e0e7210 */ /* 0x080fe20007f9e0ff */
[--C-:B------:R-:W-:Y:S01]  /*1c5f0*/  IMAD.X R15, R15, 0x1, R0.reuse, P3 ;  /* 0x000000010f0f7824 */ /* 0x100fe200018e0600 */
[----:B------:R-:W-:Y:S01]  /*1c600*/  IADD3 R16, P3, R16, R5, RZ ;  /* 0x0000000510107210 */ /* 0x000fe20007f7e0ff */
        /* <DEDUP_REMOVED lines=11> */
[----:B------:R-:W-:-:S03]  /*1c6c0*/  IADD3 R9, P2, R9, UR10, RZ ;  /* 0x0000000a09097c10 */ /* 0x000fc6000ff5e0ff */
[----:B------:R-:W-:Y:S04]  /*1c6d0*/  STL [R1+0x1b8], R18 ;  /* 0x0001b81201007387 */ /* 0x000fe80000100800 */
[----:B------:R-:W-:Y:S04]  /*1c6e0*/  STL [R1+0x1dc], R19 ;  /* 0x0001dc1301007387 */ /* 0x000fe80000100800 */
[----:B------:R-:W-:Y:S04]  /*1c6f0*/  STL [R1+0x1b0], R26 ;  /* 0x0001b01a01007387 */ /* 0x000fe80000100800 */
[----:B------:R-:W-:Y:S04]  /*1c700*/  STL [R1+0x1d4], R27 ;  /* 0x0001d41b01007387 */ /* 0x000fe80000100800 */
[----:B------:R-:W-:Y:S01]  /*1c710*/  STL [R1+0x718], R9 ;  /* 0x0007180901007387 */ /* 0x000fe20000100800 */
[----:B------:R-:W-:-:S02]  /*1c720*/  IMAD.X R10, R10, 0x1, R0, P1 ;  /* 0x000000010a0a7824 */ /* 0x000fc400008e0600 */
[--C-:B------:R-:W-:Y:S01]  /*1c730*/  IMAD.X R11, R11, 0x1, R0.reuse, P4 ;  /* 0x000000010b0b7824 */ /* 0x100fe200020e0600 */
[----:B------:R-:W-:Y:S01]  /*1c740*/  IADD3.X R23, R23, UR7, RZ, P2, !PT ;  /* 0x0000000717177c10 */ /* 0x000fe200097fe4ff */
[--C-:B------:R-:W-:Y:S02]  /*1c750*/  IMAD.X R21, R21, 0x1, R0.reuse, P6 ;  /* 0x0000000115157824 */ /* 0x100fe400030e0600 */
[--C-:B------:R-:W-:Y:S02]  /*1c760*/  IMAD.X R22, R22, 0x1, R0.reuse, P5 ;  /* 0x0000000116167824 */ /* 0x100fe400028e0600 */
[----:B--2---:R-:W-:-:S05]  /*1c770*/  IMAD.X R28, R28, 0x1, R0, P3 ;  /* 0x000000011c1c7824 */ /* 0x004fca00018e0600 */
[----:B------:R0:W-:Y:S02]  /*1c780*/  STL [R1+0x1bc], R28 ;  /* 0x0001bc1c01007387 */ /* 0x0001e40000100800 */
[----:B0-----:R-:W0:Y:S02]  /*1c790*/  S2R R28, SR_TID.X ;  /* 0x00000000001c7919 */ /* 0x001e240000002100 */
[----:B------:R1:W-:Y:S04]  /*1c7a0*/  STL [R1+0x1cc], R10 ;  /* 0x0001cc0a01007387 */ /* 0x0003e80000100800 */
[----:B------:R1:W-:Y:S04]  /*1c7b0*/  STL [R1+0x1c4], R11 ;  /* 0x0001c40b01007387 */ /* 0x0003e80000100800 */
[----:B------:R1:W-:Y:S04]  /*1c7c0*/  STL [R1+0x700], R23 ;  /* 0x0007001701007387 */ /* 0x0003e80000100800 */
[----:B------:R1:W-:Y:S04]  /*1c7d0*/  STL [R1+0x1b4], R21 ;  /* 0x0001b41501007387 */ /* 0x0003e80000100800 */
[----:B------:R1:W-:Y:S01]  /*1c7e0*/  STL [R1+0x1ac], R22 ;  /* 0x0001ac1601007387 */ /* 0x0003e20000100800 */
[----:B0-----:R-:W-:-:S05]  /*1c7f0*/  LOP3.LUT R28, R28, 0x3f, RZ, 0xc0, !PT ;  /* 0x0000003f1c1c7812 */ /* 0x001fca00078ec0ff */
[----:B------:R-:W-:Y:S01]  /*1c800*/  IMAD.SHL.U32 R28, R28, 0x2, RZ ;  /* 0x000000021c1c7824 */ /* 0x000fe200078e00ff */
[----:B-1----:R-:W-:Y:S06]  /*1c810*/  @P0 BRA `(.L_x_2) ;  /* 0xfffffee4001c0947 */ /* 0x002fec000383ffff */
[----:B-----5:R0:W-:Y:S01]  /*1c820*/  STL [R1+0x8dc], R25 ;  /* 0x0008dc1901007387 */ /* 0x0201e20000100800 */
[----:B------:R-:W-:-:S03]  /*1c830*/  IMAD.MOV.U32 R7, RZ, RZ, R8 ;  /* 0x000000ffff077224 */ /* 0x000fc600078e0008 */
[----:B------:R1:W-:Y:S01]  /*1c840*/  STL [R1+0x8d8], R2 ;  /* 0x0008d80201007387 */ /* 0x0003e20000100800 */
[----:B0-----:R-:W-:-:S03]  /*1c850*/  IMAD.MOV.U32 R25, RZ, RZ, R4 ;  /* 0x000000ffff197224 */ /* 0x001fc600078e0004 */
[----:B-1----:R-:W2:Y:S04]  /*1c860*/  LDL.LU R2, [R1+0xa8] ;  /* 0x0000a80001027983 */ /* 0x002ea80000300800 */
[----:B------:R-:W2:Y:S04]  /*1c870*/  LDL.LU R6, [R1+0x98] ;  /* 0x0000980001067983 */ /* 0x000ea80000300800 */
[----:B------:R0:W-:Y:S04]  /*1c880*/  STL [R1+0x8d4], R3 ;  /* 0x0008d40301007387 */ /* 0x0001e80000100800 */
[----:B0-----:R-:W3:Y:S04]  /*1c890*/  LDL.LU R3, [R1+0xa4] ;  /* 0x0000a40001037983 */ /* 0x001ee80000300800 */
        /* <DEDUP_REMOVED lines=14> */
[----:B------:R-:W4:Y:S01]  /*1c980*/  LDL.LU R26, [R1+0xc8] ;  /* 0x0000c800011a7983 */ /* 0x000f220000300800 */
[----:B------:R-:W-:-:S03]  /*1c990*/  F2FP.BF16.F32.PACK_AB R7, R25, R7 ;  /* 0x000000071907723e */ /* 0x000fc600000010ff */
[----:B------:R-:W4:Y:S04]  /*1c9a0*/  LDL.LU R27, [R1+0xb4] ;  /* 0x0000b400011b7983 */ /* 0x000f280000300800 */
[----:B------:R-:W4:Y:S04]  /*1c9b0*/  LDL.LU R21, [R1+0xfc] ;  /* 0x0000fc0001157983 */ /* 0x000f280000300800 */
[----:B------:R-:W4:Y:S04]  /*1c9c0*/  LDL.LU R22, [R1+0x10c] ;  /* 0x00010c0001167983 */ /* 0x000f280000300800 */
[----:B------:R-:W4:Y:S04]  /*1c9d0*/  LDL.LU R23, [R1+0xf8] ;  /* 0x0000f80001177983 */ /* 0x000f280000300800 */
[----:B------:R-:W4:Y:S01]  /*1c9e0*/  LDL.LU R25, [R1+0x8dc] ;  /* 0x0008dc0001197983 */ /* 0x000f220000300800 */
[----:B--2---:R-:W-:-:S03]  /*1c9f0*/  F2FP.BF16.F32.PACK_AB R6, R2, R6 ;  /* 0x000000060206723e */ /* 0x004fc600000010ff */
[----:B------:R-:W2:Y:S01]  /*1ca00*/  LDL.LU R2, [R1+0x8d8] ;  /* 0x0008d80001027983 */ /* 0x000ea20000300800 */
[----:B---3--:R-:W-:-:S03]  /*1ca10*/  F2FP.BF16.F32.PACK_AB R5, R3, R5 ;  /* 0x000000050305723e */ /* 0x008fc600000010ff */
[----:B------:R-:W2:Y:S01]  /*1ca20*/  LDL.LU R3, [R1+0x8d4] ;  /* 0x0008d40001037983 */ /* 0x000ea20000300800 */
[----:B------:R-:W-:Y:S02]  /*1ca30*/  F2FP.BF16.F32.PACK_AB R12, R20, R12 ;  /* 0x0000000c140c723e */ /* 0x000fe400000010ff */
[----:B----4-:R-:W-:Y:S02]  /*1ca40*/  F2FP.BF16.F32.PACK_AB R4, R28, R4 ;  /* 0x000000041c04723e */ /* 0x010fe400000010ff */
[----:B------:R-:W-:Y:S02]  /*1ca50*/  F2FP.BF16.F32.PACK_AB R11, R0, R11 ;  /* 0x0000000b000b723e */ /* 0x000fe400000010ff */
[----:B------:R-:W-:Y:S02]  /*1ca60*/  F2FP.BF16.F32.PACK_AB R10, R14, R10 ;  /* 0x0000000a0e0a723e */ /* 0x000fe400000010ff */
[----:B------:R-:W-:Y:S02]  /*1ca70*/  F2FP.BF16.F32.PACK_AB R9, R15, R9 ;  /* 0x000000090f09723e */ /* 0x000fe400000010ff */
[----:B------:R-:W-:-:S02]  /*1ca80*/  F2FP.BF16.F32.PACK_AB R8, R16, R8 ;  /* 0x000000081008723e */ /* 0x000fc400000010ff */
[----:B------:R-:W-:Y:S02]  /*1ca90*/  F2FP.BF16.F32.PACK_AB R15, R17, R18 ;  /* 0x00000012110f723e */ /* 0x000fe400000010ff */
[----:B------:R-:W-:Y:S02]  /*1caa0*/  F2FP.BF16.F32.PACK_AB R14, R19, R26 ;  /* 0x0000001a130e723e */ /* 0x000fe400000010ff */
[----:B------:R-:W-:Y:S02]  /*1cab0*/  F2FP.BF16.F32.PACK_AB R13, R27, R13 ;  /* 0x0000000d1b0d723e */ /* 0x000fe400000010ff */
[----:B------:R-:W-:Y:S02]  /*1cac0*/  F2FP.BF16.F32.PACK_AB R19, R21, R22 ;  /* 0x000000161513723e */ /* 0x000fe400000010ff */
[----:B------:R-:W-:Y:S02]  /*1cad0*/  F2FP.BF16.F32.PACK_AB R18, R23, R29 ;  /* 0x0000001d1712723e */ /* 0x000fe400000010ff */
[----:B------:R-:W-:-:S02]  /*1cae0*/  F2FP.BF16.F32.PACK_AB R17, R25, R24 ;  /* 0x000000181911723e */ /* 0x000fc400000010ff */
[----:B--2---:R-:W-:-:S07]  /*1caf0*/  F2FP.BF16.F32.PACK_AB R16, R3, R2 ;  /* 0x000000020310723e */ /* 0x004fce00000010ff */
.L_x_1:
[----:B------:R-:W2:Y:S01]  /*1cb00*/  LDL.LU R2, [R1+0x8d0] ;  /* 0x0008d00001027983 */ /* 0x000ea20000300800 */
[----:B------:R-:W-:Y:S01]  /*1cb10*/  ULDC UR4, c[0x0][0x244] ;  /* 0x0000910000047ab9 */ /* 0x000fe20000000800 */
[----:B------:R-:W-:Y:S01]  /*1cb20*/  ULDC.64 UR10, c[0x0][0x228] ;  /* 0x00008a00000a7ab9 */ /* 0x000fe20000000a00 */
[----:B------:R-:W-:Y:S01]  /*1cb30*/  ULDC.64 UR6, c[0x0][0x220] ;  /* 0x0000880000067ab9 */ /* 0x000fe20000000a00 */
[----:B------:R-:W3:Y:S04]  /*1cb40*/  LDL.LU R21, [R1+0x8cc] ;  /* 0x0008cc0001157983 */ /* 0x000ee80000300800 */
[----:B------:R-:W4:Y:S01]  /*1cb50*/  LDL.LU R24, [R1+0x1a0] ;  /* 0x0001a00001187983 */ /* 0x000f220000300800 */
[----:B------:R-:W0:Y:S01]  /*1cb60*/  S2R R22, SR_TID.X ;  /* 0x0000000000167919 */ /* 0x000e220000002100 */
[----:B------:R-:W1:Y:S01]  /*1cb70*/  S2R R20, SR_TID.X ;  /* 0x0000000000147919 */ /* 0x000e620000002100 */
[----:B0-----:R-:W-:Y:S01]  /*1cb80*/  IMAD.SHL.U32 R0, R22, 0x40, RZ ;  /* 0x0000004016007824 */ /* 0x001fe200078e00ff */
[----:B------:R-:W-:-:S02]  /*1cb90*/  SHF.R.U32.HI R23, RZ, 0x5, R22 ;  /* 0x00000005ff177819 */ /* 0x000fc40000011616 */
[----:B-1----:R-:W-:Y:S02]  /*1cba0*/  LOP3.LUT R20, R20, 0x20, RZ, 0xc0, !PT ;  /* 0x0000002014147812 */ /* 0x002fe400078ec0ff */
[----:B------:R-:W-:Y:S01]  /*1cbb0*/  SGXT.U32 R23, R23, 0x1 ;  /* 0x000000011717781a */ /* 0x000fe20000000000 */
[----:B------:R-:W-:Y:S01]  /*1cbc0*/  BAR.SYNC.DEFER_BLOCKING 0x0 ;  /* 0x0000000000007b1d */ /* 0x000fe20000010000 */
[----:B--2---:R-:W-:Y:S02]  /*1cbd0*/  LOP3.LUT R3, R2, 0x80, RZ, 0xc0, !PT ;  /* 0x0000008002037812 */ /* 0x004fe400078ec0ff */
[----:B------:R-:W-:Y:S01]  /*1cbe0*/  LOP3.LUT R2, R0, 0x200, RZ, 0xc0, !PT ;  /* 0x0000020000027812 */ /* 0x000fe200078ec0ff */
[----:B------:R-:W-:-:S03]  /*1cbf0*/  IMAD.SHL.U32 R0, R22, 0x10, RZ ;  /* 0x0000001016007824 */ /* 0x000fc600078e00ff */
[----:B------:R-:W-:Y:S02]  /*1cc00*/  IADD3 R2, R3, UR5, R2 ;  /* 0x0000000503027c10 */ /* 0x000fe4000fffe002 */
[----:B------:R-:W-:-:S03]  /*1cc10*/  LOP3.LUT R0, R0, 0x70, RZ, 0xc0, !PT ;  /* 0x0000007000007812 */ /* 0x000fc600078ec0ff */
[----:B------:R-:W-:Y:S01]  /*1cc20*/  IMAD R3, R20, 0x20, R2 ;  /* 0x0000002014037824 */ /* 0x000fe200078e0202 */
[----:B------:R-:W-:-:S03]  /*1cc30*/  LOP3.LUT R20, R22, 0x3f, RZ, 0xc0, !PT ;  /* 0x0000003f16147812 */ /* 0x000fc600078ec0ff */
[----:B------:R-:W-:Y:S01]  /*1cc40*/  IMAD.IADD R0, R0, 0x1, R3 ;  /* 0x0000000100007824 */ /* 0x000fe200078e0203 */
[----:B------:R-:W-:Y:S02]  /*1cc50*/  LEA R20, R20, UR5, 0x4 ;  /* 0x0000000514147c11 */ /* 0x000fe4000f8e20ff */
[C-C-:B----4-:R-:W-:Y:S02]  /*1cc60*/  LOP3.LUT R3, R24.reuse, 0x3e, R23.reuse, 0xfe, !PT ;  /* 0x0000003e18037812 */ /* 0x150fe400078efe17 */
[C-C-:B------:R-:W-:Y:S01]  /*1cc70*/  LOP3.LUT R2, R24.reuse, 0x3c, R23.reuse, 0xfe, !PT ;  /* 0x0000003c18027812 */ /* 0x140fe200078efe17 */
[----:B------:R-:W-:Y:S04]  /*1cc80*/  STSM.16.M88.4 [R0], R16 ;  /* 0x0000001000007844 */ /* 0x000fe80000000200 */
[----:B------:R0:W-:Y:S04]  /*1cc90*/  STSM.16.M88.4 [R0+0x100], R12 ;  /* 0x0001000c00007844 */ /* 0x0001e80000000200 */
[----:B------:R-:W-:Y:S04]  /*1cca0*/  STL [R1+0x64], R20 ;  /* 0x0000641401007387 */ /* 0x000fe80000100800 */
[----:B------:R1:W-:Y:S04]  /*1ccb0*/  STL [R1+0x60], R3 ;  /* 0x0000600301007387 */ /* 0x0003e80000100800 */
[----:B------:R2:W-:Y:S01]  /*1ccc0*/  STL [R1+0x5c], R2 ;  /* 0x00005c0201007387 */ /* 0x0005e20000100800 */
[----:B0-----:R-:W-:-:S02]  /*1ccd0*/  LOP3.LUT R12, R24, 0x3a, R23, 0xfe, !PT ;  /* 0x0000003a180c7812 */ /* 0x001fc400078efe17 */
[C-C-:B-1----:R-:W-:Y:S02]  /*1cce0*/  LOP3.LUT R3, R24.reuse, 0x38, R23.reuse, 0xfe, !PT ;  /* 0x0000003818037812 */ /* 0x142fe400078efe17 */
[C-C-:B--2---:R-:W-:Y:S01]  /*1ccf0*/  LOP3.LUT R2, R24.reuse, 0x36, R23.reuse, 0xfe, !PT ;  /* 0x0000003618027812 */ /* 0x144fe200078efe17 */
[----:B------:R0:W-:Y:S04]  /*1cd00*/  STL [R1+0x58], R12 ;  /* 0x0000580c01007387 */ /* 0x0001e80000100800 */
[----:B------:R1:W-:Y:S04]  /*1cd10*/  STL [R1+0x54], R3 ;  /* 0x0000540301007387 */ /* 0x0003e80000100800 */
[----:B------:R2:W-:Y:S01]  /*1cd20*/  STL [R1+0x50], R2 ;  /* 0x0000500201007387 */ /* 0x0005e20000100800 */
[----:B0-----:R-:W-:-:S02]  /*1cd30*/  LOP3.LUT R12, R24, 0x34, R23, 0xfe, !PT ;  /* 0x00000034180c7812 */ /* 0x001fc400078efe17 */
[----:B-1----:R-:W-:-:S03]  /*1cd40*/  LOP3.LUT R3, R24, 0x32, R23, 0xfe, !PT ;  /* 0x0000003218037812 */ /* 0x002fc600078efe17 */
[----:B------:R0:W-:Y:S01]  /*1cd50*/  STL [R1+0x4c], R12 ;  /* 0x00004c0c01007387 */ /* 0x0001e20000100800 */
[----:B--2---:R-:W-:-:S03]  /*1cd60*/  LOP3.LUT R2, R24, 0x30, R23, 0xfe, !PT ;  /* 0x0000003018027812 */ /* 0x004fc600078efe17 */
[----:B------:R1:W-:Y:S04]  /*1cd70*/  STL [R1+0x48], R3 ;  /* 0x0000480301007387 */ /* 0x0003e80000100800 */
[----:B------:R2:W-:Y:S01]  /*1cd80*/  STL [R1+0x44], R2 ;  /* 0x0000440201007387 */ /* 0x0005e20000100800 */
[C-C-:B0-----:R-:W-:Y:S02]  /*1cd90*/  LOP3.LUT R12, R24.reuse, 0x2e, R23.reuse, 0xfe, !PT ;  /* 0x0000002e180c7812 */ /* 0x141fe400078efe17 */
[----:B-1----:R-:W-:-:S03]  /*1cda0*/  LOP3.LUT R3, R24, 0x2c, R23, 0xfe, !PT ;  /* 0x0000002c18037812 */ /* 0x002fc600078efe17 */
[----:B------:R0:W-:Y:S01]  /*1cdb0*/  STL [R1+0x40], R12 ;  /* 0x0000400c01007387 */ /* 0x0001e20000100800 */
[----:B--2---:R-:W-:-:S03]  /*1cdc0*/  LOP3.LUT R2, R24, 0x2a, R23, 0xfe, !PT ;  /* 0x0000002a18027812 */ /* 0x004fc600078efe17 */
[----:B------:R1:W-:Y:S04]  /*1cdd0*/  STL [R1+0x3c], R3 ;  /* 0x00003c0301007387 */ /* 0x0003e80000100800 */
[----:B------:R2:W-:Y:S01]  /*1cde0*/  STL [R1+0x38], R2 ;  /* 0x0000380201007387 */ /* 0x0005e20000100800 */
[C-C-:B0-----:R-:W-:Y:S02]  /*1cdf0*/  LOP3.LUT R12, R24.reuse, 0x28, R23.reuse, 0xfe, !PT ;  /* 0x00000028180c7812 */ /* 0x141fe400078efe17 */
[----:B-1----:R-:W-:-:S03]  /*1ce00*/  LOP3.LUT R3, R24, 0x26, R23, 0xfe, !PT ;  /* 0x0000002618037812 */ /* 0x002fc600078efe17 */
[----:B------:R-:W-:Y:S01]  /*1ce10*/  STL [R1+0x34], R12 ;  /* 0x0000340c01007387 */ /* 0x000fe20000100800 */
[C-C-:B--2---:R-:W-:Y:S01]  /*1ce20*/  LOP3.LUT R2, R24.reuse, 0x24, R23.reuse, 0xfe, !PT ;  /* 0x0000002418027812 */ /* 0x144fe200078efe17 */
[----:B------:R-:W-:Y:S01]  /*1ce30*/  BAR.SYNC.DEFER_BLOCKING 0x0 ;  /* 0x0000000000007b1d */ /* 0x000fe20000010000 */
[----:B------:R-:W-:-:S05]  /*1ce40*/  LOP3.LUT R16, R24, 0x1e, R23, 0xfe, !PT ;  /* 0x0000001e18107812 */ /* 0x000fca00078efe17 */
[----:B------:R0:W-:Y:S04]  /*1ce50*/  STL [R1+0x30], R3 ;  /* 0x0000300301007387 */ /* 0x0001e80000100800 */
[----:B------:R1:W-:Y:S01]  /*1ce60*/  STL [R1+0x2c], R2 ;  /* 0x00002c0201007387 */ /* 0x0003e20000100800 */
[C-C-:B0-----:R-:W-:Y:S02]  /*1ce70*/  LOP3.LUT R3, R24.reuse, 0x22, R23.reuse, 0xfe, !PT ;  /* 0x0000002218037812 */ /* 0x141fe400078efe17 */
[----:B-1----:R-:W-:-:S03]  /*1ce80*/  LOP3.LUT R2, R24, 0x20, R23, 0xfe, !PT ;  /* 0x0000002018027812 */ /* 0x002fc600078efe17 */
[----:B------:R0:W-:Y:S04]  /*1ce90*/  STL [R1+0x28], R3 ;  /* 0x0000280301007387 */ /* 0x0001e80000100800 */
[----:B------:R1:W-:Y:S04]  /*1cea0*/  STL [R1+0x24], R2 ;  /* 0x0000240201007387 */ /* 0x0003e80000100800 */
[----:B------:R2:W-:Y:S01]  /*1ceb0*/  STL [R1+0x20], R16 ;  /* 0x0000201001007387 */ /* 0x0005e20000100800 */
[----:B0-----:R-:W-:-:S03]  /*1cec0*/  LOP3.LUT R3, R24, 0x1c, R23, 0xfe, !PT ;  /* 0x0000001c18037812 */ /* 0x001fc600078efe17 */
[----:B------:R-:W0:Y:S01]  /*1ced0*/  LDS.128 R12, [R20] ;  /* 0x00000000140c7984 */ /* 0x000e220000000c00 */
[C-C-:B-1----:R-:W-:Y:S02]  /*1cee0*/  LOP3.LUT R2, R24.reuse, 0x1a, R23.reuse, 0xfe, !PT ;  /* 0x0000001a18027812 */ /* 0x142fe400078efe17 */
[C-C-:B--2---:R-:W-:Y:S01]  /*1cef0*/  LOP3.LUT R16, R24.reuse, 0x18, R23.reuse, 0xfe, !PT ;  /* 0x0000001818107812 */ /* 0x144fe200078efe17 */
[----:B------:R1:W-:Y:S04]  /*1cf00*/  STL [R1+0x1c], R3 ;  /* 0x00001c0301007387 */ /* 0x0003e80000100800 */
[----:B------:R2:W-:Y:S04]  /*1cf10*/  STL [R1+0x18], R2 ;  /* 0x0000180201007387 */ /* 0x0005e80000100800 */
[----:B------:R4:W-:Y:S01]  /*1cf20*/  STL [R1+0x14], R16 ;  /* 0x0000141001007387 */ /* 0x0009e20000100800 */
[----:B-1----:R-:W-:-:S02]  /*1cf30*/  LOP3.LUT R3, R24, 0x16, R23, 0xfe, !PT ;  /* 0x0000001618037812 */ /* 0x002fc400078efe17 */
[----:B--2---:R-:W-:-:S03]  /*1cf40*/  LOP3.LUT R2, R24, 0x14, R23, 0xfe, !PT ;  /* 0x0000001418027812 */ /* 0x004fc600078efe17 */
[----:B------:R1:W-:Y:S01]  /*1cf50*/  STL [R1+0x10], R3 ;  /* 0x0000100301007387 */ /* 0x0003e20000100800 */
[----:B----4-:R-:W-:-:S03]  /*1cf60*/  LOP3.LUT R16, R24, 0x12, R23, 0xfe, !PT ;  /* 0x0000001218107812 */ /* 0x010fc600078efe17 */
[----:B------:R2:W-:Y:S04]  /*1cf70*/  STL [R1+0xc], R2 ;  /* 0x00000c0201007387 */ /* 0x0005e80000100800 */
[----:B------:R-:W-:Y:S04]  /*1cf80*/  STL [R1+0x8], R16 ;  /* 0x0000081001007387 */ /* 0x000fe80000100800 */
[----:B------:R-:W4:Y:S01]  /*1cf90*/  LDS.128 R16, [R20+0x400] ;  /* 0x0004000014107984 */ /* 0x000f220000000c00 */
[----:B------:R-:W-:Y:S01]  /*1cfa0*/  BAR.SYNC.DEFER_BLOCKING 0x0 ;  /* 0x0000000000007b1d */ /* 0x000fe20000010000 */
[C-C-:B-1----:R-:W-:Y:S01]  /*1cfb0*/  LOP3.LUT R3, R24.reuse, 0x10, R23.reuse, 0xfe, !PT ;  /* 0x0000001018037812 */ /* 0x142fe200078efe17 */
[----:B---3--:R-:W-:Y:S01]  /*1cfc0*/  IMAD R26, R21, UR4, RZ ;  /* 0x00000004151a7c24 */ /* 0x008fe2000f8e02ff */
[----:B--2---:R-:W-:-:S02]  /*1cfd0*/  LOP3.LUT R2, R24, 0xe, R23, 0xfe, !PT ;  /* 0x0000000e18027812 */ /* 0x004fc400078efe17 */
[----:B------:R-:W-:Y:S01]  /*1cfe0*/  ISETP.GE.AND P0, PT, R21, UR10, PT ;  /* 0x0000000a15007c0c */ /* 0x000fe2000bf06270 */
[----:B------:R-:W-:Y:S01]  /*1cff0*/  ULDC UR4, c[0x0][0x248] ;  /* 0x0000920000047ab9 */ /* 0x000fe20000000800 */
[----:B------:R-:W-:Y:S01]  /*1d000*/  STL [R1+0x4], R3 ;  /* 0x0000040301007387 */ /* 0x000fe20000100800 */
[----:B------:R-:W-:-:S03]  /*1d010*/  LOP3.LUT R29, R24, 0xc, R23, 0xfe, !PT ;  /* 0x0000000c181d7812 */ /* 0x000fc600078efe17 */
[----:B------:R1:W-:Y:S01]  /*1d020*/  STL [R1], R2 ;  /* 0x0000000201007387 */ /* 0x0003e20000100800 */
[C-C-:B------:R-:W-:Y:S02]  /*1d030*/  LOP3.LUT R28, R24.reuse, 0xa, R23.reuse, 0xfe, !PT ;  /* 0x0000000a181c7812 */ /* 0x140fe400078efe17 */
[C-C-:B------:R-:W-:Y:S02]  /*1d040*/  LOP3.LUT R27, R24.reuse, 0x8, R23.reuse, 0xfe, !PT ;  /* 0x00000008181b7812 */ /* 0x140fe400078efe17 */
[----:B------:R-:W-:Y:S01]  /*1d050*/  LOP3.LUT R22, R24, 0x4, R23, 0xfe, !PT ;  /* 0x0000000418167812 */ /* 0x000fe200078efe17 */
[----:B------:R2:W-:Y:S04]  /*1d060*/  STSM.16.M88.4 [R0], R8 ;  /* 0x0000000800007844 */ /* 0x0005e80000000200 */
[----:B------:R3:W-:Y:S01]  /*1d070*/  STSM.16.M88.4 [R0+0x100], R4 ;  /* 0x0001000400007844 */ /* 0x0007e20000000200 */
[----:B------:R-:W-:Y:S01]  /*1d080*/  BAR.SYNC.DEFER_BLOCKING 0x0 ;  /* 0x0000000000007b1d */ /* 0x000fe20000010000 */
[----:B-1----:R-:W-:-:S02]  /*1d090*/  LEA R2, P1, R26, UR6, 0x1 ;  /* 0x000000061a027c11 */ /* 0x002fc4000f8208ff */
[C-C-:B------:R-:W-:Y:S02]  /*1d0a0*/  LOP3.LUT R3, R24.reuse, 0x6, R23.reuse, 0xfe, !PT ;  /* 0x0000000618037812 */ /* 0x140fe400078efe17 */
[C---:B------:R-:W-:Y:S02]  /*1d0b0*/  LOP3.LUT R21, R24.reuse, R23, RZ, 0xfc, !PT ;  /* 0x0000001718157212 */ /* 0x040fe400078efcff */
[----:B------:R-:W-:Y:S01]  /*1d0c0*/  LOP3.LUT R23, R24, 0x2, R23, 0xfe, !PT ;  /* 0x0000000218177812 */ /* 0x000fe200078efe17 */
[----:B------:R-:W-:Y:S01]  /*1d0d0*/  IMAD R25, R22, UR4, RZ ;  /* 0x0000000416197c24 */ /* 0x000fe2000f8e02ff */
[----:B------:R-:W-:Y:S01]  /*1d0e0*/  LEA.HI.X.SX32 R26, R26, UR7, 0x1, P1 ;  /* 0x000000071a1a7c11 */ /* 0x000fe200088f0eff */
[----:B--2---:R-:W2:Y:S01]  /*1d0f0*/  LDL.LU R10, [R1+0x14] ;  /* 0x00001400010a7983 */ /* 0x004ea20000300800 */
[C---:B------:R-:W-:Y:S01]  /*1d100*/  ISETP.LT.AND P1, PT, R21.reuse, UR11, !P0 ;  /* 0x0000000b15007c0c */ /* 0x040fe2000c721270 */
[----:B------:R-:W-:Y:S01]  /*1d110*/  IMAD R21, R21, UR4, RZ ;  /* 0x0000000415157c24 */ /* 0x000fe2000f8e02ff */
[C---:B------:R-:W-:Y:S01]  /*1d120*/  ISETP.LT.AND P5, PT, R23.reuse, UR11, !P0 ;  /* 0x0000000b17007c0c */ /* 0x040fe2000c7a1270 */
[----:B------:R-:W-:Y:S01]  /*1d130*/  IMAD R23, R23, UR4, RZ ;  /* 0x0000000417177c24 */ /* 0x000fe2000f8e02ff */
[----:B------:R-:W-:Y:S01]  /*1d140*/  ISETP.LT.AND P6, PT, R22, UR11, !P0 ;  /* 0x0000000b16007c0c */ /* 0x000fe2000c7c1270 */
[----:B---3--:R-:W3:Y:S01]  /*1d150*/  LDL.LU R0, [R1] ;  /* 0x0000000001007983 */ /* 0x008ee20000300800 */
[----:B------:R-:W-:-:S02]  /*1d160*/  LEA R20, P2, R21, R2, 0x1 ;  /* 0x0000000215147211 */ /* 0x000fc400078408ff */
[-C--:B------:R-:W-:Y:S02]  /*1d170*/  LEA R22, P3, R23, R2.reuse, 0x1 ;  /* 0x0000000217167211 */ /* 0x080fe400078608ff */
[----:B------:R-:W-:Y:S02]  /*1d180*/  LEA R24, P4, R25, R2, 0x1 ;  /* 0x0000000219187211 */ /* 0x000fe400078808ff */
[-C--:B------:R-:W-:Y:S02]  /*1d190*/  LEA.HI.X.SX32 R21, R21, R26.reuse, 0x1, P2 ;  /* 0x0000001a15157211 */ /* 0x080fe400010f0eff */
[-C--:B------:R-:W-:Y:S02]  /*1d1a0*/  LEA.HI.X.SX32 R23, R23, R26.reuse, 0x1, P3 ;  /* 0x0000001a17177211 */ /* 0x080fe400018f0eff */
[----:B------:R-:W-:Y:S01]  /*1d1b0*/  LEA.HI.X.SX32 R25, R25, R26, 0x1, P4 ;  /* 0x0000001a19197211 */ /* 0x000fe200020f0eff */
[----:B0-----:R-:W-:Y:S04]  /*1d1c0*/  @P1 STG.E.U16 desc[UR8][R20.64], R12 ;  /* 0x0000000c14001986 */ /* 0x001fe8000c101508 */
[----:B------:R0:W-:Y:S04]  /*1d1d0*/  @P5 STG.E.U16 desc[UR8][R22.64], R13 ;  /* 0x0000000d16005986 */ /* 0x0001e8000c101508 */
[----:B------:R1:W-:Y:S04]  /*1d1e0*/  @P6 STG.E.U16 desc[UR8][R24.64], R14 ;  /* 0x0000000e18006986 */ /* 0x0003e8000c101508 */
[----:B0-----:R-:W5:Y:S04]  /*1d1f0*/  LDL.LU R23, [R1+0x8] ;  /* 0x0000080001177983 */ /* 0x001f680000300800 */
[----:B-1----:R-:W2:Y:S04]  /*1d200*/  LDL.LU R25, [R1+0x4] ;  /* 0x0000040001197983 */ /* 0x002ea80000300800 */
[----:B------:R-:W5:Y:S01]  /*1d210*/  LDL.LU R24, [R1+0x10] ;  /* 0x0000100001187983 */ /* 0x000f620000300800 */
[C---:B------:R-:W-:Y:S01]  /*1d220*/  ISETP.LT.AND P3, PT, R3.reuse, UR11, !P0 ;  /* 0x0000000b03007c0c */ /* 0x040fe2000c761270 */
[----:B------:R-:W-:Y:S01]  /*1d230*/  IMAD R3, R3, UR4, RZ ;  /* 0x0000000403037c24 */ /* 0x000fe2000f8e02ff */
[----:B------:R-:W-:-:S04]  /*1d240*/  ISETP.LT.AND P1, PT, R27, UR11, !P0 ;  /* 0x0000000b1b007c0c */ /* 0x000fc8000c721270 */
[----:B------:R-:W-:Y:S01]  /*1d250*/  LEA R4, P6, R3, R2, 0x1 ;  /* 0x0000000203047211 */ /* 0x000fe200078c08ff */
[----:B------:R-:W-:Y:S01]  /*1d260*/  IMAD R27, R27, UR4, RZ ;  /* 0x000000041b1b7c24 */ /* 0x000fe2000f8e02ff */
[C---:B------:R-:W-:Y:S02]  /*1d270*/  ISETP.LT.AND P2, PT, R28.reuse, UR11, !P0 ;  /* 0x0000000b1c007c0c */ /* 0x040fe4000c741270 */
[----:B------:R-:W-:Y:S01]  /*1d280*/  LEA.HI.X.SX32 R5, R3, R26, 0x1, P6 ;  /* 0x0000001a03057211 */ /* 0x000fe200030f0eff */
[----:B------:R-:W-:Y:S01]  /*1d290*/  IMAD R28, R28, UR4, RZ ;  /* 0x000000041c1c7c24 */ /* 0x000fe2000f8e02ff */
[----:B------:R-:W-:Y:S02]  /*1d2a0*/  PRMT R11, R13, 0x7632, R11 ;  /* 0x000076320d0b7816 */ /* 0x000fe4000000000b */
[C---:B------:R-:W-:Y:S01]  /*1d2b0*/  ISETP.LT.AND P6, PT, R29.reuse, UR11, !P0 ;  /* 0x0000000b1d007c0c */ /* 0x040fe2000c7c1270 */
[----:B------:R-:W5:Y:S01]  /*1d2c0*/  LDL.LU R13, [R1+0xc] ;  /* 0x00000c00010d7983 */ /* 0x000f620000300800 */
[----:B------:R-:W-:Y:S01]  /*1d2d0*/  IMAD R29, R29, UR4, RZ ;  /* 0x000000041d1d7c24 */ /* 0x000fe2000f8e02ff */
[----:B------:R-:W-:-:S02]  /*1d2e0*/  LEA R6, P4, R27, R2, 0x1 ;  /* 0x000000021b067211 */ /* 0x000fc400078808ff */
[----:B------:R0:W-:Y:S01]  /*1d2f0*/  @P3 STG.E.U16 desc[UR8][R4.64], R15 ;  /* 0x0000000f04003986 */ /* 0x0001e2000c101508 */
[C---:B------:R-:W-:Y:S02]  /*1d300*/  LEA R8, P5, R28.reuse, R2, 0x1 ;  /* 0x000000021c087211 */ /* 0x040fe400078a08ff */
[-C--:B------:R-:W-:Y:S02]  /*1d310*/  LEA.HI.X.SX32 R7, R27, R26.reuse, 0x1, P4 ;  /* 0x0000001a1b077211 */ /* 0x080fe400020f0eff */
[----:B------:R-:W-:Y:S02]  /*1d320*/  LEA.HI.X.SX32 R9, R28, R26, 0x1, P5 ;  /* 0x0000001a1c097211 */ /* 0x000fe400028f0eff */
[----:B0-----:R-:W-:-:S04]  /*1d330*/  LEA R4, P3, R29, R2, 0x1 ;  /* 0x000000021d047211 */ /* 0x001fc800078608ff */
[----:B------:R-:W-:Y:S02]  /*1d340*/  LEA.HI.X.SX32 R5, R29, R26, 0x1, P3 ;  /* 0x0000001a1d057211 */ /* 0x000fe400018f0eff */
[----:B------:R-:W5:Y:S04]  /*1d350*/  LDL.LU R29, [R1+0x64] ;  /* 0x00006400011d7983 */ /* 0x000f680000300800 */
[----:B------:R-:W5:Y:S04]  /*1d360*/  LDL.LU R27, [R1+0x18] ;  /* 0x00001800011b7983 */ /* 0x000f680000300800 */
[----:B----4-:R-:W-:Y:S04]  /*1d370*/  @P1 STG.E.U16 desc[UR8][R6.64], R16 ;  /* 0x0000001006001986 */ /* 0x010fe8000c101508 */
[----:B------:R-:W-:Y:S04]  /*1d380*/  @P2 STG.E.U16 desc[UR8][R8.64], R17 ;  /* 0x0000001108002986 */ /* 0x000fe8000c101508 */
[----:B------:R0:W-:Y:S01]  /*1d390*/  @P6 STG.E.U16 desc[UR8][R4.64], R18 ;  /* 0x0000001204006986 */ /* 0x0001e2000c101508 */
[----:B------:R-:W-:-:S02]  /*1d3a0*/  PRMT R22, R14, 0x7632, R22 ;  /* 0x000076320e167816 */ /* 0x000fc40000000016 */
[----:B------:R-:W-:Y:S02]  /*1d3b0*/  PRMT R14, R15, 0x7632, R14 ;  /* 0x000076320f0e7816 */ /* 0x000fe4000000000e */
[C---:B---3--:R-:W-:Y:S01]  /*1d3c0*/  ISETP.LT.AND P3, PT, R0.reuse, UR11, !P0 ;  /* 0x0000000b00007c0c */ /* 0x048fe2000c761270 */
[----:B------:R-:W-:-:S05]  /*1d3d0*/  IMAD R0, R0, UR4, RZ ;  /* 0x0000000400007c24 */ /* 0x000fca000f8e02ff */
[----:B0-----:R-:W-:-:S04]  /*1d3e0*/  LEA R4, P1, R0, R2, 0x1 ;  /* 0x0000000200047211 */ /* 0x001fc800078208ff */
[----:B------:R-:W-:Y:S01]  /*1d3f0*/  LEA.HI.X.SX32 R5, R0, R26, 0x1, P1 ;  /* 0x0000001a00057211 */ /* 0x000fe200008f0eff */
[C---:B--2---:R-:W-:Y:S01]  /*1d400*/  IMAD R3, R25.reuse, UR4, RZ ;  /* 0x0000000419037c24 */ /* 0x044fe2000f8e02ff */
[----:B------:R-:W-:Y:S02]  /*1d410*/  ISETP.LT.AND P5, PT, R25, UR11, !P0 ;  /* 0x0000000b19007c0c */ /* 0x000fe4000c7a1270 */
[----:B------:R-:W2:Y:S02]  /*1d420*/  LDL.LU R25, [R1+0x1c] ;  /* 0x00001c0001197983 */ /* 0x000ea40000300800 */
[----:B------:R-:W-:Y:S02]  /*1d430*/  LEA R6, P2, R3, R2, 0x1 ;  /* 0x0000000203067211 */ /* 0x000fe400078408ff */
[----:B-----5:R-:W-:Y:S02]  /*1d440*/  ISETP.LT.AND P4, PT, R23, UR11, !P0 ;  /* 0x0000000b17007c0c */ /* 0x020fe4000c781270 */
[----:B------:R-:W-:Y:S01]  /*1d450*/  LEA.HI.X.SX32 R7, R3, R26, 0x1, P2 ;  /* 0x0000001a03077211 */ /* 0x000fe200010f0eff */
[----:B------:R-:W-:-:S02]  /*1d460*/  IMAD R3, R23, UR4, RZ ;  /* 0x0000000417037c24 */ /* 0x000fc4000f8e02ff */
[----:B------:R-:W3:Y:S03]  /*1d470*/  LDL.LU R23, [R1+0x20] ;  /* 0x0000200001177983 */ /* 0x000ee60000300800 */
[C---:B------:R-:W-:Y:S01]  /*1d480*/  LEA R8, P1, R3.reuse, R2, 0x1 ;  /* 0x0000000203087211 */ /* 0x040fe200078208ff */
[----:B------:R-:W4:Y:S01]  /*1d490*/  LDL.LU R15, [R1+0x24] ;  /* 0x00002400010f7983 */ /* 0x000f220000300800 */
[C---:B------:R-:W-:Y:S02]  /*1d4a0*/  ISETP.LT.AND P2, PT, R24.reuse, UR11, !P0 ;  /* 0x0000000b18007c0c */ /* 0x040fe4000c741270 */
[----:B------:R-:W-:Y:S01]  /*1d4b0*/  LEA.HI.X.SX32 R9, R3, R26, 0x1, P1 ;  /* 0x0000001a03097211 */ /* 0x000fe200008f0eff */
[----:B------:R-:W-:Y:S02]  /*1d4c0*/  IMAD R3, R24, UR4, RZ ;  /* 0x0000000418037c24 */ /* 0x000fe4000f8e02ff */
[----:B------:R-:W5:Y:S01]  /*1d4d0*/  LDL.LU R24, [R1+0x28] ;  /* 0x0000280001187983 */ /* 0x000f620000300800 */
[----:B------:R-:W-:Y:S01]  /*1d4e0*/  PRMT R12, R12, 0x7632, R12 ;  /* 0x000076320c0c7816 */ /* 0x000fe2000000000c */
[----:B------:R-:W-:-:S02]  /*1d4f0*/  IMAD R0, R13, UR4, RZ ;  /* 0x000000040d007c24 */ /* 0x000fc4000f8e02ff */
[----:B------:R-:W-:Y:S01]  /*1d500*/  @P3 STG.E.U16 desc[UR8][R4.64], R19 ;  /* 0x0000001304003986 */ /* 0x000fe2000c101508 */
[----:B------:R-:W-:Y:S01]  /*1d510*/  ISETP.LT.AND P3, PT, R13, UR11, !P0 ;  /* 0x0000000b0d007c0c */ /* 0x000fe2000c761270 */
[C---:B------:R-:W-:Y:S01]  /*1d520*/  IMAD R13, R10.reuse, UR4, RZ ;  /* 0x000000040a0d7c24 */ /* 0x040fe2000f8e02ff */
[----:B------:R-:W-:Y:S01]  /*1d530*/  ISETP.LT.AND P1, PT, R10, UR11, !P0 ;  /* 0x0000000b0a007c0c */ /* 0x000fe2000c721270 */
[----:B------:R-:W-:Y:S01]  /*1d540*/  @P5 STG.E.U16 desc[UR8][R6.64], R12 ;  /* 0x0000000c06005986 */ /* 0x000fe2000c101508 */
[----:B------:R-:W-:-:S03]  /*1d550*/  LEA R10, P6, R0, R2, 0x1 ;  /* 0x00000002000a7211 */ /* 0x000fc600078c08ff */
[----:B------:R0:W-:Y:S04]  /*1d560*/  @P4 STG.E.U16 desc[UR8][R8.64], R11 ;  /* 0x0000000b08004986 */ /* 0x0001e8000c101508 */
[----:B------:R-:W4:Y:S01]  /*1d570*/  LDL.LU R28, [R1+0x2c] ;  /* 0x00002c00011c7983 */ /* 0x000f220000300800 */
[----:B------:R-:W-:-:S03]  /*1d580*/  PRMT R16, R16, 0x7632, R16 ;  /* 0x0000763210107816 */ /* 0x000fc60000000010 */
[----:B------:R-:W1:Y:S01]  /*1d590*/  LDS.128 R4, [R29] ;  /* 0x000000001d047984 */ /* 0x000e620000000c00 */
[C---:B0-----:R-:W-:Y:S02]  /*1d5a0*/  LEA R8, P4, R3.reuse, R2, 0x1 ;  /* 0x0000000203087211 */ /* 0x041fe400078808ff */
[-C--:B------:R-:W-:Y:S02]  /*1d5b0*/  LEA.HI.X.SX32 R11, R0, R26.reuse, 0x1, P6 ;  /* 0x0000001a000b7211 */ /* 0x080fe400030f0eff */
[----:B------:R-:W-:Y:S01]  /*1d5c0*/  LEA.HI.X.SX32 R9, R3, R26, 0x1, P4 ;  /* 0x0000001a03097211 */ /* 0x000fe200020f0eff */
[C---:B------:R-:W-:Y:S02]  /*1d5d0*/  IMAD R3, R27.reuse, UR4, RZ ;  /* 0x000000041b037c24 */ /* 0x040fe4000f8e02ff */
[----:B------:R-:W-:Y:S01]  /*1d5e0*/  @P3 STG.E.U16 desc[UR8][R10.64], R22 ;  /* 0x000000160a003986 */ /* 0x000fe2000c101508 */
[----:B------:R-:W-:-:S03]  /*1d5f0*/  ISETP.LT.AND P6, PT, R27, UR11, !P0 ;  /* 0x0000000b1b007c0c */ /* 0x000fc6000c7c1270 */
[----:B------:R0:W-:Y:S01]  /*1d600*/  @P2 STG.E.U16 desc[UR8][R8.64], R14 ;  /* 0x0000000e08002986 */ /* 0x0001e2000c101508 */
[----:B------:R-:W-:-:S03]  /*1d610*/  LEA R12, P5, R13, R2, 0x1 ;  /* 0x000000020d0c7211 */ /* 0x000fc600078a08ff */
[----:B------:R-:W4:Y:S01]  /*1d620*/  LDL.LU R27, [R1+0x30] ;  /* 0x00003000011b7983 */ /* 0x000f220000300800 */
[----:B------:R-:W-:Y:S02]  /*1d630*/  LEA.HI.X.SX32 R13, R13, R26, 0x1, P5 ;  /* 0x0000001a0d0d7211 */ /* 0x000fe400028f0eff */
[----:B0-----:R-:W-:-:S04]  /*1d640*/  LEA R8, P2, R3, R2, 0x1 ;  /* 0x0000000203087211 */ /* 0x001fc800078408ff */
[----:B------:R-:W-:Y:S01]  /*1d650*/  LEA.HI.X.SX32 R9, R3, R26, 0x1, P2 ;  /* 0x0000001a03097211 */ /* 0x000fe200010f0eff */
[----:B------:R0:W-:Y:S01]  /*1d660*/  @P1 STG.E.U16 desc[UR8][R12.64], R16 ;  /* 0x000000100c001986 */ /* 0x0001e2000c101508 */
[C---:B--2---:R-:W-:Y:S01]  /*1d670*/  ISETP.LT.AND P4, PT, R25.reuse, UR11, !P0 ;  /* 0x0000000b19007c0c */ /* 0x044fe2000c781270 */
[----:B------:R-:W-:Y:S02]  /*1d680*/  IMAD R0, R25, UR4, RZ ;  /* 0x0000000419007c24 */ /* 0x000fe4000f8e02ff */
[----:B------:R-:W2:Y:S01]  /*1d690*/  LDL.LU R25, [R1+0x34] ;  /* 0x0000340001197983 */ /* 0x000ea20000300800 */
[C---:B---3--:R-:W-:Y:S01]  /*1d6a0*/  ISETP.LT.AND P2, PT, R23.reuse, UR11, !P0 ;  /* 0x0000000b17007c0c */ /* 0x048fe2000c741270 */
[----:B------:R-:W-:Y:S02]  /*1d6b0*/  IMAD R3, R23, UR4, RZ ;  /* 0x0000000417037c24 */ /* 0x000fe4000f8e02ff */
[----:B------:R-:W3:Y:S01]  /*1d6c0*/  LDL.LU R23, [R1+0x38] ;  /* 0x0000380001177983 */ /* 0x000ee20000300800 */
[----:B0-----:R-:W-:-:S04]  /*1d6d0*/  LEA R12, P1, R0, R2, 0x1 ;  /* 0x00000002000c7211 */ /* 0x001fc800078208ff */
[----:B------:R-:W-:Y:S02]  /*1d6e0*/  LEA.HI.X.SX32 R13, R0, R26, 0x1, P1 ;  /* 0x0000001a000d7211 */ /* 0x000fe400008f0eff */
[C---:B-----5:R-:W-:Y:S01]  /*1d6f0*/  ISETP.LT.AND P1, PT, R24.reuse, UR11, !P0 ;  /* 0x0000000b18007c0c */ /* 0x060fe2000c721270 */
[----:B------:R-:W-:Y:S02]  /*1d700*/  IMAD R0, R24, UR4, RZ ;  /* 0x0000000418007c24 */ /* 0x000fe4000f8e02ff */
[----:B------:R-:W5:Y:S01]  /*1d710*/  LDL.LU R24, [R1+0x3c] ;  /* 0x00003c0001187983 */ /* 0x000f620000300800 */
[----:B------:R-:W-:Y:S02]  /*1d720*/  PRMT R17, R17, 0x7632, R17 ;  /* 0x0000763211117816 */ /* 0x000fe40000000011 */
[----:B------:R-:W-:Y:S01]  /*1d730*/  PRMT R21, R18, 0x7632, R21 ;  /* 0x0000763212157816 */ /* 0x000fe20000000015 */
[C---:B----4-:R-:W-:Y:S01]  /*1d740*/  IMAD R18, R15.reuse, UR4, RZ ;  /* 0x000000040f127c24 */ /* 0x050fe2000f8e02ff */
[----:B------:R-:W-:Y:S01]  /*1d750*/  ISETP.LT.AND P3, PT, R15, UR11, !P0 ;  /* 0x0000000b0f007c0c */ /* 0x000fe2000c761270 */
[----:B------:R0:W-:Y:S01]  /*1d760*/  @P6 STG.E.U16 desc[UR8][R8.64], R17 ;  /* 0x0000001108006986 */ /* 0x0001e2000c101508 */
[----:B------:R-:W-:-:S02]  /*1d770*/  LEA R14, P5, R3, R2, 0x1 ;  /* 0x00000002030e7211 */ /* 0x000fc400078a08ff */
[C---:B------:R-:W-:Y:S01]  /*1d780*/  LEA R16, P6, R18.reuse, R2, 0x1 ;  /* 0x0000000212107211 */ /* 0x040fe200078c08ff */
[----:B------:R4:W-:Y:S01]  /*1d790*/  @P4 STG.E.U16 desc[UR8][R12.64], R21 ;  /* 0x000000150c004986 */ /* 0x0009e2000c101508 */
[----:B------:R-:W-:Y:S02]  /*1d7a0*/  PRMT R20, R19, 0x7632, R20 ;  /* 0x0000763213147816 */ /* 0x000fe40000000014 */
[-C--:B------:R-:W-:Y:S01]  /*1d7b0*/  LEA.HI.X.SX32 R15, R3, R26.reuse, 0x1, P5 ;  /* 0x0000001a030f7211 */ /* 0x080fe200028f0eff */
[----:B------:R1:W5:Y:S01]  /*1d7c0*/  LDS.128 R8, [R29+0x400] ;  /* 0x000400001d087984 */ /* 0x0003620000000c00 */
[----:B0-----:R-:W-:Y:S02]  /*1d7d0*/  LEA.HI.X.SX32 R17, R18, R26, 0x1, P6 ;  /* 0x0000001a12117211 */ /* 0x001fe400030f0eff */
[C---:B----4-:R-:W-:Y:S01]  /*1d7e0*/  LEA R12, P4, R0.reuse, R2, 0x1 ;  /* 0x00000002000c7211 */ /* 0x050fe200078808ff */
[----:B------:R-:W4:Y:S04]  /*1d7f0*/  LDL.LU R21, [R1+0x40] ;  /* 0x0000400001157983 */ /* 0x000f280000300800 */
[----:B------:R-:W4:Y:S01]  /*1d800*/  LDL.LU R18, [R1+0x44] ;  /* 0x0000440001127983 */ /* 0x000f220000300800 */
[----:B------:R-:W-:-:S03]  /*1d810*/  LEA.HI.X.SX32 R13, R0, R26, 0x1, P4 ;  /* 0x0000001a000d7211 */ /* 0x000fc600020f0eff */
[----:B------:R-:W4:Y:S01]  /*1d820*/  LDL.LU R22, [R1+0x48] ;  /* 0x0000480001167983 */ /* 0x000f220000300800 */
[----:B------:R-:W-:-:S03]  /*1d830*/  IMAD R3, R28, UR4, RZ ;  /* 0x000000041c037c24 */ /* 0x000fc6000f8e02ff */
[----:B------:R-:W-:Y:S04]  /*1d840*/  @P2 STG.E.U16 desc[UR8][R14.64], R20 ;  /* 0x000000140e002986 */ /* 0x000fe8000c101508 */
[----:B-1----:R-:W-:Y:S04]  /*1d850*/  @P3 STG.E.U16 desc[UR8][R16.64], R4 ;  /* 0x0000000410003986 */ /* 0x002fe8000c101508 */
[----:B------:R0:W-:Y:S01]  /*1d860*/  @P1 STG.E.U16 desc[UR8][R12.64], R5 ;  /* 0x000000050c001986 */ /* 0x0001e2000c101508 */
[----:B------:R-:W-:Y:S01]  /*1d870*/  ISETP.LT.AND P4, PT, R28, UR11, !P0 ;  /* 0x0000000b1c007c0c */ /* 0x000fe2000c781270 */
[----:B------:R-:W-:-:S02]  /*1d880*/  IMAD R0, R27, UR4, RZ ;  /* 0x000000041b007c24 */ /* 0x000fc4000f8e02ff */
[----:B------:R-:W4:Y:S01]  /*1d890*/  LDL.LU R29, [R1+0x4c] ;  /* 0x00004c00011d7983 */ /* 0x000f220000300800 */
[----:B------:R-:W-:Y:S02]  /*1d8a0*/  ISETP.LT.AND P3, PT, R27, UR11, !P0 ;  /* 0x0000000b1b007c0c */ /* 0x000fe4000c761270 */
[----:B0-----:R-:W-:-:S04]  /*1d8b0*/  LEA R12, P2, R3, R2, 0x1 ;  /* 0x00000002030c7211 */ /* 0x001fc800078408ff */
[----:B------:R-:W-:Y:S02]  /*1d8c0*/  LEA.HI.X.SX32 R13, R3, R26, 0x1, P2 ;  /* 0x0000001a030d7211 */ /* 0x000fe400010f0eff */
[----:B------:R-:W-:-:S04]  /*1d8d0*/  LEA R14, P5, R0, R2, 0x1 ;  /* 0x00000002000e7211 */ /* 0x000fc800078a08ff */
[----:B------:R-:W-:Y:S01]  /*1d8e0*/  LEA.HI.X.SX32 R15, R0, R26, 0x1, P5 ;  /* 0x0000001a000f7211 */ /* 0x000fe200028f0eff */
[----:B------:R0:W-:Y:S04]  /*1d8f0*/  @P4 STG.E.U16 desc[UR8][R12.64], R6 ;  /* 0x000000060c004986 */ /* 0x0001e8000c101508 */
[----:B------:R-:W-:Y:S01]  /*1d900*/  @P3 STG.E.U16 desc[UR8][R14.64], R7 ;  /* 0x000000070e003986 */ /* 0x000fe2000c101508 */
[C---:B--2---:R-:W-:Y:S01]  /*1d910*/  ISETP.LT.AND P1, PT, R25.reuse, UR11, !P0 ;  /* 0x0000000b19007c0c */ /* 0x044fe2000c721270 */
[----:B------:R-:W-:Y:S02]  /*1d920*/  IMAD R17, R25, UR4, RZ ;  /* 0x0000000419117c24 */ /* 0x000fe4000f8e02ff */
[----:B------:R-:W2:Y:S01]  /*1d930*/  LDL.LU R25, [R1+0x50] ;  /* 0x0000500001197983 */ /* 0x000ea20000300800 */
[C---:B---3--:R-:W-:Y:S01]  /*1d940*/  ISETP.LT.AND P2, PT, R23.reuse, UR11, !P0 ;  /* 0x0000000b17007c0c */ /* 0x048fe2000c741270 */
[----:B------:R-:W-:-:S02]  /*1d950*/  IMAD R3, R23, UR4, RZ ;  /* 0x0000000417037c24 */ /* 0x000fc4000f8e02ff */
[----:B------:R-:W3:Y:S04]  /*1d960*/  LDL.LU R23, [R1+0x54] ;  /* 0x0000540001177983 */ /* 0x000ee80000300800 */
[----:B------:R-:W3:Y:S04]  /*1d970*/  LDL.LU R28, [R1+0x58] ;  /* 0x00005800011c7983 */ /* 0x000ee80000300800 */
[----:B------:R-:W3:Y:S01]  /*1d980*/  LDL.LU R27, [R1+0x5c] ;  /* 0x00005c00011b7983 */ /* 0x000ee20000300800 */
[C---:B-----5:R-:W-:Y:S01]  /*1d990*/  ISETP.LT.AND P3, PT, R24.reuse, UR11, !P0 ;  /* 0x0000000b18007c0c */ /* 0x060fe2000c761270 */
[----:B------:R-:W-:-:S02]  /*1d9a0*/  IMAD R19, R24, UR4, RZ ;  /* 0x0000000418137c24 */ /* 0x000fc4000f8e02ff */
[----:B------:R-:W5:Y:S01]  /*1d9b0*/  LDL.LU R24, [R1+0x60] ;  /* 0x0000600001187983 */ /* 0x000f620000300800 */
[-C--:B------:R-:W-:Y:S02]  /*1d9c0*/  LEA R16, P6, R17, R2.reuse, 0x1 ;  /* 0x0000000211107211 */ /* 0x080fe400078c08ff */
[----:B0-----:R-:W-:Y:S02]  /*1d9d0*/  LEA R12, P4, R3, R2, 0x1 ;  /* 0x00000002030c7211 */ /* 0x001fe400078808ff */
[-C--:B------:R-:W-:Y:S02]  /*1d9e0*/  LEA.HI.X.SX32 R17, R17, R26.reuse, 0x1, P6 ;  /* 0x0000001a11117211 */ /* 0x080fe400030f0eff */
[----:B------:R-:W-:-:S03]  /*1d9f0*/  LEA.HI.X.SX32 R13, R3, R26, 0x1, P4 ;  /* 0x0000001a030d7211 */ /* 0x000fc600020f0eff */
[----:B------:R-:W-:Y:S04]  /*1da00*/  @P1 STG.E.U16 desc[UR8][R16.64], R8 ;  /* 0x0000000810001986 */ /* 0x000fe8000c101508 */
[----:B------:R0:W-:Y:S01]  /*1da10*/  @P2 STG.E.U16 desc[UR8][R12.64], R9 ;  /* 0x000000090c002986 */ /* 0x0001e2000c101508 */
[C---:B----4-:R-:W-:Y:S01]  /*1da20*/  IMAD R3, R21.reuse, UR4, RZ ;  /* 0x0000000415037c24 */ /* 0x050fe2000f8e02ff */
[----:B------:R-:W-:Y:S02]  /*1da30*/  ISETP.LT.AND P2, PT, R21, UR11, !P0 ;  /* 0x0000000b15007c0c */ /* 0x000fe4000c741270 */
[----:B0-----:R-:W-:Y:S01]  /*1da40*/  LEA R12, P4, R19, R2, 0x1 ;  /* 0x00000002130c7211 */ /* 0x001fe200078808ff */
[----:B------:R-:W-:Y:S01]  /*1da50*/  IMAD R21, R22, UR4, RZ ;  /* 0x0000000416157c24 */ /* 0x000fe2000f8e02ff */
[----:B------:R-:W-:-:S02]  /*1da60*/  ISETP.LT.AND P1, PT, R18, UR11, !P0 ;  /* 0x0000000b12007c0c */ /* 0x000fc4000c721270 */
[----:B------:R-:W-:Y:S01]  /*1da70*/  LEA.HI.X.SX32 R13, R19, R26, 0x1, P4 ;  /* 0x0000001a130d7211 */ /* 0x000fe200020f0eff */
[----:B------:R-:W-:Y:S01]  /*1da80*/  IMAD R19, R18, UR4, RZ ;  /* 0x0000000412137c24 */ /* 0x000fe2000f8e02ff */
[----:B------:R-:W-:Y:S02]  /*1da90*/  ISETP.LT.AND P4, PT, R22, UR11, !P0 ;  /* 0x0000000b16007c0c */ /* 0x000fe4000c781270 */
[-C--:B------:R-:W-:Y:S01]  /*1daa0*/  LEA R14, P5, R3, R2.reuse, 0x1 ;  /* 0x00000002030e7211 */ /* 0x080fe200078a08ff */
[----:B------:R0:W-:Y:S01]  /*1dab0*/  @P3 STG.E.U16 desc[UR8][R12.64], R10 ;  /* 0x0000000a0c003986 */ /* 0x0001e2000c101508 */
[----:B------:R-:W-:Y:S02]  /*1dac0*/  LEA R16, P6, R21, R2, 0x1 ;  /* 0x0000000215107211 */ /* 0x000fe400078c08ff */
[----:B------:R-:W-:Y:S02]  /*1dad0*/  LEA.HI.X.SX32 R15, R3, R26, 0x1, P5 ;  /* 0x0000001a030f7211 */ /* 0x000fe400028f0eff */
[----:B------:R-:W-:-:S02]  /*1dae0*/  PRMT R6, R4, 0x7632, R6 ;  /* 0x0000763204067816 */ /* 0x000fc40000000006 */
[----:B------:R-:W-:Y:S02]  /*1daf0*/  PRMT R8, R5, 0x7632, R8 ;  /* 0x0000763205087816 */ /* 0x000fe40000000008 */
[----:B0-----:R-:W-:Y:S02]  /*1db00*/  LEA R12, P3, R19, R2, 0x1 ;  /* 0x00000002130c7211 */ /* 0x001fe400078608ff */
[-C--:B------:R-:W-:Y:S02]  /*1db10*/  LEA.HI.X.SX32 R17, R21, R26.reuse, 0x1, P6 ;  /* 0x0000001a15117211 */ /* 0x080fe400030f0eff */
[----:B------:R-:W-:Y:S01]  /*1db20*/  LEA.HI.X.SX32 R13, R19, R26, 0x1, P3 ;  /* 0x0000001a130d7211 */ /* 0x000fe200018f0eff */
[----:B------:R-:W-:Y:S04]  /*1db30*/  @P2 STG.E.U16 desc[UR8][R14.64], R11 ;  /* 0x0000000b0e002986 */ /* 0x000fe8000c101508 */
[----:B------:R0:W-:Y:S04]  /*1db40*/  @P1 STG.E.U16 desc[UR8][R12.64], R6 ;  /* 0x000000060c001986 */ /* 0x0001e8000c101508 */
[----:B------:R1:W-:Y:S01]  /*1db50*/  @P4 STG.E.U16 desc[UR8][R16.64], R8 ;  /* 0x0000000810004986 */ /* 0x0003e2000c101508 */
[C---:B------:R-:W-:Y:S01]  /*1db60*/  IMAD R5, R29.reuse, UR4, RZ ;  /* 0x000000041d057c24 */ /* 0x040fe2000f8e02ff */
[----:B------:R-:W-:-:S04]  /*1db70*/  ISETP.LT.AND P5, PT, R29, UR11, !P0 ;  /* 0x0000000b1d007c0c */ /* 0x000fc8000c7a1270 */
[C---:B------:R-:W-:Y:S02]  /*1db80*/  LEA R4, P6, R5.reuse, R2, 0x1 ;  /* 0x0000000205047211 */ /* 0x040fe400078c08ff */
[----:B0-----:R-:W-:Y:S02]  /*1db90*/  PRMT R6, R6, 0x7632, R6 ;  /* 0x0000763206067816 */ /* 0x001fe40000000006 */
[----:B------:R-:W-:Y:S02]  /*1dba0*/  LEA.HI.X.SX32 R5, R5, R26, 0x1, P6 ;  /* 0x0000001a05057211 */ /* 0x000fe400030f0eff */
[----:B------:R-:W-:Y:S02]  /*1dbb0*/  PRMT R7, R7, 0x7632, R7 ;  /* 0x0000763207077816 */ /* 0x000fe40000000007 */
[----:B-1----:R-:W-:Y:S02]  /*1dbc0*/  PRMT R8, R8, 0x7632, R8 ;  /* 0x0000763208087816 */ /* 0x002fe40000000008 */
[----:B------:R-:W-:Y:S01]  /*1dbd0*/  PRMT R9, R9, 0x7632, R9 ;  /* 0x0000763209097816 */ /* 0x000fe20000000009 */
[----:B------:R0:W-:Y:S01]  /*1dbe0*/  @P5 STG.E.U16 desc[UR8][R4.64], R6 ;  /* 0x0000000604005986 */ /* 0x0001e2000c101508 */
[----:B------:R-:W-:Y:S01]  /*1dbf0*/  PRMT R10, R10, 0x7632, R10 ;  /* 0x000076320a0a7816 */ /* 0x000fe2000000000a */
[C---:B--2---:R-:W-:Y:S01]  /*1dc00*/  IMAD R19, R25.reuse, UR4, RZ ;  /* 0x0000000419137c24 */ /* 0x044fe2000f8e02ff */
[----:B------:R-:W-:-:S04]  /*1dc10*/  ISETP.LT.AND P4, PT, R25, UR11, !P0 ;  /* 0x0000000b19007c0c */ /* 0x000fc8000c781270 */
[----:B------:R-:W-:Y:S01]  /*1dc20*/  LEA R12, P1, R19, R2, 0x1 ;  /* 0x00000002130c7211 */ /* 0x000fe200078208ff */
[----:B---3--:R-:W-:-:S03]  /*1dc30*/  IMAD R21, R23, UR4, RZ ;  /* 0x0000000417157c24 */ /* 0x008fc6000f8e02ff */
[----:B------:R-:W-:Y:S01]  /*1dc40*/  LEA.HI.X.SX32 R13, R19, R26, 0x1, P1 ;  /* 0x0000001a130d7211 */ /* 0x000fe200008f0eff */
[----:B------:R-:W-:Y:S01]  /*1dc50*/  IMAD R25, R27, UR4, RZ ;  /* 0x000000041b197c24 */ /* 0x000fe2000f8e02ff */
[-C--:B------:R-:W-:Y:S02]  /*1dc60*/  LEA R14, P2, R21, R2.reuse, 0x1 ;  /* 0x00000002150e7211 */ /* 0x080fe400078408ff */
[----:B------:R-:W-:Y:S02]  /*1dc70*/  ISETP.LT.AND P3, PT, R23, UR11, !P0 ;  /* 0x0000000b17007c0c */ /* 0x000fe4000c761270 */
[----:B------:R-:W-:Y:S01]  /*1dc80*/  LEA R18, P1, R25, R2, 0x1 ;  /* 0x0000000219127211 */ /* 0x000fe200078208ff */
[C---:B------:R-:W-:Y:S01]  /*1dc90*/  IMAD R23, R28.reuse, UR4, RZ ;  /* 0x000000041c177c24 */ /* 0x040fe2000f8e02ff */
[----:B------:R-:W-:Y:S02]  /*1dca0*/  LEA.HI.X.SX32 R15, R21, R26, 0x1, P2 ;  /* 0x0000001a150f7211 */ /* 0x000fe400010f0eff */
[----:B------:R-:W-:-:S02]  /*1dcb0*/  ISETP.LT.AND P2, PT, R28, UR11, !P0 ;  /* 0x0000000b1c007c0c */ /* 0x000fc4000c741270 */
[----:B------:R-:W-:Y:S02]  /*1dcc0*/  LEA.HI.X.SX32 R19, R25, R26, 0x1, P1 ;  /* 0x0000001a19137211 */ /* 0x000fe400008f0eff */
[----:B------:R-:W-:Y:S02]  /*1dcd0*/  ISETP.LT.AND P1, PT, R27, UR11, !P0 ;  /* 0x0000000b1b007c0c */ /* 0x000fe4000c721270 */
[C---:B-----5:R-:W-:Y:S02]  /*1dce0*/  ISETP.LT.AND P0, PT, R24.reuse, UR11, !P0 ;  /* 0x0000000b18007c0c */ /* 0x060fe4000c701270 */
[----:B------:R-:W-:Y:S01]  /*1dcf0*/  LEA R16, P6, R23, R2, 0x1 ;  /* 0x0000000217107211 */ /* 0x000fe200078c08ff */
[----:B------:R-:W-:-:S03]  /*1dd00*/  IMAD R3, R24, UR4, RZ ;  /* 0x0000000418037c24 */ /* 0x000fc6000f8e02ff */
[----:B------:R-:W-:Y:S01]  /*1dd10*/  LEA.HI.X.SX32 R17, R23, R26, 0x1, P6 ;  /* 0x0000001a17117211 */ /* 0x000fe200030f0eff */
[----:B------:R0:W-:Y:S01]  /*1dd20*/  @P4 STG.E.U16 desc[UR8][R12.64], R7 ;  /* 0x000000070c004986 */ /* 0x0001e2000c101508 */
[----:B------:R-:W-:-:S03]  /*1dd30*/  LEA R2, P6, R3, R2, 0x1 ;  /* 0x0000000203027211 */ /* 0x000fc600078c08ff */
[----:B------:R0:W-:Y:S04]  /*1dd40*/  @P3 STG.E.U16 desc[UR8][R14.64], R8 ;  /* 0x000000080e003986 */ /* 0x0001e8000c101508 */
[----:B------:R0:W-:Y:S01]  /*1dd50*/  @P2 STG.E.U16 desc[UR8][R16.64], R9 ;  /* 0x0000000910002986 */ /* 0x0001e2000c101508 */
[----:B------:R-:W-:-:S03]  /*1dd60*/  LEA.HI.X.SX32 R3, R3, R26, 0x1, P6 ;  /* 0x0000001a03037211 */ /* 0x000fc600030f0eff */
[----:B------:R0:W-:Y:S01]  /*1dd70*/  @P1 STG.E.U16 desc[UR8][R18.64], R10 ;  /* 0x0000000a12001986 */ /* 0x0001e2000c101508 */
[----:B------:R-:W-:Y:S05]  /*1dd80*/  @!P0 EXIT ;  /* 0x000000000000894d */ /* 0x000fea0003800000 */
[----:B------:R-:W-:-:S05]  /*1dd90*/  PRMT R11, R11, 0x7632, R11 ;  /* 0x000076320b0b7816 */ /* 0x000fca000000000b */
[----:B------:R-:W-:Y:S01]  /*1dda0*/  STG.E.U16 desc[UR8][R2.64], R11 ;  /* 0x0000000b02007986 */ /* 0x000fe2000c101508 */
[----:B------:R-:W-:Y:S05]  /*1ddb0*/  EXIT ;  /* 0x000000000000794d */ /* 0x000fea0003800000 */
.L_x_3:
[----:B------:R-:W-:-:S00]  /*1ddc0*/  BRA `(.L_x_3) ;  /* 0xfffffffc00fc7947 */ /* 0x000fc0000383ffff */
[----:B------:R-:W-:-:S00]  /*1ddd0*/  NOP ;  /* 0x0000000000007918 */ /* 0x000fc00000000000 */
        /* <DEDUP_REMOVED lines=10> */
.L_x_4:


//--------------------- .nv.shared.matmul_kernel  --------------------------
	.section	.nv.shared.matmul_kernel,"aw",@nobits
	.sectionflags	@""
	.align	16
	.zero		1024


//--------------------- .nv.shared.reserved.0     --------------------------
	.section	.nv.shared.reserved.0,"aw",@nobits
	.weak		__nv_reservedSMEM_offset_0_alias
	.size		__nv_reservedSMEM_offset_0_alias, 0, 0
	.other		__nv_reservedSMEM_offset_0_alias,@"STO_CUDA_RESERVED_SHARED STV_DEFAULT"
__nv_reservedSMEM_offset_0_alias:
	.zero		0


//--------------------- .nv.constant0.matmul_kernel --------------------------
	.section	.nv.constant0.matmul_kernel,"a",@progbits
	.sectionflags	@""
	.align	4
.nv.constant0.matmul_kernel:
	.zero		608


//--------------------- SYMBOLS --------------------------

	.type		.nv.reservedSmem.offset0,@object
	.size		.nv.reservedSmem.offset0,0x4
